//
// Generated by NVIDIA NVVM Compiler
//
// Compiler Build ID: CL-36424714
// Cuda compilation tools, release 13.0, V13.0.88
// Based on NVVM 20.0.0
//

.version 9.0
.target sm_100
.address_size 64

	// .globl	ve_swarm_init_reservoir
.const .align 4 .b8 c_tau_decay[16] = {205, 204, 204, 61, 0, 0, 0, 63, 154, 153, 89, 63, 51, 51, 115, 63};
.const .align 4 .b8 c_branch_weights[16] = {205, 204, 204, 62, 154, 153, 153, 62, 205, 204, 76, 62, 205, 204, 204, 61};
.const .align 4 .b8 c_feature_group_weights[20] = {154, 153, 25, 62, 0, 0, 128, 62, 0, 0, 128, 62, 205, 204, 76, 62, 154, 153, 25, 62};
.const .align 4 .b8 c_ace2_interface[100] = {161, 1, 0, 0, 190, 1, 0, 0, 193, 1, 0, 0, 197, 1, 0, 0, 199, 1, 0, 0, 200, 1, 0, 0, 219, 1, 0, 0, 220, 1, 0, 0, 228, 1, 0, 0, 230, 1, 0, 0, 231, 1, 0, 0, 233, 1, 0, 0, 234, 1, 0, 0, 237, 1, 0, 0, 238, 1, 0, 0, 240, 1, 0, 0, 242, 1, 0, 0, 244, 1, 0, 0, 245, 1, 0, 0, 246, 1, 0, 0, 247, 1, 0, 0, 249, 1, 0, 0, 250, 1, 0, 0, 8, 2, 0, 0, 9, 2};
.const .align 4 .b8 c_epitope_centers[40] = {228, 1, 0, 0, 245, 1, 0, 0, 161, 1, 0, 0, 90, 1, 0, 0, 184, 1, 0, 0, 242, 1, 0, 0, 117, 1, 0, 0, 200, 1, 0, 0, 128, 1, 0, 0, 15, 2};
.extern .shared .align 16 .b8 smem[];
.extern .shared .align 16 .b8 smem_attention[];
.extern .shared .align 16 .b8 smem_norm[];
.global .align 4 .b8 __cudart_i2opi_f[24] = {65, 144, 67, 60, 153, 149, 98, 219, 192, 221, 52, 245, 209, 87, 39, 252, 41, 21, 68, 78, 110, 131, 249, 162};

.visible .entry ve_swarm_init_reservoir(
	.param .u64 .ptr .align 1 ve_swarm_init_reservoir_param_0,
	.param .u32 ve_swarm_init_reservoir_param_1,
	.param .u64 ve_swarm_init_reservoir_param_2
)
{
	.reg .pred 	%p<27>;
	.reg .b32 	%r<61>;
	.reg .b32 	%f<33>;
	.reg .b64 	%rd<11>;

	ld.param.u64 	%rd2, [ve_swarm_init_reservoir_param_0];
	ld.param.u32 	%r3, [ve_swarm_init_reservoir_param_1];
	ld.param.u64 	%rd3, [ve_swarm_init_reservoir_param_2];
	mov.u32 	%r4, %ctaid.x;
	mov.u32 	%r5, %ntid.x;
	mov.u32 	%r6, %tid.x;
	mad.lo.s32 	%r1, %r4, %r5, %r6;
	shl.b32 	%r7, %r3, 5;
	setp.ge.s32 	%p1, %r1, %r7;
	mov.f32 	%f32, 0f3FC00000;
	@%p1 bra 	$L__BB0_27;
	shr.s32 	%r8, %r1, 31;
	shr.u32 	%r9, %r8, 27;
	add.s32 	%r10, %r1, %r9;
	shr.s32 	%r2, %r10, 5;
	cvt.s64.s32 	%rd1, %r1;
	mul.lo.s64 	%rd4, %rd1, 25214903917;
	xor.b64  	%rd5, %rd3, %rd4;
	mad.lo.s64 	%rd6, %rd5, 25214903917, 11;
	shr.u64 	%rd7, %rd6, 33;
	cvt.rn.f32.u64 	%f5, %rd7;
	fma.rn.f32 	%f1, %f5, 0f30000000, 0fBF000000;
	ld.const.u32 	%r11, [c_ace2_interface];
	add.s32 	%r12, %r11, -331;
	setp.eq.s32 	%p2, %r2, %r12;
	@%p2 bra 	$L__BB0_26;
	ld.const.u32 	%r13, [c_ace2_interface+4];
	add.s32 	%r14, %r13, -331;
	setp.eq.s32 	%p3, %r2, %r14;
	@%p3 bra 	$L__BB0_26;
	ld.const.u32 	%r15, [c_ace2_interface+8];
	add.s32 	%r16, %r15, -331;
	setp.eq.s32 	%p4, %r2, %r16;
	@%p4 bra 	$L__BB0_26;
	ld.const.u32 	%r17, [c_ace2_interface+12];
	add.s32 	%r18, %r17, -331;
	setp.eq.s32 	%p5, %r2, %r18;
	@%p5 bra 	$L__BB0_26;
	ld.const.u32 	%r19, [c_ace2_interface+16];
	add.s32 	%r20, %r19, -331;
	setp.eq.s32 	%p6, %r2, %r20;
	@%p6 bra 	$L__BB0_26;
	ld.const.u32 	%r21, [c_ace2_interface+20];
	add.s32 	%r22, %r21, -331;
	setp.eq.s32 	%p7, %r2, %r22;
	@%p7 bra 	$L__BB0_26;
	ld.const.u32 	%r23, [c_ace2_interface+24];
	add.s32 	%r24, %r23, -331;
	setp.eq.s32 	%p8, %r2, %r24;
	@%p8 bra 	$L__BB0_26;
	ld.const.u32 	%r25, [c_ace2_interface+28];
	add.s32 	%r26, %r25, -331;
	setp.eq.s32 	%p9, %r2, %r26;
	@%p9 bra 	$L__BB0_26;
	ld.const.u32 	%r27, [c_ace2_interface+32];
	add.s32 	%r28, %r27, -331;
	setp.eq.s32 	%p10, %r2, %r28;
	@%p10 bra 	$L__BB0_26;
	ld.const.u32 	%r29, [c_ace2_interface+36];
	add.s32 	%r30, %r29, -331;
	setp.eq.s32 	%p11, %r2, %r30;
	@%p11 bra 	$L__BB0_26;
	ld.const.u32 	%r31, [c_ace2_interface+40];
	add.s32 	%r32, %r31, -331;
	setp.eq.s32 	%p12, %r2, %r32;
	@%p12 bra 	$L__BB0_26;
	ld.const.u32 	%r33, [c_ace2_interface+44];
	add.s32 	%r34, %r33, -331;
	setp.eq.s32 	%p13, %r2, %r34;
	@%p13 bra 	$L__BB0_26;
	ld.const.u32 	%r35, [c_ace2_interface+48];
	add.s32 	%r36, %r35, -331;
	setp.eq.s32 	%p14, %r2, %r36;
	@%p14 bra 	$L__BB0_26;
	ld.const.u32 	%r37, [c_ace2_interface+52];
	add.s32 	%r38, %r37, -331;
	setp.eq.s32 	%p15, %r2, %r38;
	@%p15 bra 	$L__BB0_26;
	ld.const.u32 	%r39, [c_ace2_interface+56];
	add.s32 	%r40, %r39, -331;
	setp.eq.s32 	%p16, %r2, %r40;
	@%p16 bra 	$L__BB0_26;
	ld.const.u32 	%r41, [c_ace2_interface+60];
	add.s32 	%r42, %r41, -331;
	setp.eq.s32 	%p17, %r2, %r42;
	@%p17 bra 	$L__BB0_26;
	ld.const.u32 	%r43, [c_ace2_interface+64];
	add.s32 	%r44, %r43, -331;
	setp.eq.s32 	%p18, %r2, %r44;
	@%p18 bra 	$L__BB0_26;
	ld.const.u32 	%r45, [c_ace2_interface+68];
	add.s32 	%r46, %r45, -331;
	setp.eq.s32 	%p19, %r2, %r46;
	@%p19 bra 	$L__BB0_26;
	ld.const.u32 	%r47, [c_ace2_interface+72];
	add.s32 	%r48, %r47, -331;
	setp.eq.s32 	%p20, %r2, %r48;
	@%p20 bra 	$L__BB0_26;
	ld.const.u32 	%r49, [c_ace2_interface+76];
	add.s32 	%r50, %r49, -331;
	setp.eq.s32 	%p21, %r2, %r50;
	@%p21 bra 	$L__BB0_26;
	ld.const.u32 	%r51, [c_ace2_interface+80];
	add.s32 	%r52, %r51, -331;
	setp.eq.s32 	%p22, %r2, %r52;
	@%p22 bra 	$L__BB0_26;
	ld.const.u32 	%r53, [c_ace2_interface+84];
	add.s32 	%r54, %r53, -331;
	setp.eq.s32 	%p23, %r2, %r54;
	@%p23 bra 	$L__BB0_26;
	ld.const.u32 	%r55, [c_ace2_interface+88];
	add.s32 	%r56, %r55, -331;
	setp.eq.s32 	%p24, %r2, %r56;
	@%p24 bra 	$L__BB0_26;
	ld.const.u32 	%r57, [c_ace2_interface+92];
	add.s32 	%r58, %r57, -331;
	setp.eq.s32 	%p25, %r2, %r58;
	@%p25 bra 	$L__BB0_26;
	ld.const.u32 	%r59, [c_ace2_interface+96];
	add.s32 	%r60, %r59, -331;
	setp.eq.s32 	%p26, %r2, %r60;
	selp.f32 	%f32, 0f3FC00000, 0f3F800000, %p26;
$L__BB0_26:
	mul.f32 	%f29, %f1, 0f3DCCCCCD;
	mul.f32 	%f30, %f29, %f32;
	cvta.to.global.u64 	%rd8, %rd2;
	shl.b64 	%rd9, %rd1, 2;
	add.s64 	%rd10, %rd8, %rd9;
	st.global.f32 	[%rd10], %f30;
$L__BB0_27:
	ret;

}
	// .globl	ve_swarm_dendritic_reservoir
.visible .entry ve_swarm_dendritic_reservoir(
	.param .u64 .ptr .align 1 ve_swarm_dendritic_reservoir_param_0,
	.param .u64 .ptr .align 1 ve_swarm_dendritic_reservoir_param_1,
	.param .u64 .ptr .align 1 ve_swarm_dendritic_reservoir_param_2,
	.param .u64 .ptr .align 1 ve_swarm_dendritic_reservoir_param_3,
	.param .u64 .ptr .align 1 ve_swarm_dendritic_reservoir_param_4,
	.param .u64 .ptr .align 1 ve_swarm_dendritic_reservoir_param_5,
	.param .u64 .ptr .align 1 ve_swarm_dendritic_reservoir_param_6,
	.param .u32 ve_swarm_dendritic_reservoir_param_7,
	.param .u32 ve_swarm_dendritic_reservoir_param_8
)
.maxntid 256
.minnctapersm 4
{
	.local .align 4 .b8 	__local_depot1[28];
	.reg .b64 	%SP;
	.reg .b64 	%SPL;
	.reg .pred 	%p<145>;
	.reg .b32 	%r<564>;
	.reg .b32 	%f<494>;
	.reg .b64 	%rd<230>;
	.reg .b64 	%fd<17>;

	mov.u64 	%SPL, __local_depot1;
	ld.param.u64 	%rd44, [ve_swarm_dendritic_reservoir_param_0];
	ld.param.u64 	%rd42, [ve_swarm_dendritic_reservoir_param_1];
	ld.param.u64 	%rd45, [ve_swarm_dendritic_reservoir_param_2];
	ld.param.u64 	%rd46, [ve_swarm_dendritic_reservoir_param_3];
	ld.param.u64 	%rd47, [ve_swarm_dendritic_reservoir_param_4];
	ld.param.u64 	%rd43, [ve_swarm_dendritic_reservoir_param_5];
	ld.param.u64 	%rd48, [ve_swarm_dendritic_reservoir_param_6];
	ld.param.u32 	%r186, [ve_swarm_dendritic_reservoir_param_7];
	ld.param.u32 	%r187, [ve_swarm_dendritic_reservoir_param_8];
	cvta.to.global.u64 	%rd1, %rd44;
	cvta.to.global.u64 	%rd2, %rd46;
	cvta.to.global.u64 	%rd3, %rd45;
	cvta.to.global.u64 	%rd4, %rd48;
	cvta.to.global.u64 	%rd5, %rd47;
	add.u64 	%rd6, %SPL, 0;
	add.u64 	%rd7, %SPL, 0;
	mov.u32 	%r1, %ctaid.x;
	mov.u32 	%r2, %tid.x;
	and.b32  	%r3, %r2, 31;
	setp.ge.s32 	%p3, %r1, %r186;
	@%p3 bra 	$L__BB1_124;
	mul.lo.s32 	%r4, %r1, 125;
	setp.gt.u32 	%p4, %r2, 124;
	@%p4 bra 	$L__BB1_8;
	mov.u32 	%r5, %ntid.x;
	add.s32 	%r188, %r2, %r5;
	max.u32 	%r189, %r188, 125;
	setp.lt.u32 	%p5, %r188, 125;
	selp.u32 	%r190, 1, 0, %p5;
	add.s32 	%r191, %r188, %r190;
	sub.s32 	%r192, %r189, %r191;
	div.u32 	%r193, %r192, %r5;
	add.s32 	%r6, %r193, %r190;
	and.b32  	%r194, %r6, 3;
	setp.eq.s32 	%p6, %r194, 3;
	mov.u32 	%r512, %r2;
	@%p6 bra 	$L__BB1_5;
	add.s32 	%r196, %r6, 1;
	and.b32  	%r7, %r196, 3;
	mov.b32 	%r511, 0;
	mov.u32 	%r512, %r2;
$L__BB1_4:
	.pragma "nounroll";
	add.s32 	%r197, %r512, %r4;
	mul.wide.u32 	%rd51, %r197, 4;
	add.s64 	%rd52, %rd1, %rd51;
	ld.global.nc.f32 	%f90, [%rd52];
	shl.b32 	%r198, %r512, 2;
	mov.u32 	%r199, smem;
	add.s32 	%r200, %r199, %r198;
	st.shared.f32 	[%r200], %f90;
	add.s32 	%r512, %r512, %r5;
	add.s32 	%r511, %r511, 1;
	setp.ne.s32 	%p7, %r511, %r7;
	@%p7 bra 	$L__BB1_4;
$L__BB1_5:
	setp.lt.u32 	%p8, %r6, 3;
	@%p8 bra 	$L__BB1_8;
	mov.u32 	%r203, smem;
	shl.b32 	%r206, %r5, 2;
$L__BB1_7:
	add.s32 	%r201, %r512, %r4;
	mul.wide.u32 	%rd53, %r201, 4;
	add.s64 	%rd54, %rd1, %rd53;
	ld.global.nc.f32 	%f91, [%rd54];
	shl.b32 	%r202, %r512, 2;
	add.s32 	%r204, %r203, %r202;
	st.shared.f32 	[%r204], %f91;
	add.s32 	%r205, %r201, %r5;
	mul.wide.u32 	%rd55, %r205, 4;
	add.s64 	%rd56, %rd1, %rd55;
	ld.global.nc.f32 	%f92, [%rd56];
	add.s32 	%r207, %r204, %r206;
	st.shared.f32 	[%r207], %f92;
	add.s32 	%r208, %r205, %r5;
	mul.wide.u32 	%rd57, %r208, 4;
	add.s64 	%rd58, %rd1, %rd57;
	ld.global.nc.f32 	%f93, [%rd58];
	add.s32 	%r209, %r207, %r206;
	st.shared.f32 	[%r209], %f93;
	add.s32 	%r210, %r208, %r5;
	mul.wide.u32 	%rd59, %r210, 4;
	add.s64 	%rd60, %rd1, %rd59;
	ld.global.nc.f32 	%f94, [%rd60];
	add.s32 	%r211, %r209, %r206;
	st.shared.f32 	[%r211], %f94;
	add.s32 	%r512, %r206, %r512;
	setp.lt.u32 	%p9, %r512, 125;
	@%p9 bra 	$L__BB1_7;
$L__BB1_8:
	bar.sync 	0;
	mul.lo.s32 	%r15, %r3, 13;
	mov.f32 	%f466, 0f00000000;
	mov.b32 	%r514, 0;
	mov.u64 	%rd137, __cudart_i2opi_f;
$L__BB1_9:
	.pragma "nounroll";
	mad.lo.s32 	%r17, %r514, 7, %r15;
	cvt.rn.f32.u32 	%f96, %r17;
	mul.f32 	%f2, %f96, 0f3DCCCCCD;
	mul.f32 	%f97, %f2, 0f3F22F983;
	cvt.rni.s32.f32 	%r518, %f97;
	cvt.rn.f32.s32 	%f98, %r518;
	fma.rn.f32 	%f99, %f98, 0fBFC90FDA, %f2;
	fma.rn.f32 	%f100, %f98, 0fB3A22168, %f99;
	fma.rn.f32 	%f467, %f98, 0fA7C234C5, %f100;
	abs.f32 	%f4, %f2;
	setp.ltu.f32 	%p10, %f4, 0f47CE4780;
	@%p10 bra 	$L__BB1_17;
	setp.neu.f32 	%p11, %f4, 0f7F800000;
	@%p11 bra 	$L__BB1_12;
	mov.f32 	%f103, 0f00000000;
	mul.rn.f32 	%f467, %f2, %f103;
	mov.b32 	%r518, 0;
	bra.uni 	$L__BB1_17;
$L__BB1_12:
	mov.b32 	%r19, %f2;
	shl.b32 	%r214, %r19, 8;
	or.b32  	%r20, %r214, -2147483648;
	mov.b64 	%rd221, 0;
	mov.b32 	%r515, 0;
	mov.u64 	%rd219, %rd137;
	mov.u64 	%rd220, %rd7;
$L__BB1_13:
	.pragma "nounroll";
	ld.global.nc.u32 	%r215, [%rd219];
	mad.wide.u32 	%rd63, %r215, %r20, %rd221;
	shr.u64 	%rd221, %rd63, 32;
	st.local.u32 	[%rd220], %rd63;
	add.s32 	%r515, %r515, 1;
	add.s64 	%rd220, %rd220, 4;
	add.s64 	%rd219, %rd219, 4;
	setp.ne.s32 	%p12, %r515, 6;
	@%p12 bra 	$L__BB1_13;
	shr.u32 	%r216, %r19, 23;
	st.local.u32 	[%rd7+24], %rd221;
	and.b32  	%r23, %r216, 31;
	add.s32 	%r217, %r216, -128;
	shr.u32 	%r218, %r217, 5;
	mul.wide.u32 	%rd64, %r218, 4;
	sub.s64 	%rd14, %rd7, %rd64;
	ld.local.u32 	%r516, [%rd14+24];
	ld.local.u32 	%r517, [%rd14+20];
	setp.eq.s32 	%p13, %r23, 0;
	@%p13 bra 	$L__BB1_16;
	shf.l.wrap.b32 	%r516, %r517, %r516, %r23;
	ld.local.u32 	%r219, [%rd14+16];
	shf.l.wrap.b32 	%r517, %r219, %r517, %r23;
$L__BB1_16:
	shr.u32 	%r220, %r516, 30;
	shf.l.wrap.b32 	%r221, %r517, %r516, 2;
	shl.b32 	%r222, %r517, 2;
	shr.u32 	%r223, %r221, 31;
	add.s32 	%r518, %r223, %r220;
	shr.s32 	%r224, %r221, 31;
	xor.b32  	%r225, %r224, %r221;
	xor.b32  	%r226, %r224, %r222;
	cvt.u64.u32 	%rd65, %r225;
	shl.b64 	%rd66, %rd65, 32;
	cvt.u64.u32 	%rd67, %r226;
	or.b64  	%rd68, %rd66, %rd67;
	cvt.rn.f64.s64 	%fd1, %rd68;
	mul.f64 	%fd2, %fd1, 0d3BF921FB54442D19;
	cvt.rn.f32.f64 	%f101, %fd2;
	neg.f32 	%f102, %f101;
	setp.lt.s32 	%p14, %r221, 0;
	selp.f32 	%f467, %f102, %f101, %p14;
$L__BB1_17:
	mul.rn.f32 	%f104, %f467, %f467;
	and.b32  	%r228, %r518, 1;
	setp.eq.b32 	%p15, %r228, 1;
	selp.f32 	%f105, 0f3F800000, %f467, %p15;
	fma.rn.f32 	%f106, %f104, %f105, 0f00000000;
	fma.rn.f32 	%f107, %f104, 0f37CBAC00, 0fBAB607ED;
	selp.f32 	%f108, %f107, 0fB94D4153, %p15;
	selp.f32 	%f109, 0f3D2AAABB, 0f3C0885E4, %p15;
	fma.rn.f32 	%f110, %f108, %f104, %f109;
	selp.f32 	%f111, 0fBEFFFFFF, 0fBE2AAAA8, %p15;
	fma.rn.f32 	%f112, %f110, %f104, %f111;
	fma.rn.f32 	%f113, %f112, %f106, %f105;
	and.b32  	%r229, %r518, 2;
	setp.eq.s32 	%p16, %r229, 0;
	mov.f32 	%f114, 0f00000000;
	sub.f32 	%f115, %f114, %f113;
	selp.f32 	%f8, %f113, %f115, %p16;
	mul.f32 	%f9, %f2, 0f3F333333;
	mul.f32 	%f116, %f9, 0f3F22F983;
	cvt.rni.s32.f32 	%r522, %f116;
	cvt.rn.f32.s32 	%f117, %r522;
	fma.rn.f32 	%f118, %f117, 0fBFC90FDA, %f9;
	fma.rn.f32 	%f119, %f117, 0fB3A22168, %f118;
	fma.rn.f32 	%f468, %f117, 0fA7C234C5, %f119;
	abs.f32 	%f11, %f9;
	setp.ltu.f32 	%p17, %f11, 0f47CE4780;
	@%p17 bra 	$L__BB1_25;
	setp.neu.f32 	%p18, %f11, 0f7F800000;
	@%p18 bra 	$L__BB1_20;
	mov.f32 	%f122, 0f00000000;
	mul.rn.f32 	%f468, %f9, %f122;
	mov.b32 	%r522, 0;
	bra.uni 	$L__BB1_25;
$L__BB1_20:
	mov.b32 	%r33, %f9;
	shl.b32 	%r231, %r33, 8;
	or.b32  	%r34, %r231, -2147483648;
	mov.b64 	%rd222, 0;
	mov.b32 	%r519, 0;
$L__BB1_21:
	.pragma "nounroll";
	mul.wide.u32 	%rd70, %r519, 4;
	mov.u64 	%rd71, __cudart_i2opi_f;
	add.s64 	%rd72, %rd71, %rd70;
	ld.global.nc.u32 	%r232, [%rd72];
	mad.wide.u32 	%rd73, %r232, %r34, %rd222;
	shr.u64 	%rd222, %rd73, 32;
	add.s64 	%rd74, %rd6, %rd70;
	st.local.u32 	[%rd74], %rd73;
	add.s32 	%r519, %r519, 1;
	setp.ne.s32 	%p19, %r519, 6;
	@%p19 bra 	$L__BB1_21;
	shr.u32 	%r233, %r33, 23;
	st.local.u32 	[%rd6+24], %rd222;
	and.b32  	%r37, %r233, 31;
	add.s32 	%r234, %r233, -128;
	shr.u32 	%r235, %r234, 5;
	mul.wide.u32 	%rd75, %r235, 4;
	sub.s64 	%rd17, %rd6, %rd75;
	ld.local.u32 	%r520, [%rd17+24];
	ld.local.u32 	%r521, [%rd17+20];
	setp.eq.s32 	%p20, %r37, 0;
	@%p20 bra 	$L__BB1_24;
	shf.l.wrap.b32 	%r520, %r521, %r520, %r37;
	ld.local.u32 	%r236, [%rd17+16];
	shf.l.wrap.b32 	%r521, %r236, %r521, %r37;
$L__BB1_24:
	shr.u32 	%r237, %r520, 30;
	shf.l.wrap.b32 	%r238, %r521, %r520, 2;
	shl.b32 	%r239, %r521, 2;
	shr.u32 	%r240, %r238, 31;
	add.s32 	%r522, %r240, %r237;
	shr.s32 	%r241, %r238, 31;
	xor.b32  	%r242, %r241, %r238;
	xor.b32  	%r243, %r241, %r239;
	cvt.u64.u32 	%rd76, %r242;
	shl.b64 	%rd77, %rd76, 32;
	cvt.u64.u32 	%rd78, %r243;
	or.b64  	%rd79, %rd77, %rd78;
	cvt.rn.f64.s64 	%fd3, %rd79;
	mul.f64 	%fd4, %fd3, 0d3BF921FB54442D19;
	cvt.rn.f32.f64 	%f120, %fd4;
	neg.f32 	%f121, %f120;
	setp.lt.s32 	%p21, %r238, 0;
	selp.f32 	%f468, %f121, %f120, %p21;
$L__BB1_25:
	add.s32 	%r245, %r522, 1;
	mul.rn.f32 	%f123, %f468, %f468;
	and.b32  	%r246, %r522, 1;
	setp.eq.b32 	%p22, %r246, 1;
	selp.f32 	%f124, %f468, 0f3F800000, %p22;
	fma.rn.f32 	%f125, %f123, %f124, 0f00000000;
	fma.rn.f32 	%f126, %f123, 0f37CBAC00, 0fBAB607ED;
	selp.f32 	%f127, 0fB94D4153, %f126, %p22;
	selp.f32 	%f128, 0f3C0885E4, 0f3D2AAABB, %p22;
	fma.rn.f32 	%f129, %f127, %f123, %f128;
	selp.f32 	%f130, 0fBE2AAAA8, 0fBEFFFFFF, %p22;
	fma.rn.f32 	%f131, %f129, %f123, %f130;
	fma.rn.f32 	%f132, %f131, %f125, %f124;
	and.b32  	%r247, %r245, 2;
	setp.eq.s32 	%p23, %r247, 0;
	mov.f32 	%f133, 0f00000000;
	sub.f32 	%f134, %f133, %f132;
	selp.f32 	%f135, %f132, %f134, %p23;
	mul.f32 	%f136, %f135, 0f3E4CCCCD;
	fma.rn.f32 	%f137, %f8, 0f3E99999A, %f136;
	add.s32 	%r248, %r514, -80;
	setp.lt.u32 	%p24, %r248, 12;
	mul.f32 	%f138, %f137, 0f3FC00000;
	selp.f32 	%f139, %f138, %f137, %p24;
	setp.eq.s32 	%p25, %r514, 92;
	mul.f32 	%f140, %f139, 0f3FE66666;
	selp.f32 	%f141, %f140, %f139, %p25;
	add.s32 	%r249, %r514, -96;
	setp.lt.u32 	%p26, %r249, 5;
	mul.f32 	%f142, %f141, 0f3FA66666;
	selp.f32 	%f143, %f142, %f141, %p26;
	shl.b32 	%r250, %r514, 2;
	mov.u32 	%r251, smem;
	add.s32 	%r46, %r251, %r250;
	ld.shared.f32 	%f144, [%r46];
	fma.rn.f32 	%f15, %f144, %f143, %f466;
	add.s32 	%r47, %r514, 1;
	setp.eq.s32 	%p27, %r47, 125;
	@%p27 bra 	$L__BB1_75;
	add.s32 	%r252, %r17, 7;
	cvt.rn.f32.u32 	%f145, %r252;
	mul.f32 	%f16, %f145, 0f3DCCCCCD;
	mul.f32 	%f146, %f16, 0f3F22F983;
	cvt.rni.s32.f32 	%r526, %f146;
	cvt.rn.f32.s32 	%f147, %r526;
	fma.rn.f32 	%f148, %f147, 0fBFC90FDA, %f16;
	fma.rn.f32 	%f149, %f147, 0fB3A22168, %f148;
	fma.rn.f32 	%f469, %f147, 0fA7C234C5, %f149;
	abs.f32 	%f18, %f16;
	setp.ltu.f32 	%p28, %f18, 0f47CE4780;
	@%p28 bra 	$L__BB1_34;
	setp.eq.f32 	%p29, %f18, 0f7F800000;
	@%p29 bra 	$L__BB1_33;
	mov.b32 	%r49, %f16;
	shl.b32 	%r254, %r49, 8;
	or.b32  	%r50, %r254, -2147483648;
	mov.b64 	%rd223, 0;
	mov.b32 	%r523, 0;
$L__BB1_29:
	.pragma "nounroll";
	mul.wide.u32 	%rd81, %r523, 4;
	mov.u64 	%rd82, __cudart_i2opi_f;
	add.s64 	%rd83, %rd82, %rd81;
	ld.global.nc.u32 	%r255, [%rd83];
	mad.wide.u32 	%rd84, %r255, %r50, %rd223;
	shr.u64 	%rd223, %rd84, 32;
	add.s64 	%rd85, %rd7, %rd81;
	st.local.u32 	[%rd85], %rd84;
	add.s32 	%r523, %r523, 1;
	setp.ne.s32 	%p30, %r523, 6;
	@%p30 bra 	$L__BB1_29;
	shr.u32 	%r256, %r49, 23;
	st.local.u32 	[%rd7+24], %rd223;
	and.b32  	%r53, %r256, 31;
	add.s32 	%r257, %r256, -128;
	shr.u32 	%r258, %r257, 5;
	mul.wide.u32 	%rd86, %r258, 4;
	sub.s64 	%rd20, %rd7, %rd86;
	ld.local.u32 	%r524, [%rd20+24];
	ld.local.u32 	%r525, [%rd20+20];
	setp.eq.s32 	%p31, %r53, 0;
	@%p31 bra 	$L__BB1_32;
	shf.l.wrap.b32 	%r524, %r525, %r524, %r53;
	ld.local.u32 	%r259, [%rd20+16];
	shf.l.wrap.b32 	%r525, %r259, %r525, %r53;
$L__BB1_32:
	shr.u32 	%r260, %r524, 30;
	shf.l.wrap.b32 	%r261, %r525, %r524, 2;
	shl.b32 	%r262, %r525, 2;
	shr.u32 	%r263, %r261, 31;
	add.s32 	%r526, %r263, %r260;
	shr.s32 	%r264, %r261, 31;
	xor.b32  	%r265, %r264, %r261;
	xor.b32  	%r266, %r264, %r262;
	cvt.u64.u32 	%rd87, %r265;
	shl.b64 	%rd88, %rd87, 32;
	cvt.u64.u32 	%rd89, %r266;
	or.b64  	%rd90, %rd88, %rd89;
	cvt.rn.f64.s64 	%fd5, %rd90;
	mul.f64 	%fd6, %fd5, 0d3BF921FB54442D19;
	cvt.rn.f32.f64 	%f150, %fd6;
	neg.f32 	%f151, %f150;
	setp.lt.s32 	%p32, %r261, 0;
	selp.f32 	%f469, %f151, %f150, %p32;
	bra.uni 	$L__BB1_34;
$L__BB1_33:
	mov.f32 	%f152, 0f00000000;
	mul.rn.f32 	%f469, %f16, %f152;
	mov.b32 	%r526, 0;
$L__BB1_34:
	mul.rn.f32 	%f153, %f469, %f469;
	and.b32  	%r268, %r526, 1;
	setp.eq.b32 	%p33, %r268, 1;
	selp.f32 	%f154, 0f3F800000, %f469, %p33;
	fma.rn.f32 	%f155, %f153, %f154, 0f00000000;
	fma.rn.f32 	%f156, %f153, 0f37CBAC00, 0fBAB607ED;
	selp.f32 	%f157, %f156, 0fB94D4153, %p33;
	selp.f32 	%f158, 0f3D2AAABB, 0f3C0885E4, %p33;
	fma.rn.f32 	%f159, %f157, %f153, %f158;
	selp.f32 	%f160, 0fBEFFFFFF, 0fBE2AAAA8, %p33;
	fma.rn.f32 	%f161, %f159, %f153, %f160;
	fma.rn.f32 	%f162, %f161, %f155, %f154;
	and.b32  	%r269, %r526, 2;
	setp.eq.s32 	%p34, %r269, 0;
	mov.f32 	%f163, 0f00000000;
	sub.f32 	%f164, %f163, %f162;
	selp.f32 	%f22, %f162, %f164, %p34;
	mul.f32 	%f23, %f16, 0f3F333333;
	mul.f32 	%f165, %f23, 0f3F22F983;
	cvt.rni.s32.f32 	%r530, %f165;
	cvt.rn.f32.s32 	%f166, %r530;
	fma.rn.f32 	%f167, %f166, 0fBFC90FDA, %f23;
	fma.rn.f32 	%f168, %f166, 0fB3A22168, %f167;
	fma.rn.f32 	%f470, %f166, 0fA7C234C5, %f168;
	abs.f32 	%f25, %f23;
	setp.ltu.f32 	%p35, %f25, 0f47CE4780;
	@%p35 bra 	$L__BB1_42;
	setp.eq.f32 	%p36, %f25, 0f7F800000;
	@%p36 bra 	$L__BB1_41;
	mov.b32 	%r63, %f23;
	shl.b32 	%r271, %r63, 8;
	or.b32  	%r64, %r271, -2147483648;
	mov.b64 	%rd224, 0;
	mov.b32 	%r527, 0;
$L__BB1_37:
	.pragma "nounroll";
	mul.wide.u32 	%rd92, %r527, 4;
	mov.u64 	%rd93, __cudart_i2opi_f;
	add.s64 	%rd94, %rd93, %rd92;
	ld.global.nc.u32 	%r272, [%rd94];
	mad.wide.u32 	%rd95, %r272, %r64, %rd224;
	shr.u64 	%rd224, %rd95, 32;
	add.s64 	%rd96, %rd6, %rd92;
	st.local.u32 	[%rd96], %rd95;
	add.s32 	%r527, %r527, 1;
	setp.ne.s32 	%p37, %r527, 6;
	@%p37 bra 	$L__BB1_37;
	shr.u32 	%r273, %r63, 23;
	st.local.u32 	[%rd6+24], %rd224;
	and.b32  	%r67, %r273, 31;
	add.s32 	%r274, %r273, -128;
	shr.u32 	%r275, %r274, 5;
	mul.wide.u32 	%rd97, %r275, 4;
	sub.s64 	%rd23, %rd6, %rd97;
	ld.local.u32 	%r528, [%rd23+24];
	ld.local.u32 	%r529, [%rd23+20];
	setp.eq.s32 	%p38, %r67, 0;
	@%p38 bra 	$L__BB1_40;
	shf.l.wrap.b32 	%r528, %r529, %r528, %r67;
	ld.local.u32 	%r276, [%rd23+16];
	shf.l.wrap.b32 	%r529, %r276, %r529, %r67;
$L__BB1_40:
	shr.u32 	%r277, %r528, 30;
	shf.l.wrap.b32 	%r278, %r529, %r528, 2;
	shl.b32 	%r279, %r529, 2;
	shr.u32 	%r280, %r278, 31;
	add.s32 	%r530, %r280, %r277;
	shr.s32 	%r281, %r278, 31;
	xor.b32  	%r282, %r281, %r278;
	xor.b32  	%r283, %r281, %r279;
	cvt.u64.u32 	%rd98, %r282;
	shl.b64 	%rd99, %rd98, 32;
	cvt.u64.u32 	%rd100, %r283;
	or.b64  	%rd101, %rd99, %rd100;
	cvt.rn.f64.s64 	%fd7, %rd101;
	mul.f64 	%fd8, %fd7, 0d3BF921FB54442D19;
	cvt.rn.f32.f64 	%f169, %fd8;
	neg.f32 	%f170, %f169;
	setp.lt.s32 	%p39, %r278, 0;
	selp.f32 	%f470, %f170, %f169, %p39;
	bra.uni 	$L__BB1_42;
$L__BB1_41:
	mov.f32 	%f171, 0f00000000;
	mul.rn.f32 	%f470, %f23, %f171;
	mov.b32 	%r530, 0;
$L__BB1_42:
	add.s32 	%r285, %r530, 1;
	mul.rn.f32 	%f172, %f470, %f470;
	and.b32  	%r286, %r530, 1;
	setp.eq.b32 	%p40, %r286, 1;
	selp.f32 	%f173, %f470, 0f3F800000, %p40;
	fma.rn.f32 	%f174, %f172, %f173, 0f00000000;
	fma.rn.f32 	%f175, %f172, 0f37CBAC00, 0fBAB607ED;
	selp.f32 	%f176, 0fB94D4153, %f175, %p40;
	selp.f32 	%f177, 0f3C0885E4, 0f3D2AAABB, %p40;
	fma.rn.f32 	%f178, %f176, %f172, %f177;
	selp.f32 	%f179, 0fBE2AAAA8, 0fBEFFFFFF, %p40;
	fma.rn.f32 	%f180, %f178, %f172, %f179;
	fma.rn.f32 	%f181, %f180, %f174, %f173;
	and.b32  	%r287, %r285, 2;
	setp.eq.s32 	%p41, %r287, 0;
	mov.f32 	%f182, 0f00000000;
	sub.f32 	%f183, %f182, %f181;
	selp.f32 	%f184, %f181, %f183, %p41;
	mul.f32 	%f185, %f184, 0f3E4CCCCD;
	fma.rn.f32 	%f186, %f22, 0f3E99999A, %f185;
	add.s32 	%r288, %r514, -79;
	setp.lt.u32 	%p42, %r288, 12;
	mul.f32 	%f187, %f186, 0f3FC00000;
	selp.f32 	%f188, %f187, %f186, %p42;
	and.b32  	%r289, %r47, 124;
	setp.eq.s32 	%p43, %r289, 92;
	mul.f32 	%f189, %f188, 0f3FE66666;
	selp.f32 	%f190, %f189, %f188, %p43;
	add.s32 	%r290, %r514, -95;
	setp.lt.u32 	%p44, %r290, 5;
	mul.f32 	%f191, %f190, 0f3FA66666;
	selp.f32 	%f192, %f191, %f190, %p44;
	ld.shared.f32 	%f193, [%r46+4];
	fma.rn.f32 	%f29, %f193, %f192, %f15;
	add.s32 	%r291, %r17, 14;
	cvt.rn.f32.u32 	%f194, %r291;
	mul.f32 	%f30, %f194, 0f3DCCCCCD;
	mul.f32 	%f195, %f30, 0f3F22F983;
	cvt.rni.s32.f32 	%r534, %f195;
	cvt.rn.f32.s32 	%f196, %r534;
	fma.rn.f32 	%f197, %f196, 0fBFC90FDA, %f30;
	fma.rn.f32 	%f198, %f196, 0fB3A22168, %f197;
	fma.rn.f32 	%f471, %f196, 0fA7C234C5, %f198;
	abs.f32 	%f32, %f30;
	setp.ltu.f32 	%p45, %f32, 0f47CE4780;
	@%p45 bra 	$L__BB1_50;
	setp.eq.f32 	%p46, %f32, 0f7F800000;
	@%p46 bra 	$L__BB1_49;
	mov.b32 	%r77, %f30;
	shl.b32 	%r293, %r77, 8;
	or.b32  	%r78, %r293, -2147483648;
	mov.b64 	%rd225, 0;
	mov.b32 	%r531, 0;
$L__BB1_45:
	.pragma "nounroll";
	mul.wide.u32 	%rd103, %r531, 4;
	mov.u64 	%rd104, __cudart_i2opi_f;
	add.s64 	%rd105, %rd104, %rd103;
	ld.global.nc.u32 	%r294, [%rd105];
	mad.wide.u32 	%rd106, %r294, %r78, %rd225;
	shr.u64 	%rd225, %rd106, 32;
	add.s64 	%rd107, %rd7, %rd103;
	st.local.u32 	[%rd107], %rd106;
	add.s32 	%r531, %r531, 1;
	setp.ne.s32 	%p47, %r531, 6;
	@%p47 bra 	$L__BB1_45;
	shr.u32 	%r295, %r77, 23;
	st.local.u32 	[%rd7+24], %rd225;
	and.b32  	%r81, %r295, 31;
	add.s32 	%r296, %r295, -128;
	shr.u32 	%r297, %r296, 5;
	mul.wide.u32 	%rd108, %r297, 4;
	sub.s64 	%rd26, %rd7, %rd108;
	ld.local.u32 	%r532, [%rd26+24];
	ld.local.u32 	%r533, [%rd26+20];
	setp.eq.s32 	%p48, %r81, 0;
	@%p48 bra 	$L__BB1_48;
	shf.l.wrap.b32 	%r532, %r533, %r532, %r81;
	ld.local.u32 	%r298, [%rd26+16];
	shf.l.wrap.b32 	%r533, %r298, %r533, %r81;
$L__BB1_48:
	shr.u32 	%r299, %r532, 30;
	shf.l.wrap.b32 	%r300, %r533, %r532, 2;
	shl.b32 	%r301, %r533, 2;
	shr.u32 	%r302, %r300, 31;
	add.s32 	%r534, %r302, %r299;
	shr.s32 	%r303, %r300, 31;
	xor.b32  	%r304, %r303, %r300;
	xor.b32  	%r305, %r303, %r301;
	cvt.u64.u32 	%rd109, %r304;
	shl.b64 	%rd110, %rd109, 32;
	cvt.u64.u32 	%rd111, %r305;
	or.b64  	%rd112, %rd110, %rd111;
	cvt.rn.f64.s64 	%fd9, %rd112;
	mul.f64 	%fd10, %fd9, 0d3BF921FB54442D19;
	cvt.rn.f32.f64 	%f199, %fd10;
	neg.f32 	%f200, %f199;
	setp.lt.s32 	%p49, %r300, 0;
	selp.f32 	%f471, %f200, %f199, %p49;
	bra.uni 	$L__BB1_50;
$L__BB1_49:
	mov.f32 	%f201, 0f00000000;
	mul.rn.f32 	%f471, %f30, %f201;
	mov.b32 	%r534, 0;
$L__BB1_50:
	mul.rn.f32 	%f202, %f471, %f471;
	and.b32  	%r307, %r534, 1;
	setp.eq.b32 	%p50, %r307, 1;
	selp.f32 	%f203, 0f3F800000, %f471, %p50;
	fma.rn.f32 	%f204, %f202, %f203, 0f00000000;
	fma.rn.f32 	%f205, %f202, 0f37CBAC00, 0fBAB607ED;
	selp.f32 	%f206, %f205, 0fB94D4153, %p50;
	selp.f32 	%f207, 0f3D2AAABB, 0f3C0885E4, %p50;
	fma.rn.f32 	%f208, %f206, %f202, %f207;
	selp.f32 	%f209, 0fBEFFFFFF, 0fBE2AAAA8, %p50;
	fma.rn.f32 	%f210, %f208, %f202, %f209;
	fma.rn.f32 	%f211, %f210, %f204, %f203;
	and.b32  	%r308, %r534, 2;
	setp.eq.s32 	%p51, %r308, 0;
	mov.f32 	%f212, 0f00000000;
	sub.f32 	%f213, %f212, %f211;
	selp.f32 	%f36, %f211, %f213, %p51;
	mul.f32 	%f37, %f30, 0f3F333333;
	mul.f32 	%f214, %f37, 0f3F22F983;
	cvt.rni.s32.f32 	%r538, %f214;
	cvt.rn.f32.s32 	%f215, %r538;
	fma.rn.f32 	%f216, %f215, 0fBFC90FDA, %f37;
	fma.rn.f32 	%f217, %f215, 0fB3A22168, %f216;
	fma.rn.f32 	%f472, %f215, 0fA7C234C5, %f217;
	abs.f32 	%f39, %f37;
	setp.ltu.f32 	%p52, %f39, 0f47CE4780;
	@%p52 bra 	$L__BB1_58;
	setp.eq.f32 	%p53, %f39, 0f7F800000;
	@%p53 bra 	$L__BB1_57;
	mov.b32 	%r91, %f37;
	shl.b32 	%r310, %r91, 8;
	or.b32  	%r92, %r310, -2147483648;
	mov.b64 	%rd226, 0;
	mov.b32 	%r535, 0;
$L__BB1_53:
	.pragma "nounroll";
	mul.wide.u32 	%rd114, %r535, 4;
	mov.u64 	%rd115, __cudart_i2opi_f;
	add.s64 	%rd116, %rd115, %rd114;
	ld.global.nc.u32 	%r311, [%rd116];
	mad.wide.u32 	%rd117, %r311, %r92, %rd226;
	shr.u64 	%rd226, %rd117, 32;
	add.s64 	%rd118, %rd6, %rd114;
	st.local.u32 	[%rd118], %rd117;
	add.s32 	%r535, %r535, 1;
	setp.ne.s32 	%p54, %r535, 6;
	@%p54 bra 	$L__BB1_53;
	shr.u32 	%r312, %r91, 23;
	st.local.u32 	[%rd6+24], %rd226;
	and.b32  	%r95, %r312, 31;
	add.s32 	%r313, %r312, -128;
	shr.u32 	%r314, %r313, 5;
	mul.wide.u32 	%rd119, %r314, 4;
	sub.s64 	%rd29, %rd6, %rd119;
	ld.local.u32 	%r536, [%rd29+24];
	ld.local.u32 	%r537, [%rd29+20];
	setp.eq.s32 	%p55, %r95, 0;
	@%p55 bra 	$L__BB1_56;
	shf.l.wrap.b32 	%r536, %r537, %r536, %r95;
	ld.local.u32 	%r315, [%rd29+16];
	shf.l.wrap.b32 	%r537, %r315, %r537, %r95;
$L__BB1_56:
	shr.u32 	%r316, %r536, 30;
	shf.l.wrap.b32 	%r317, %r537, %r536, 2;
	shl.b32 	%r318, %r537, 2;
	shr.u32 	%r319, %r317, 31;
	add.s32 	%r538, %r319, %r316;
	shr.s32 	%r320, %r317, 31;
	xor.b32  	%r321, %r320, %r317;
	xor.b32  	%r322, %r320, %r318;
	cvt.u64.u32 	%rd120, %r321;
	shl.b64 	%rd121, %rd120, 32;
	cvt.u64.u32 	%rd122, %r322;
	or.b64  	%rd123, %rd121, %rd122;
	cvt.rn.f64.s64 	%fd11, %rd123;
	mul.f64 	%fd12, %fd11, 0d3BF921FB54442D19;
	cvt.rn.f32.f64 	%f218, %fd12;
	neg.f32 	%f219, %f218;
	setp.lt.s32 	%p56, %r317, 0;
	selp.f32 	%f472, %f219, %f218, %p56;
	bra.uni 	$L__BB1_58;
$L__BB1_57:
	mov.f32 	%f220, 0f00000000;
	mul.rn.f32 	%f472, %f37, %f220;
	mov.b32 	%r538, 0;
$L__BB1_58:
	add.s32 	%r324, %r538, 1;
	mul.rn.f32 	%f221, %f472, %f472;
	and.b32  	%r325, %r538, 1;
	setp.eq.b32 	%p57, %r325, 1;
	selp.f32 	%f222, %f472, 0f3F800000, %p57;
	fma.rn.f32 	%f223, %f221, %f222, 0f00000000;
	fma.rn.f32 	%f224, %f221, 0f37CBAC00, 0fBAB607ED;
	selp.f32 	%f225, 0fB94D4153, %f224, %p57;
	selp.f32 	%f226, 0f3C0885E4, 0f3D2AAABB, %p57;
	fma.rn.f32 	%f227, %f225, %f221, %f226;
	selp.f32 	%f228, 0fBE2AAAA8, 0fBEFFFFFF, %p57;
	fma.rn.f32 	%f229, %f227, %f221, %f228;
	fma.rn.f32 	%f230, %f229, %f223, %f222;
	and.b32  	%r326, %r324, 2;
	setp.eq.s32 	%p58, %r326, 0;
	mov.f32 	%f231, 0f00000000;
	sub.f32 	%f232, %f231, %f230;
	selp.f32 	%f233, %f230, %f232, %p58;
	mul.f32 	%f234, %f233, 0f3E4CCCCD;
	fma.rn.f32 	%f235, %f36, 0f3E99999A, %f234;
	add.s32 	%r327, %r514, -78;
	setp.lt.u32 	%p59, %r327, 12;
	mul.f32 	%f236, %f235, 0f3FC00000;
	selp.f32 	%f237, %f236, %f235, %p59;
	add.s32 	%r328, %r514, 2;
	and.b32  	%r329, %r328, 124;
	setp.eq.s32 	%p60, %r329, 92;
	mul.f32 	%f238, %f237, 0f3FE66666;
	selp.f32 	%f239, %f238, %f237, %p60;
	add.s32 	%r330, %r514, -94;
	setp.lt.u32 	%p61, %r330, 5;
	mul.f32 	%f240, %f239, 0f3FA66666;
	selp.f32 	%f241, %f240, %f239, %p61;
	ld.shared.f32 	%f242, [%r46+8];
	fma.rn.f32 	%f43, %f242, %f241, %f29;
	add.s32 	%r331, %r17, 21;
	cvt.rn.f32.u32 	%f243, %r331;
	mul.f32 	%f44, %f243, 0f3DCCCCCD;
	mul.f32 	%f244, %f44, 0f3F22F983;
	cvt.rni.s32.f32 	%r542, %f244;
	cvt.rn.f32.s32 	%f245, %r542;
	fma.rn.f32 	%f246, %f245, 0fBFC90FDA, %f44;
	fma.rn.f32 	%f247, %f245, 0fB3A22168, %f246;
	fma.rn.f32 	%f473, %f245, 0fA7C234C5, %f247;
	abs.f32 	%f46, %f44;
	setp.ltu.f32 	%p62, %f46, 0f47CE4780;
	@%p62 bra 	$L__BB1_66;
	setp.eq.f32 	%p63, %f46, 0f7F800000;
	@%p63 bra 	$L__BB1_65;
	mov.b32 	%r105, %f44;
	shl.b32 	%r333, %r105, 8;
	or.b32  	%r106, %r333, -2147483648;
	mov.b64 	%rd227, 0;
	mov.b32 	%r539, 0;
$L__BB1_61:
	.pragma "nounroll";
	mul.wide.u32 	%rd125, %r539, 4;
	mov.u64 	%rd126, __cudart_i2opi_f;
	add.s64 	%rd127, %rd126, %rd125;
	ld.global.nc.u32 	%r334, [%rd127];
	mad.wide.u32 	%rd128, %r334, %r106, %rd227;
	shr.u64 	%rd227, %rd128, 32;
	add.s64 	%rd129, %rd7, %rd125;
	st.local.u32 	[%rd129], %rd128;
	add.s32 	%r539, %r539, 1;
	setp.ne.s32 	%p64, %r539, 6;
	@%p64 bra 	$L__BB1_61;
	shr.u32 	%r335, %r105, 23;
	st.local.u32 	[%rd7+24], %rd227;
	and.b32  	%r109, %r335, 31;
	add.s32 	%r336, %r335, -128;
	shr.u32 	%r337, %r336, 5;
	mul.wide.u32 	%rd130, %r337, 4;
	sub.s64 	%rd32, %rd7, %rd130;
	ld.local.u32 	%r540, [%rd32+24];
	ld.local.u32 	%r541, [%rd32+20];
	setp.eq.s32 	%p65, %r109, 0;
	@%p65 bra 	$L__BB1_64;
	shf.l.wrap.b32 	%r540, %r541, %r540, %r109;
	ld.local.u32 	%r338, [%rd32+16];
	shf.l.wrap.b32 	%r541, %r338, %r541, %r109;
$L__BB1_64:
	shr.u32 	%r339, %r540, 30;
	shf.l.wrap.b32 	%r340, %r541, %r540, 2;
	shl.b32 	%r341, %r541, 2;
	shr.u32 	%r342, %r340, 31;
	add.s32 	%r542, %r342, %r339;
	shr.s32 	%r343, %r340, 31;
	xor.b32  	%r344, %r343, %r340;
	xor.b32  	%r345, %r343, %r341;
	cvt.u64.u32 	%rd131, %r344;
	shl.b64 	%rd132, %rd131, 32;
	cvt.u64.u32 	%rd133, %r345;
	or.b64  	%rd134, %rd132, %rd133;
	cvt.rn.f64.s64 	%fd13, %rd134;
	mul.f64 	%fd14, %fd13, 0d3BF921FB54442D19;
	cvt.rn.f32.f64 	%f248, %fd14;
	neg.f32 	%f249, %f248;
	setp.lt.s32 	%p66, %r340, 0;
	selp.f32 	%f473, %f249, %f248, %p66;
	bra.uni 	$L__BB1_66;
$L__BB1_65:
	mov.f32 	%f250, 0f00000000;
	mul.rn.f32 	%f473, %f44, %f250;
	mov.b32 	%r542, 0;
$L__BB1_66:
	mul.rn.f32 	%f251, %f473, %f473;
	and.b32  	%r347, %r542, 1;
	setp.eq.b32 	%p67, %r347, 1;
	selp.f32 	%f252, 0f3F800000, %f473, %p67;
	fma.rn.f32 	%f253, %f251, %f252, 0f00000000;
	fma.rn.f32 	%f254, %f251, 0f37CBAC00, 0fBAB607ED;
	selp.f32 	%f255, %f254, 0fB94D4153, %p67;
	selp.f32 	%f256, 0f3D2AAABB, 0f3C0885E4, %p67;
	fma.rn.f32 	%f257, %f255, %f251, %f256;
	selp.f32 	%f258, 0fBEFFFFFF, 0fBE2AAAA8, %p67;
	fma.rn.f32 	%f259, %f257, %f251, %f258;
	fma.rn.f32 	%f260, %f259, %f253, %f252;
	and.b32  	%r348, %r542, 2;
	setp.eq.s32 	%p68, %r348, 0;
	mov.f32 	%f261, 0f00000000;
	sub.f32 	%f262, %f261, %f260;
	selp.f32 	%f50, %f260, %f262, %p68;
	mul.f32 	%f51, %f44, 0f3F333333;
	mul.f32 	%f263, %f51, 0f3F22F983;
	cvt.rni.s32.f32 	%r546, %f263;
	cvt.rn.f32.s32 	%f264, %r546;
	fma.rn.f32 	%f265, %f264, 0fBFC90FDA, %f51;
	fma.rn.f32 	%f266, %f264, 0fB3A22168, %f265;
	fma.rn.f32 	%f474, %f264, 0fA7C234C5, %f266;
	abs.f32 	%f53, %f51;
	setp.ltu.f32 	%p69, %f53, 0f47CE4780;
	@%p69 bra 	$L__BB1_74;
	setp.eq.f32 	%p70, %f53, 0f7F800000;
	@%p70 bra 	$L__BB1_73;
	mov.b32 	%r119, %f51;
	shl.b32 	%r350, %r119, 8;
	or.b32  	%r120, %r350, -2147483648;
	mov.b64 	%rd228, 0;
	mov.b32 	%r543, 0;
$L__BB1_69:
	.pragma "nounroll";
	mul.wide.u32 	%rd136, %r543, 4;
	add.s64 	%rd138, %rd137, %rd136;
	ld.global.nc.u32 	%r351, [%rd138];
	mad.wide.u32 	%rd139, %r351, %r120, %rd228;
	shr.u64 	%rd228, %rd139, 32;
	add.s64 	%rd140, %rd6, %rd136;
	st.local.u32 	[%rd140], %rd139;
	add.s32 	%r543, %r543, 1;
	setp.ne.s32 	%p71, %r543, 6;
	@%p71 bra 	$L__BB1_69;
	shr.u32 	%r352, %r119, 23;
	st.local.u32 	[%rd6+24], %rd228;
	and.b32  	%r123, %r352, 31;
	add.s32 	%r353, %r352, -128;
	shr.u32 	%r354, %r353, 5;
	mul.wide.u32 	%rd141, %r354, 4;
	sub.s64 	%rd35, %rd6, %rd141;
	ld.local.u32 	%r544, [%rd35+24];
	ld.local.u32 	%r545, [%rd35+20];
	setp.eq.s32 	%p72, %r123, 0;
	@%p72 bra 	$L__BB1_72;
	shf.l.wrap.b32 	%r544, %r545, %r544, %r123;
	ld.local.u32 	%r355, [%rd35+16];
	shf.l.wrap.b32 	%r545, %r355, %r545, %r123;
$L__BB1_72:
	shr.u32 	%r356, %r544, 30;
	shf.l.wrap.b32 	%r357, %r545, %r544, 2;
	shl.b32 	%r358, %r545, 2;
	shr.u32 	%r359, %r357, 31;
	add.s32 	%r546, %r359, %r356;
	shr.s32 	%r360, %r357, 31;
	xor.b32  	%r361, %r360, %r357;
	xor.b32  	%r362, %r360, %r358;
	cvt.u64.u32 	%rd142, %r361;
	shl.b64 	%rd143, %rd142, 32;
	cvt.u64.u32 	%rd144, %r362;
	or.b64  	%rd145, %rd143, %rd144;
	cvt.rn.f64.s64 	%fd15, %rd145;
	mul.f64 	%fd16, %fd15, 0d3BF921FB54442D19;
	cvt.rn.f32.f64 	%f267, %fd16;
	neg.f32 	%f268, %f267;
	setp.lt.s32 	%p73, %r357, 0;
	selp.f32 	%f474, %f268, %f267, %p73;
	bra.uni 	$L__BB1_74;
$L__BB1_73:
	mov.f32 	%f269, 0f00000000;
	mul.rn.f32 	%f474, %f51, %f269;
	mov.b32 	%r546, 0;
$L__BB1_74:
	add.s32 	%r364, %r546, 1;
	mul.rn.f32 	%f270, %f474, %f474;
	and.b32  	%r365, %r546, 1;
	setp.eq.b32 	%p74, %r365, 1;
	selp.f32 	%f271, %f474, 0f3F800000, %p74;
	fma.rn.f32 	%f272, %f270, %f271, 0f00000000;
	fma.rn.f32 	%f273, %f270, 0f37CBAC00, 0fBAB607ED;
	selp.f32 	%f274, 0fB94D4153, %f273, %p74;
	selp.f32 	%f275, 0f3C0885E4, 0f3D2AAABB, %p74;
	fma.rn.f32 	%f276, %f274, %f270, %f275;
	selp.f32 	%f277, 0fBE2AAAA8, 0fBEFFFFFF, %p74;
	fma.rn.f32 	%f278, %f276, %f270, %f277;
	fma.rn.f32 	%f279, %f278, %f272, %f271;
	and.b32  	%r366, %r364, 2;
	setp.eq.s32 	%p75, %r366, 0;
	mov.f32 	%f280, 0f00000000;
	sub.f32 	%f281, %f280, %f279;
	selp.f32 	%f282, %f279, %f281, %p75;
	mul.f32 	%f283, %f282, 0f3E4CCCCD;
	fma.rn.f32 	%f284, %f50, 0f3E99999A, %f283;
	add.s32 	%r367, %r514, -77;
	setp.lt.u32 	%p76, %r367, 12;
	mul.f32 	%f285, %f284, 0f3FC00000;
	selp.f32 	%f286, %f285, %f284, %p76;
	add.s32 	%r368, %r514, 3;
	and.b32  	%r369, %r368, 124;
	setp.eq.s32 	%p77, %r369, 92;
	mul.f32 	%f287, %f286, 0f3FE66666;
	selp.f32 	%f288, %f287, %f286, %p77;
	add.s32 	%r370, %r514, -93;
	setp.lt.u32 	%p78, %r370, 5;
	mul.f32 	%f289, %f288, 0f3FA66666;
	selp.f32 	%f290, %f289, %f288, %p78;
	ld.shared.f32 	%f291, [%r46+12];
	fma.rn.f32 	%f466, %f291, %f290, %f43;
	add.s32 	%r514, %r514, 4;
	bra.uni 	$L__BB1_9;
$L__BB1_75:
	mul.f32 	%f292, %f15, %f15;
	add.f32 	%f293, %f292, 0f41D80000;
	mul.f32 	%f294, %f15, %f293;
	fma.rn.f32 	%f295, %f292, 0f41100000, 0f41D80000;
	div.rn.f32 	%f58, %f294, %f295;
	ld.const.u32 	%r371, [c_ace2_interface];
	add.s32 	%r372, %r371, -331;
	setp.eq.s32 	%p80, %r1, %r372;
	mov.pred 	%p144, -1;
	@%p80 bra 	$L__BB1_100;
	ld.const.u32 	%r373, [c_ace2_interface+4];
	add.s32 	%r374, %r373, -331;
	setp.eq.s32 	%p82, %r1, %r374;
	@%p82 bra 	$L__BB1_100;
	ld.const.u32 	%r375, [c_ace2_interface+8];
	add.s32 	%r376, %r375, -331;
	setp.eq.s32 	%p84, %r1, %r376;
	@%p84 bra 	$L__BB1_100;
	ld.const.u32 	%r377, [c_ace2_interface+12];
	add.s32 	%r378, %r377, -331;
	setp.eq.s32 	%p86, %r1, %r378;
	@%p86 bra 	$L__BB1_100;
	ld.const.u32 	%r379, [c_ace2_interface+16];
	add.s32 	%r380, %r379, -331;
	setp.eq.s32 	%p88, %r1, %r380;
	@%p88 bra 	$L__BB1_100;
	ld.const.u32 	%r381, [c_ace2_interface+20];
	add.s32 	%r382, %r381, -331;
	setp.eq.s32 	%p90, %r1, %r382;
	@%p90 bra 	$L__BB1_100;
	ld.const.u32 	%r383, [c_ace2_interface+24];
	add.s32 	%r384, %r383, -331;
	setp.eq.s32 	%p92, %r1, %r384;
	@%p92 bra 	$L__BB1_100;
	ld.const.u32 	%r385, [c_ace2_interface+28];
	add.s32 	%r386, %r385, -331;
	setp.eq.s32 	%p94, %r1, %r386;
	@%p94 bra 	$L__BB1_100;
	ld.const.u32 	%r387, [c_ace2_interface+32];
	add.s32 	%r388, %r387, -331;
	setp.eq.s32 	%p96, %r1, %r388;
	@%p96 bra 	$L__BB1_100;
	ld.const.u32 	%r389, [c_ace2_interface+36];
	add.s32 	%r390, %r389, -331;
	setp.eq.s32 	%p98, %r1, %r390;
	@%p98 bra 	$L__BB1_100;
	ld.const.u32 	%r391, [c_ace2_interface+40];
	add.s32 	%r392, %r391, -331;
	setp.eq.s32 	%p100, %r1, %r392;
	@%p100 bra 	$L__BB1_100;
	ld.const.u32 	%r393, [c_ace2_interface+44];
	add.s32 	%r394, %r393, -331;
	setp.eq.s32 	%p102, %r1, %r394;
	@%p102 bra 	$L__BB1_100;
	ld.const.u32 	%r395, [c_ace2_interface+48];
	add.s32 	%r396, %r395, -331;
	setp.eq.s32 	%p104, %r1, %r396;
	@%p104 bra 	$L__BB1_100;
	ld.const.u32 	%r397, [c_ace2_interface+52];
	add.s32 	%r398, %r397, -331;
	setp.eq.s32 	%p106, %r1, %r398;
	@%p106 bra 	$L__BB1_100;
	ld.const.u32 	%r399, [c_ace2_interface+56];
	add.s32 	%r400, %r399, -331;
	setp.eq.s32 	%p108, %r1, %r400;
	@%p108 bra 	$L__BB1_100;
	ld.const.u32 	%r401, [c_ace2_interface+60];
	add.s32 	%r402, %r401, -331;
	setp.eq.s32 	%p110, %r1, %r402;
	@%p110 bra 	$L__BB1_100;
	ld.const.u32 	%r403, [c_ace2_interface+64];
	add.s32 	%r404, %r403, -331;
	setp.eq.s32 	%p112, %r1, %r404;
	@%p112 bra 	$L__BB1_100;
	ld.const.u32 	%r405, [c_ace2_interface+68];
	add.s32 	%r406, %r405, -331;
	setp.eq.s32 	%p114, %r1, %r406;
	@%p114 bra 	$L__BB1_100;
	ld.const.u32 	%r407, [c_ace2_interface+72];
	add.s32 	%r408, %r407, -331;
	setp.eq.s32 	%p116, %r1, %r408;
	@%p116 bra 	$L__BB1_100;
	ld.const.u32 	%r409, [c_ace2_interface+76];
	add.s32 	%r410, %r409, -331;
	setp.eq.s32 	%p118, %r1, %r410;
	@%p118 bra 	$L__BB1_100;
	ld.const.u32 	%r411, [c_ace2_interface+80];
	add.s32 	%r412, %r411, -331;
	setp.eq.s32 	%p120, %r1, %r412;
	@%p120 bra 	$L__BB1_100;
	ld.const.u32 	%r413, [c_ace2_interface+84];
	add.s32 	%r414, %r413, -331;
	setp.eq.s32 	%p122, %r1, %r414;
	@%p122 bra 	$L__BB1_100;
	ld.const.u32 	%r415, [c_ace2_interface+88];
	add.s32 	%r416, %r415, -331;
	setp.eq.s32 	%p124, %r1, %r416;
	@%p124 bra 	$L__BB1_100;
	ld.const.u32 	%r417, [c_ace2_interface+92];
	add.s32 	%r418, %r417, -331;
	setp.eq.s32 	%p126, %r1, %r418;
	@%p126 bra 	$L__BB1_100;
	ld.const.u32 	%r419, [c_ace2_interface+96];
	add.s32 	%r420, %r419, -331;
	setp.eq.s32 	%p144, %r1, %r420;
$L__BB1_100:
	mul.f32 	%f297, %f58, 0f3FA66666;
	selp.f32 	%f59, %f297, %f58, %p144;
	cvta.to.global.u64 	%rd146, %rd42;
	mul.wide.u32 	%rd147, %r1, 4;
	add.s64 	%rd148, %rd146, %rd147;
	ld.global.nc.u32 	%r549, [%rd148];
	ld.global.nc.u32 	%r134, [%rd148+4];
	sub.s32 	%r135, %r134, %r549;
	setp.lt.s32 	%p127, %r135, 1;
	mov.f32 	%f483, 0f00000000;
	@%p127 bra 	$L__BB1_114;
	setp.ge.s32 	%p128, %r549, %r134;
	mov.f32 	%f482, 0f00000000;
	@%p128 bra 	$L__BB1_113;
	and.b32  	%r136, %r135, 7;
	sub.s32 	%r421, %r549, %r134;
	setp.gt.u32 	%p129, %r421, -8;
	mov.f32 	%f482, 0f00000000;
	@%p129 bra 	$L__BB1_105;
	and.b32  	%r422, %r135, 2147483640;
	neg.s32 	%r547, %r422;
	add.s64 	%rd36, %rd3, 16;
	add.s64 	%rd37, %rd2, 16;
	mov.f32 	%f482, 0f00000000;
$L__BB1_104:
	.pragma "nounroll";
	mul.wide.s32 	%rd149, %r549, 4;
	add.s64 	%rd150, %rd36, %rd149;
	add.s64 	%rd151, %rd37, %rd149;
	ld.global.nc.u32 	%r423, [%rd150+-16];
	ld.global.nc.f32 	%f302, [%rd151+-16];
	shl.b32 	%r424, %r423, 5;
	or.b32  	%r425, %r424, %r3;
	mul.wide.s32 	%rd152, %r425, 4;
	add.s64 	%rd153, %rd4, %rd152;
	ld.global.nc.f32 	%f303, [%rd153];
	fma.rn.f32 	%f304, %f302, %f303, %f482;
	ld.global.nc.u32 	%r426, [%rd150+-12];
	ld.global.nc.f32 	%f305, [%rd151+-12];
	shl.b32 	%r427, %r426, 5;
	or.b32  	%r428, %r427, %r3;
	mul.wide.s32 	%rd154, %r428, 4;
	add.s64 	%rd155, %rd4, %rd154;
	ld.global.nc.f32 	%f306, [%rd155];
	fma.rn.f32 	%f307, %f305, %f306, %f304;
	ld.global.nc.u32 	%r429, [%rd150+-8];
	ld.global.nc.f32 	%f308, [%rd151+-8];
	shl.b32 	%r430, %r429, 5;
	or.b32  	%r431, %r430, %r3;
	mul.wide.s32 	%rd156, %r431, 4;
	add.s64 	%rd157, %rd4, %rd156;
	ld.global.nc.f32 	%f309, [%rd157];
	fma.rn.f32 	%f310, %f308, %f309, %f307;
	ld.global.nc.u32 	%r432, [%rd150+-4];
	ld.global.nc.f32 	%f311, [%rd151+-4];
	shl.b32 	%r433, %r432, 5;
	or.b32  	%r434, %r433, %r3;
	mul.wide.s32 	%rd158, %r434, 4;
	add.s64 	%rd159, %rd4, %rd158;
	ld.global.nc.f32 	%f312, [%rd159];
	fma.rn.f32 	%f313, %f311, %f312, %f310;
	ld.global.nc.u32 	%r435, [%rd150];
	ld.global.nc.f32 	%f314, [%rd151];
	shl.b32 	%r436, %r435, 5;
	or.b32  	%r437, %r436, %r3;
	mul.wide.s32 	%rd160, %r437, 4;
	add.s64 	%rd161, %rd4, %rd160;
	ld.global.nc.f32 	%f315, [%rd161];
	fma.rn.f32 	%f316, %f314, %f315, %f313;
	ld.global.nc.u32 	%r438, [%rd150+4];
	ld.global.nc.f32 	%f317, [%rd151+4];
	shl.b32 	%r439, %r438, 5;
	or.b32  	%r440, %r439, %r3;
	mul.wide.s32 	%rd162, %r440, 4;
	add.s64 	%rd163, %rd4, %rd162;
	ld.global.nc.f32 	%f318, [%rd163];
	fma.rn.f32 	%f319, %f317, %f318, %f316;
	ld.global.nc.u32 	%r441, [%rd150+8];
	ld.global.nc.f32 	%f320, [%rd151+8];
	shl.b32 	%r442, %r441, 5;
	or.b32  	%r443, %r442, %r3;
	mul.wide.s32 	%rd164, %r443, 4;
	add.s64 	%rd165, %rd4, %rd164;
	ld.global.nc.f32 	%f321, [%rd165];
	fma.rn.f32 	%f322, %f320, %f321, %f319;
	ld.global.nc.u32 	%r444, [%rd150+12];
	ld.global.nc.f32 	%f323, [%rd151+12];
	shl.b32 	%r445, %r444, 5;
	or.b32  	%r446, %r445, %r3;
	mul.wide.s32 	%rd166, %r446, 4;
	add.s64 	%rd167, %rd4, %rd166;
	ld.global.nc.f32 	%f324, [%rd167];
	fma.rn.f32 	%f482, %f323, %f324, %f322;
	add.s32 	%r549, %r549, 8;
	add.s32 	%r547, %r547, 8;
	setp.ne.s32 	%p130, %r547, 0;
	@%p130 bra 	$L__BB1_104;
$L__BB1_105:
	setp.eq.s32 	%p131, %r136, 0;
	@%p131 bra 	$L__BB1_113;
	and.b32  	%r143, %r135, 3;
	setp.lt.u32 	%p132, %r136, 4;
	@%p132 bra 	$L__BB1_108;
	mul.wide.s32 	%rd168, %r549, 4;
	add.s64 	%rd169, %rd3, %rd168;
	ld.global.nc.u32 	%r447, [%rd169];
	add.s64 	%rd170, %rd2, %rd168;
	ld.global.nc.f32 	%f326, [%rd170];
	shl.b32 	%r448, %r447, 5;
	or.b32  	%r449, %r448, %r3;
	mul.wide.s32 	%rd171, %r449, 4;
	add.s64 	%rd172, %rd4, %rd171;
	ld.global.nc.f32 	%f327, [%rd172];
	fma.rn.f32 	%f328, %f326, %f327, %f482;
	ld.global.nc.u32 	%r450, [%rd169+4];
	ld.global.nc.f32 	%f329, [%rd170+4];
	shl.b32 	%r451, %r450, 5;
	or.b32  	%r452, %r451, %r3;
	mul.wide.s32 	%rd173, %r452, 4;
	add.s64 	%rd174, %rd4, %rd173;
	ld.global.nc.f32 	%f330, [%rd174];
	fma.rn.f32 	%f331, %f329, %f330, %f328;
	ld.global.nc.u32 	%r453, [%rd169+8];
	ld.global.nc.f32 	%f332, [%rd170+8];
	shl.b32 	%r454, %r453, 5;
	or.b32  	%r455, %r454, %r3;
	mul.wide.s32 	%rd175, %r455, 4;
	add.s64 	%rd176, %rd4, %rd175;
	ld.global.nc.f32 	%f333, [%rd176];
	fma.rn.f32 	%f334, %f332, %f333, %f331;
	ld.global.nc.u32 	%r456, [%rd169+12];
	ld.global.nc.f32 	%f335, [%rd170+12];
	shl.b32 	%r457, %r456, 5;
	or.b32  	%r458, %r457, %r3;
	mul.wide.s32 	%rd177, %r458, 4;
	add.s64 	%rd178, %rd4, %rd177;
	ld.global.nc.f32 	%f336, [%rd178];
	fma.rn.f32 	%f482, %f335, %f336, %f334;
	add.s32 	%r549, %r549, 4;
$L__BB1_108:
	setp.eq.s32 	%p133, %r143, 0;
	@%p133 bra 	$L__BB1_113;
	setp.eq.s32 	%p134, %r143, 1;
	@%p134 bra 	$L__BB1_111;
	mul.wide.s32 	%rd179, %r549, 4;
	add.s64 	%rd180, %rd3, %rd179;
	ld.global.nc.u32 	%r459, [%rd180];
	add.s64 	%rd181, %rd2, %rd179;
	ld.global.nc.f32 	%f338, [%rd181];
	shl.b32 	%r460, %r459, 5;
	or.b32  	%r461, %r460, %r3;
	mul.wide.s32 	%rd182, %r461, 4;
	add.s64 	%rd183, %rd4, %rd182;
	ld.global.nc.f32 	%f339, [%rd183];
	fma.rn.f32 	%f340, %f338, %f339, %f482;
	ld.global.nc.u32 	%r462, [%rd180+4];
	ld.global.nc.f32 	%f341, [%rd181+4];
	shl.b32 	%r463, %r462, 5;
	or.b32  	%r464, %r463, %r3;
	mul.wide.s32 	%rd184, %r464, 4;
	add.s64 	%rd185, %rd4, %rd184;
	ld.global.nc.f32 	%f342, [%rd185];
	fma.rn.f32 	%f482, %f341, %f342, %f340;
	add.s32 	%r549, %r549, 2;
$L__BB1_111:
	and.b32  	%r465, %r135, 1;
	setp.eq.b32 	%p135, %r465, 1;
	not.pred 	%p136, %p135;
	@%p136 bra 	$L__BB1_113;
	mul.wide.s32 	%rd186, %r549, 4;
	add.s64 	%rd187, %rd3, %rd186;
	ld.global.nc.u32 	%r466, [%rd187];
	add.s64 	%rd188, %rd2, %rd186;
	ld.global.nc.f32 	%f343, [%rd188];
	shl.b32 	%r467, %r466, 5;
	or.b32  	%r468, %r467, %r3;
	mul.wide.s32 	%rd189, %r468, 4;
	add.s64 	%rd190, %rd4, %rd189;
	ld.global.nc.f32 	%f344, [%rd190];
	fma.rn.f32 	%f482, %f343, %f344, %f482;
$L__BB1_113:
	cvt.rn.f32.u32 	%f345, %r135;
	div.rn.f32 	%f346, %f482, %f345;
	min.f32 	%f347, %f345, 0f41200000;
	fma.rn.f32 	%f348, %f347, 0f3DCCCCCD, 0f3F800000;
	mul.f32 	%f483, %f348, %f346;
$L__BB1_114:
	mul.f32 	%f349, %f483, %f483;
	add.f32 	%f350, %f349, 0f41D80000;
	mul.f32 	%f351, %f483, %f350;
	fma.rn.f32 	%f352, %f349, 0f41100000, 0f41D80000;
	div.rn.f32 	%f74, %f351, %f352;
	add.s64 	%rd192, %rd5, %rd147;
	ld.global.nc.f32 	%f75, [%rd192];
	setp.ne.s32 	%p137, %r2, 0;
	shl.b32 	%r469, %r3, 2;
	add.s32 	%r471, %r251, %r469;
	add.s32 	%r148, %r471, 21120;
	@%p137 bra 	$L__BB1_123;
	setp.lt.s32 	%p138, %r186, 1;
	mov.f32 	%f492, 0f00000000;
	mov.f32 	%f493, %f492;
	@%p138 bra 	$L__BB1_122;
	shr.u32 	%r473, %r186, 5;
	max.u32 	%r149, %r473, 1;
	add.s32 	%r474, %r186, -1;
	div.u32 	%r475, %r474, %r149;
	add.s32 	%r150, %r475, 1;
	and.b32  	%r151, %r150, 3;
	setp.lt.u32 	%p139, %r475, 3;
	mov.f32 	%f493, 0f00000000;
	mov.b32 	%r561, 0;
	mov.f32 	%f492, %f493;
	@%p139 bra 	$L__BB1_119;
	shl.b32 	%r477, %r149, 5;
	or.b32  	%r559, %r477, %r3;
	shl.b32 	%r153, %r149, 7;
	shl.b32 	%r478, %r149, 6;
	or.b32  	%r558, %r478, %r3;
	shl.b32 	%r557, %r149, 1;
	shl.b32 	%r156, %r149, 2;
	mul.lo.s32 	%r479, %r149, 96;
	or.b32  	%r556, %r479, %r3;
	mul.lo.s32 	%r555, %r149, 3;
	and.b32  	%r480, %r150, -4;
	neg.s32 	%r552, %r480;
	mov.f32 	%f493, 0f00000000;
	mov.b32 	%r561, 0;
	mov.u32 	%r553, %r3;
	mov.u32 	%r554, %r149;
$L__BB1_118:
	mul.wide.u32 	%rd193, %r561, 4;
	add.s64 	%rd194, %rd5, %rd193;
	ld.global.nc.f32 	%f357, [%rd194];
	mul.wide.u32 	%rd195, %r553, 4;
	add.s64 	%rd196, %rd4, %rd195;
	ld.global.nc.f32 	%f358, [%rd196];
	fma.rn.f32 	%f359, %f357, %f358, %f492;
	add.f32 	%f360, %f493, %f357;
	add.s32 	%r481, %r561, %r149;
	mul.wide.u32 	%rd197, %r554, 4;
	add.s64 	%rd198, %rd5, %rd197;
	ld.global.nc.f32 	%f361, [%rd198];
	mul.wide.u32 	%rd199, %r559, 4;
	add.s64 	%rd200, %rd4, %rd199;
	ld.global.nc.f32 	%f362, [%rd200];
	fma.rn.f32 	%f363, %f361, %f362, %f359;
	add.f32 	%f364, %f360, %f361;
	add.s32 	%r482, %r481, %r149;
	mul.wide.u32 	%rd201, %r557, 4;
	add.s64 	%rd202, %rd5, %rd201;
	ld.global.nc.f32 	%f365, [%rd202];
	mul.wide.u32 	%rd203, %r558, 4;
	add.s64 	%rd204, %rd4, %rd203;
	ld.global.nc.f32 	%f366, [%rd204];
	fma.rn.f32 	%f367, %f365, %f366, %f363;
	add.f32 	%f368, %f364, %f365;
	add.s32 	%r483, %r482, %r149;
	mul.wide.u32 	%rd205, %r555, 4;
	add.s64 	%rd206, %rd5, %rd205;
	ld.global.nc.f32 	%f369, [%rd206];
	mul.wide.u32 	%rd207, %r556, 4;
	add.s64 	%rd208, %rd4, %rd207;
	ld.global.nc.f32 	%f370, [%rd208];
	fma.rn.f32 	%f492, %f369, %f370, %f367;
	add.f32 	%f493, %f368, %f369;
	add.s32 	%r561, %r483, %r149;
	add.s32 	%r559, %r559, %r153;
	add.s32 	%r558, %r558, %r153;
	add.s32 	%r557, %r557, %r156;
	add.s32 	%r556, %r556, %r153;
	add.s32 	%r555, %r555, %r156;
	add.s32 	%r554, %r554, %r156;
	add.s32 	%r553, %r553, %r153;
	add.s32 	%r552, %r552, 4;
	setp.ne.s32 	%p140, %r552, 0;
	@%p140 bra 	$L__BB1_118;
$L__BB1_119:
	setp.eq.s32 	%p141, %r151, 0;
	@%p141 bra 	$L__BB1_122;
	shl.b32 	%r484, %r561, 5;
	or.b32  	%r563, %r484, %r3;
	shl.b32 	%r180, %r149, 5;
	mul.wide.u32 	%rd209, %r561, 4;
	add.s64 	%rd229, %rd5, %rd209;
	cvt.u64.u32 	%rd210, %r186;
	shr.u64 	%rd211, %rd210, 5;
	max.u64 	%rd212, %rd211, 1;
	shl.b64 	%rd39, %rd212, 2;
	neg.s32 	%r562, %r151;
$L__BB1_121:
	.pragma "nounroll";
	ld.global.nc.f32 	%f371, [%rd229];
	mul.wide.u32 	%rd213, %r563, 4;
	add.s64 	%rd214, %rd4, %rd213;
	ld.global.nc.f32 	%f372, [%rd214];
	fma.rn.f32 	%f492, %f371, %f372, %f492;
	add.f32 	%f493, %f493, %f371;
	add.s32 	%r563, %r563, %r180;
	add.s64 	%rd229, %rd229, %rd39;
	add.s32 	%r562, %r562, 1;
	setp.ne.s32 	%p142, %r562, 0;
	@%p142 bra 	$L__BB1_121;
$L__BB1_122:
	setp.gt.f32 	%p143, %f493, 0f00000000;
	div.rn.f32 	%f373, %f492, %f493;
	selp.f32 	%f374, %f373, 0f00000000, %p143;
	st.shared.f32 	[%r148], %f374;
$L__BB1_123:
	bar.sync 	0;
	ld.shared.f32 	%f375, [%r148];
	mul.f32 	%f376, %f75, %f375;
	mul.f32 	%f377, %f376, %f376;
	add.f32 	%f378, %f377, 0f41D80000;
	mul.f32 	%f379, %f376, %f378;
	fma.rn.f32 	%f380, %f377, 0f41100000, 0f41D80000;
	div.rn.f32 	%f381, %f379, %f380;
	shl.b32 	%r485, %r1, 5;
	or.b32  	%r486, %r485, %r3;
	mul.wide.u32 	%rd215, %r486, 4;
	add.s64 	%rd216, %rd4, %rd215;
	ld.global.nc.f32 	%f382, [%rd216];
	cvt.rn.f32.s32 	%f383, %r187;
	min.f32 	%f384, %f383, 0f41A00000;
	fma.rn.f32 	%f385, %f384, 0fBC23D70A, 0f3F733333;
	mul.f32 	%f386, %f385, %f382;
	ld.const.f32 	%f387, [c_tau_decay];
	mov.f32 	%f388, 0f3F800000;
	sub.f32 	%f389, %f388, %f387;
	mul.f32 	%f390, %f389, 0f00000000;
	fma.rn.f32 	%f391, %f59, %f387, %f390;
	ld.const.f32 	%f392, [c_tau_decay+4];
	sub.f32 	%f393, %f388, %f392;
	mul.f32 	%f394, %f393, %f391;
	fma.rn.f32 	%f395, %f74, %f392, %f394;
	ld.const.f32 	%f396, [c_tau_decay+8];
	sub.f32 	%f397, %f388, %f396;
	mul.f32 	%f398, %f397, %f395;
	fma.rn.f32 	%f399, %f396, %f381, %f398;
	ld.const.f32 	%f400, [c_tau_decay+12];
	sub.f32 	%f401, %f388, %f400;
	mul.f32 	%f402, %f401, %f399;
	fma.rn.f32 	%f403, %f386, %f400, %f402;
	ld.const.f32 	%f404, [c_branch_weights];
	ld.const.f32 	%f405, [c_branch_weights+4];
	mul.f32 	%f406, %f74, %f405;
	fma.rn.f32 	%f407, %f59, %f404, %f406;
	ld.const.f32 	%f408, [c_branch_weights+8];
	fma.rn.f32 	%f409, %f381, %f408, %f407;
	ld.const.f32 	%f410, [c_branch_weights+12];
	fma.rn.f32 	%f411, %f386, %f410, %f409;
	add.f32 	%f412, %f391, %f395;
	add.f32 	%f413, %f412, %f399;
	add.f32 	%f414, %f413, %f403;
	fma.rn.f32 	%f415, %f414, 0f3E4CCCCD, %f411;
	mul.f32 	%f416, %f415, %f415;
	add.f32 	%f417, %f416, 0f41D80000;
	mul.f32 	%f418, %f415, %f417;
	fma.rn.f32 	%f419, %f416, 0f41100000, 0f41D80000;
	div.rn.f32 	%f420, %f418, %f419;
	add.s32 	%r487, %r1, 331;
	ld.const.u32 	%r488, [c_epitope_centers];
	sub.s32 	%r489, %r487, %r488;
	cvt.rn.f32.s32 	%f421, %r489;
	abs.f32 	%f422, %f421;
	min.f32 	%f423, %f422, 0f447A0000;
	ld.const.u32 	%r490, [c_epitope_centers+4];
	sub.s32 	%r491, %r487, %r490;
	cvt.rn.f32.s32 	%f424, %r491;
	abs.f32 	%f425, %f424;
	min.f32 	%f426, %f423, %f425;
	ld.const.u32 	%r492, [c_epitope_centers+8];
	sub.s32 	%r493, %r487, %r492;
	cvt.rn.f32.s32 	%f427, %r493;
	abs.f32 	%f428, %f427;
	min.f32 	%f429, %f426, %f428;
	ld.const.u32 	%r494, [c_epitope_centers+12];
	sub.s32 	%r495, %r487, %r494;
	cvt.rn.f32.s32 	%f430, %r495;
	abs.f32 	%f431, %f430;
	min.f32 	%f432, %f429, %f431;
	ld.const.u32 	%r496, [c_epitope_centers+16];
	sub.s32 	%r497, %r487, %r496;
	cvt.rn.f32.s32 	%f433, %r497;
	abs.f32 	%f434, %f433;
	min.f32 	%f435, %f432, %f434;
	ld.const.u32 	%r498, [c_epitope_centers+20];
	sub.s32 	%r499, %r487, %r498;
	cvt.rn.f32.s32 	%f436, %r499;
	abs.f32 	%f437, %f436;
	min.f32 	%f438, %f435, %f437;
	ld.const.u32 	%r500, [c_epitope_centers+24];
	sub.s32 	%r501, %r487, %r500;
	cvt.rn.f32.s32 	%f439, %r501;
	abs.f32 	%f440, %f439;
	min.f32 	%f441, %f438, %f440;
	ld.const.u32 	%r502, [c_epitope_centers+28];
	sub.s32 	%r503, %r487, %r502;
	cvt.rn.f32.s32 	%f442, %r503;
	abs.f32 	%f443, %f442;
	min.f32 	%f444, %f441, %f443;
	ld.const.u32 	%r504, [c_epitope_centers+32];
	sub.s32 	%r505, %r487, %r504;
	cvt.rn.f32.s32 	%f445, %r505;
	abs.f32 	%f446, %f445;
	min.f32 	%f447, %f444, %f446;
	ld.const.u32 	%r506, [c_epitope_centers+36];
	sub.s32 	%r507, %r487, %r506;
	cvt.rn.f32.s32 	%f448, %r507;
	abs.f32 	%f449, %f448;
	min.f32 	%f450, %f447, %f449;
	div.rn.f32 	%f451, %f450, 0fC1200000;
	fma.rn.f32 	%f452, %f451, 0f3BBB989D, 0f3F000000;
	cvt.sat.f32.f32 	%f453, %f452;
	mov.f32 	%f454, 0f4B400001;
	mov.f32 	%f455, 0f437C0000;
	fma.rm.f32 	%f456, %f453, %f455, %f454;
	add.f32 	%f457, %f456, 0fCB40007F;
	neg.f32 	%f458, %f457;
	fma.rn.f32 	%f459, %f451, 0f3FB8AA3B, %f458;
	fma.rn.f32 	%f460, %f451, 0f32A57060, %f459;
	mov.b32 	%r508, %f456;
	shl.b32 	%r509, %r508, 23;
	mov.b32 	%f461, %r509;
	ex2.approx.ftz.f32 	%f462, %f460;
	mul.f32 	%f463, %f462, %f461;
	fma.rn.f32 	%f464, %f463, 0f3E99999A, 0f3F800000;
	mul.f32 	%f465, %f420, %f464;
	cvta.to.global.u64 	%rd217, %rd43;
	add.s64 	%rd218, %rd217, %rd215;
	st.global.f32 	[%rd218], %f465;
$L__BB1_124:
	ret;

}
	// .globl	ve_swarm_compute_attention
.visible .entry ve_swarm_compute_attention(
	.param .u64 .ptr .align 1 ve_swarm_compute_attention_param_0,
	.param .u64 .ptr .align 1 ve_swarm_compute_attention_param_1,
	.param .u64 .ptr .align 1 ve_swarm_compute_attention_param_2,
	.param .u64 .ptr .align 1 ve_swarm_compute_attention_param_3,
	.param .u64 .ptr .align 1 ve_swarm_compute_attention_param_4,
	.param .u64 .ptr .align 1 ve_swarm_compute_attention_param_5,
	.param .u32 ve_swarm_compute_attention_param_6,
	.param .f32 ve_swarm_compute_attention_param_7
)
{
	.reg .pred 	%p<36>;
	.reg .b32 	%r<131>;
	.reg .b32 	%f<242>;
	.reg .b64 	%rd<16>;

	ld.param.u64 	%rd1, [ve_swarm_compute_attention_param_0];
	ld.param.u64 	%rd2, [ve_swarm_compute_attention_param_1];
	ld.param.u64 	%rd3, [ve_swarm_compute_attention_param_2];
	ld.param.u64 	%rd4, [ve_swarm_compute_attention_param_3];
	ld.param.u32 	%r28, [ve_swarm_compute_attention_param_6];
	ld.param.f32 	%f17, [ve_swarm_compute_attention_param_7];
	mov.u32 	%r29, %ctaid.x;
	mov.u32 	%r1, %ntid.x;
	mul.lo.s32 	%r2, %r29, %r1;
	mov.u32 	%r3, %tid.x;
	add.s32 	%r4, %r2, %r3;
	setp.ge.s32 	%p1, %r4, %r28;
	mov.f32 	%f232, 0f3F19999A;
	@%p1 bra 	$L__BB2_40;
	cvta.to.global.u64 	%rd5, %rd1;
	shl.b32 	%r30, %r4, 5;
	mul.wide.s32 	%rd6, %r30, 4;
	add.s64 	%rd7, %rd5, %rd6;
	ld.global.nc.f32 	%f19, [%rd7];
	fma.rn.f32 	%f20, %f19, %f19, 0f00000000;
	ld.global.nc.f32 	%f21, [%rd7+4];
	fma.rn.f32 	%f22, %f21, %f21, %f20;
	ld.global.nc.f32 	%f23, [%rd7+8];
	fma.rn.f32 	%f24, %f23, %f23, %f22;
	ld.global.nc.f32 	%f25, [%rd7+12];
	fma.rn.f32 	%f26, %f25, %f25, %f24;
	ld.global.nc.f32 	%f27, [%rd7+16];
	fma.rn.f32 	%f28, %f27, %f27, %f26;
	ld.global.nc.f32 	%f29, [%rd7+20];
	fma.rn.f32 	%f30, %f29, %f29, %f28;
	ld.global.nc.f32 	%f31, [%rd7+24];
	fma.rn.f32 	%f32, %f31, %f31, %f30;
	ld.global.nc.f32 	%f33, [%rd7+28];
	fma.rn.f32 	%f34, %f33, %f33, %f32;
	ld.global.nc.f32 	%f35, [%rd7+32];
	fma.rn.f32 	%f36, %f35, %f35, %f34;
	ld.global.nc.f32 	%f37, [%rd7+36];
	fma.rn.f32 	%f38, %f37, %f37, %f36;
	ld.global.nc.f32 	%f39, [%rd7+40];
	fma.rn.f32 	%f40, %f39, %f39, %f38;
	ld.global.nc.f32 	%f41, [%rd7+44];
	fma.rn.f32 	%f42, %f41, %f41, %f40;
	ld.global.nc.f32 	%f43, [%rd7+48];
	fma.rn.f32 	%f44, %f43, %f43, %f42;
	ld.global.nc.f32 	%f45, [%rd7+52];
	fma.rn.f32 	%f46, %f45, %f45, %f44;
	ld.global.nc.f32 	%f47, [%rd7+56];
	fma.rn.f32 	%f48, %f47, %f47, %f46;
	ld.global.nc.f32 	%f49, [%rd7+60];
	fma.rn.f32 	%f50, %f49, %f49, %f48;
	ld.global.nc.f32 	%f51, [%rd7+64];
	fma.rn.f32 	%f52, %f51, %f51, %f50;
	ld.global.nc.f32 	%f53, [%rd7+68];
	fma.rn.f32 	%f54, %f53, %f53, %f52;
	ld.global.nc.f32 	%f55, [%rd7+72];
	fma.rn.f32 	%f56, %f55, %f55, %f54;
	ld.global.nc.f32 	%f57, [%rd7+76];
	fma.rn.f32 	%f58, %f57, %f57, %f56;
	ld.global.nc.f32 	%f59, [%rd7+80];
	fma.rn.f32 	%f60, %f59, %f59, %f58;
	ld.global.nc.f32 	%f61, [%rd7+84];
	fma.rn.f32 	%f62, %f61, %f61, %f60;
	ld.global.nc.f32 	%f63, [%rd7+88];
	fma.rn.f32 	%f64, %f63, %f63, %f62;
	ld.global.nc.f32 	%f65, [%rd7+92];
	fma.rn.f32 	%f66, %f65, %f65, %f64;
	ld.global.nc.f32 	%f67, [%rd7+96];
	fma.rn.f32 	%f68, %f67, %f67, %f66;
	ld.global.nc.f32 	%f69, [%rd7+100];
	fma.rn.f32 	%f70, %f69, %f69, %f68;
	ld.global.nc.f32 	%f71, [%rd7+104];
	fma.rn.f32 	%f72, %f71, %f71, %f70;
	ld.global.nc.f32 	%f73, [%rd7+108];
	fma.rn.f32 	%f74, %f73, %f73, %f72;
	ld.global.nc.f32 	%f75, [%rd7+112];
	fma.rn.f32 	%f76, %f75, %f75, %f74;
	ld.global.nc.f32 	%f77, [%rd7+116];
	fma.rn.f32 	%f78, %f77, %f77, %f76;
	ld.global.nc.f32 	%f79, [%rd7+120];
	fma.rn.f32 	%f80, %f79, %f79, %f78;
	ld.global.nc.f32 	%f81, [%rd7+124];
	fma.rn.f32 	%f1, %f81, %f81, %f80;
	ld.const.u32 	%r31, [c_ace2_interface];
	add.s32 	%r32, %r31, -331;
	setp.eq.s32 	%p2, %r4, %r32;
	@%p2 bra 	$L__BB2_26;
	ld.const.u32 	%r33, [c_ace2_interface+4];
	add.s32 	%r34, %r33, -331;
	setp.eq.s32 	%p3, %r4, %r34;
	@%p3 bra 	$L__BB2_26;
	ld.const.u32 	%r35, [c_ace2_interface+8];
	add.s32 	%r36, %r35, -331;
	setp.eq.s32 	%p4, %r4, %r36;
	@%p4 bra 	$L__BB2_26;
	ld.const.u32 	%r37, [c_ace2_interface+12];
	add.s32 	%r38, %r37, -331;
	setp.eq.s32 	%p5, %r4, %r38;
	@%p5 bra 	$L__BB2_26;
	ld.const.u32 	%r39, [c_ace2_interface+16];
	add.s32 	%r40, %r39, -331;
	setp.eq.s32 	%p6, %r4, %r40;
	@%p6 bra 	$L__BB2_26;
	ld.const.u32 	%r41, [c_ace2_interface+20];
	add.s32 	%r42, %r41, -331;
	setp.eq.s32 	%p7, %r4, %r42;
	@%p7 bra 	$L__BB2_26;
	ld.const.u32 	%r43, [c_ace2_interface+24];
	add.s32 	%r44, %r43, -331;
	setp.eq.s32 	%p8, %r4, %r44;
	@%p8 bra 	$L__BB2_26;
	ld.const.u32 	%r45, [c_ace2_interface+28];
	add.s32 	%r46, %r45, -331;
	setp.eq.s32 	%p9, %r4, %r46;
	@%p9 bra 	$L__BB2_26;
	ld.const.u32 	%r47, [c_ace2_interface+32];
	add.s32 	%r48, %r47, -331;
	setp.eq.s32 	%p10, %r4, %r48;
	@%p10 bra 	$L__BB2_26;
	ld.const.u32 	%r49, [c_ace2_interface+36];
	add.s32 	%r50, %r49, -331;
	setp.eq.s32 	%p11, %r4, %r50;
	@%p11 bra 	$L__BB2_26;
	ld.const.u32 	%r51, [c_ace2_interface+40];
	add.s32 	%r52, %r51, -331;
	setp.eq.s32 	%p12, %r4, %r52;
	@%p12 bra 	$L__BB2_26;
	ld.const.u32 	%r53, [c_ace2_interface+44];
	add.s32 	%r54, %r53, -331;
	setp.eq.s32 	%p13, %r4, %r54;
	@%p13 bra 	$L__BB2_26;
	ld.const.u32 	%r55, [c_ace2_interface+48];
	add.s32 	%r56, %r55, -331;
	setp.eq.s32 	%p14, %r4, %r56;
	@%p14 bra 	$L__BB2_26;
	ld.const.u32 	%r57, [c_ace2_interface+52];
	add.s32 	%r58, %r57, -331;
	setp.eq.s32 	%p15, %r4, %r58;
	@%p15 bra 	$L__BB2_26;
	ld.const.u32 	%r59, [c_ace2_interface+56];
	add.s32 	%r60, %r59, -331;
	setp.eq.s32 	%p16, %r4, %r60;
	@%p16 bra 	$L__BB2_26;
	ld.const.u32 	%r61, [c_ace2_interface+60];
	add.s32 	%r62, %r61, -331;
	setp.eq.s32 	%p17, %r4, %r62;
	@%p17 bra 	$L__BB2_26;
	ld.const.u32 	%r63, [c_ace2_interface+64];
	add.s32 	%r64, %r63, -331;
	setp.eq.s32 	%p18, %r4, %r64;
	@%p18 bra 	$L__BB2_26;
	ld.const.u32 	%r65, [c_ace2_interface+68];
	add.s32 	%r66, %r65, -331;
	setp.eq.s32 	%p19, %r4, %r66;
	@%p19 bra 	$L__BB2_26;
	ld.const.u32 	%r67, [c_ace2_interface+72];
	add.s32 	%r68, %r67, -331;
	setp.eq.s32 	%p20, %r4, %r68;
	@%p20 bra 	$L__BB2_26;
	ld.const.u32 	%r69, [c_ace2_interface+76];
	add.s32 	%r70, %r69, -331;
	setp.eq.s32 	%p21, %r4, %r70;
	@%p21 bra 	$L__BB2_26;
	ld.const.u32 	%r71, [c_ace2_interface+80];
	add.s32 	%r72, %r71, -331;
	setp.eq.s32 	%p22, %r4, %r72;
	@%p22 bra 	$L__BB2_26;
	ld.const.u32 	%r73, [c_ace2_interface+84];
	add.s32 	%r74, %r73, -331;
	setp.eq.s32 	%p23, %r4, %r74;
	@%p23 bra 	$L__BB2_26;
	ld.const.u32 	%r75, [c_ace2_interface+88];
	add.s32 	%r76, %r75, -331;
	setp.eq.s32 	%p24, %r4, %r76;
	@%p24 bra 	$L__BB2_26;
	ld.const.u32 	%r77, [c_ace2_interface+92];
	add.s32 	%r78, %r77, -331;
	setp.eq.s32 	%p25, %r4, %r78;
	@%p25 bra 	$L__BB2_26;
	ld.const.u32 	%r79, [c_ace2_interface+96];
	add.s32 	%r80, %r79, -331;
	setp.eq.s32 	%p26, %r4, %r80;
	selp.f32 	%f232, 0f3F19999A, 0f00000000, %p26;
$L__BB2_26:
	add.s32 	%r81, %r4, 331;
	ld.const.u32 	%r82, [c_epitope_centers];
	sub.s32 	%r83, %r81, %r82;
	cvt.rn.f32.s32 	%f106, %r83;
	abs.f32 	%f107, %f106;
	min.f32 	%f108, %f107, 0f447A0000;
	ld.const.u32 	%r84, [c_epitope_centers+4];
	sub.s32 	%r85, %r81, %r84;
	cvt.rn.f32.s32 	%f109, %r85;
	abs.f32 	%f110, %f109;
	min.f32 	%f111, %f108, %f110;
	ld.const.u32 	%r86, [c_epitope_centers+8];
	sub.s32 	%r87, %r81, %r86;
	cvt.rn.f32.s32 	%f112, %r87;
	abs.f32 	%f113, %f112;
	min.f32 	%f114, %f111, %f113;
	ld.const.u32 	%r88, [c_epitope_centers+12];
	sub.s32 	%r89, %r81, %r88;
	cvt.rn.f32.s32 	%f115, %r89;
	abs.f32 	%f116, %f115;
	min.f32 	%f117, %f114, %f116;
	ld.const.u32 	%r90, [c_epitope_centers+16];
	sub.s32 	%r91, %r81, %r90;
	cvt.rn.f32.s32 	%f118, %r91;
	abs.f32 	%f119, %f118;
	min.f32 	%f120, %f117, %f119;
	ld.const.u32 	%r92, [c_epitope_centers+20];
	sub.s32 	%r93, %r81, %r92;
	cvt.rn.f32.s32 	%f121, %r93;
	abs.f32 	%f122, %f121;
	min.f32 	%f123, %f120, %f122;
	ld.const.u32 	%r94, [c_epitope_centers+24];
	sub.s32 	%r95, %r81, %r94;
	cvt.rn.f32.s32 	%f124, %r95;
	abs.f32 	%f125, %f124;
	min.f32 	%f126, %f123, %f125;
	ld.const.u32 	%r96, [c_epitope_centers+28];
	sub.s32 	%r97, %r81, %r96;
	cvt.rn.f32.s32 	%f127, %r97;
	abs.f32 	%f128, %f127;
	min.f32 	%f129, %f126, %f128;
	ld.const.u32 	%r98, [c_epitope_centers+32];
	sub.s32 	%r99, %r81, %r98;
	cvt.rn.f32.s32 	%f130, %r99;
	abs.f32 	%f131, %f130;
	min.f32 	%f132, %f129, %f131;
	ld.const.u32 	%r100, [c_epitope_centers+36];
	sub.s32 	%r101, %r81, %r100;
	cvt.rn.f32.s32 	%f133, %r101;
	abs.f32 	%f134, %f133;
	min.f32 	%f135, %f132, %f134;
	div.rn.f32 	%f136, %f135, 0fC1200000;
	fma.rn.f32 	%f137, %f136, 0f3BBB989D, 0f3F000000;
	cvt.sat.f32.f32 	%f138, %f137;
	mov.f32 	%f139, 0f4B400001;
	mov.f32 	%f140, 0f437C0000;
	fma.rm.f32 	%f141, %f138, %f140, %f139;
	add.f32 	%f142, %f141, 0fCB40007F;
	neg.f32 	%f143, %f142;
	fma.rn.f32 	%f144, %f136, 0f3FB8AA3B, %f143;
	fma.rn.f32 	%f145, %f136, 0f32A57060, %f144;
	mov.b32 	%r102, %f141;
	shl.b32 	%r103, %r102, 23;
	mov.b32 	%f146, %r103;
	ex2.approx.ftz.f32 	%f147, %f145;
	mul.f32 	%f148, %f147, %f146;
	cvta.to.global.u64 	%rd8, %rd3;
	mul.wide.s32 	%rd9, %r4, 4;
	add.s64 	%rd10, %rd8, %rd9;
	ld.global.nc.u32 	%r104, [%rd10+4];
	ld.global.nc.u32 	%r105, [%rd10];
	sub.s32 	%r106, %r104, %r105;
	cvt.rn.f32.s32 	%f149, %r106;
	div.rn.f32 	%f150, %f149, 0f41200000;
	min.f32 	%f151, %f150, 0f3F800000;
	cvta.to.global.u64 	%rd11, %rd2;
	add.s64 	%rd12, %rd11, %rd9;
	ld.global.nc.f32 	%f152, [%rd12];
	sqrt.rn.f32 	%f153, %f1;
	fma.rn.f32 	%f154, %f153, 0f3E800000, %f232;
	fma.rn.f32 	%f155, %f148, 0f3E4CCCCD, %f154;
	fma.rn.f32 	%f156, %f151, 0f3E19999A, %f155;
	fma.rn.f32 	%f157, %f152, 0f3DCCCCCD, %f156;
	div.rn.f32 	%f158, %f157, %f17;
	fma.rn.f32 	%f159, %f158, 0f3BBB989D, 0f3F000000;
	cvt.sat.f32.f32 	%f160, %f159;
	fma.rm.f32 	%f161, %f160, %f140, %f139;
	add.f32 	%f162, %f161, 0fCB40007F;
	neg.f32 	%f163, %f162;
	fma.rn.f32 	%f164, %f158, 0f3FB8AA3B, %f163;
	fma.rn.f32 	%f165, %f158, 0f32A57060, %f164;
	mov.b32 	%r107, %f161;
	shl.b32 	%r108, %r107, 23;
	mov.b32 	%f166, %r108;
	ex2.approx.ftz.f32 	%f167, %f165;
	mul.f32 	%f168, %f167, %f166;
	shl.b32 	%r109, %r3, 2;
	mov.u32 	%r110, smem_attention;
	add.s32 	%r5, %r110, %r109;
	st.shared.f32 	[%r5], %f168;
	bar.sync 	0;
	sub.s32 	%r111, %r28, %r2;
	min.u32 	%r6, %r1, %r111;
	setp.eq.s32 	%p27, %r111, 0;
	mov.f32 	%f241, 0f00000000;
	@%p27 bra 	$L__BB2_39;
	max.u32 	%r7, %r6, 1;
	and.b32  	%r8, %r7, 15;
	setp.lt.u32 	%p28, %r6, 16;
	mov.f32 	%f241, 0f00000000;
	mov.b32 	%r127, 0;
	@%p28 bra 	$L__BB2_30;
	and.b32  	%r127, %r7, 2032;
	add.s32 	%r124, %r110, 32;
	and.b32  	%r115, %r7, -16;
	neg.s32 	%r125, %r115;
	mov.f32 	%f241, 0f00000000;
$L__BB2_29:
	.pragma "nounroll";
	ld.shared.v4.f32 	{%f172, %f173, %f174, %f175}, [%r124+-32];
	add.f32 	%f176, %f241, %f172;
	add.f32 	%f177, %f176, %f173;
	add.f32 	%f178, %f177, %f174;
	add.f32 	%f179, %f178, %f175;
	ld.shared.v4.f32 	{%f180, %f181, %f182, %f183}, [%r124+-16];
	add.f32 	%f184, %f179, %f180;
	add.f32 	%f185, %f184, %f181;
	add.f32 	%f186, %f185, %f182;
	add.f32 	%f187, %f186, %f183;
	ld.shared.v4.f32 	{%f188, %f189, %f190, %f191}, [%r124];
	add.f32 	%f192, %f187, %f188;
	add.f32 	%f193, %f192, %f189;
	add.f32 	%f194, %f193, %f190;
	add.f32 	%f195, %f194, %f191;
	ld.shared.v4.f32 	{%f196, %f197, %f198, %f199}, [%r124+16];
	add.f32 	%f200, %f195, %f196;
	add.f32 	%f201, %f200, %f197;
	add.f32 	%f202, %f201, %f198;
	add.f32 	%f241, %f202, %f199;
	add.s32 	%r125, %r125, 16;
	add.s32 	%r124, %r124, 64;
	setp.ne.s32 	%p29, %r125, 0;
	@%p29 bra 	$L__BB2_29;
$L__BB2_30:
	setp.eq.s32 	%p30, %r8, 0;
	@%p30 bra 	$L__BB2_39;
	and.b32  	%r16, %r7, 7;
	setp.lt.u32 	%p31, %r8, 8;
	@%p31 bra 	$L__BB2_33;
	shl.b32 	%r116, %r127, 2;
	add.s32 	%r118, %r110, %r116;
	ld.shared.f32 	%f204, [%r118];
	add.f32 	%f205, %f241, %f204;
	ld.shared.f32 	%f206, [%r118+4];
	add.f32 	%f207, %f205, %f206;
	ld.shared.f32 	%f208, [%r118+8];
	add.f32 	%f209, %f207, %f208;
	ld.shared.f32 	%f210, [%r118+12];
	add.f32 	%f211, %f209, %f210;
	ld.shared.f32 	%f212, [%r118+16];
	add.f32 	%f213, %f211, %f212;
	ld.shared.f32 	%f214, [%r118+20];
	add.f32 	%f215, %f213, %f214;
	ld.shared.f32 	%f216, [%r118+24];
	add.f32 	%f217, %f215, %f216;
	ld.shared.f32 	%f218, [%r118+28];
	add.f32 	%f241, %f217, %f218;
	add.s32 	%r127, %r127, 8;
$L__BB2_33:
	setp.eq.s32 	%p32, %r16, 0;
	@%p32 bra 	$L__BB2_39;
	and.b32  	%r19, %r7, 3;
	setp.lt.u32 	%p33, %r16, 4;
	@%p33 bra 	$L__BB2_36;
	shl.b32 	%r119, %r127, 2;
	add.s32 	%r121, %r110, %r119;
	ld.shared.f32 	%f220, [%r121];
	add.f32 	%f221, %f241, %f220;
	ld.shared.f32 	%f222, [%r121+4];
	add.f32 	%f223, %f221, %f222;
	ld.shared.f32 	%f224, [%r121+8];
	add.f32 	%f225, %f223, %f224;
	ld.shared.f32 	%f226, [%r121+12];
	add.f32 	%f241, %f225, %f226;
	add.s32 	%r127, %r127, 4;
$L__BB2_36:
	setp.eq.s32 	%p34, %r19, 0;
	@%p34 bra 	$L__BB2_39;
	shl.b32 	%r122, %r127, 2;
	add.s32 	%r130, %r110, %r122;
	neg.s32 	%r129, %r19;
$L__BB2_38:
	.pragma "nounroll";
	ld.shared.f32 	%f227, [%r130];
	add.f32 	%f241, %f241, %f227;
	add.s32 	%r130, %r130, 4;
	add.s32 	%r129, %r129, 1;
	setp.ne.s32 	%p35, %r129, 0;
	@%p35 bra 	$L__BB2_38;
$L__BB2_39:
	ld.shared.f32 	%f228, [%r5];
	max.f32 	%f229, %f241, 0f358637BD;
	div.rn.f32 	%f230, %f228, %f229;
	cvta.to.global.u64 	%rd13, %rd4;
	add.s64 	%rd15, %rd13, %rd9;
	st.global.f32 	[%rd15], %f230;
$L__BB2_40:
	ret;

}
	// .globl	ve_swarm_aggregate_features
.visible .entry ve_swarm_aggregate_features(
	.param .u64 .ptr .align 1 ve_swarm_aggregate_features_param_0,
	.param .u64 .ptr .align 1 ve_swarm_aggregate_features_param_1,
	.param .u64 .ptr .align 1 ve_swarm_aggregate_features_param_2,
	.param .u32 ve_swarm_aggregate_features_param_3
)
{
	.reg .pred 	%p<11>;
	.reg .b32 	%r<29>;
	.reg .b32 	%f<101>;
	.reg .b64 	%rd<28>;

	ld.param.u64 	%rd8, [ve_swarm_aggregate_features_param_0];
	ld.param.u64 	%rd9, [ve_swarm_aggregate_features_param_1];
	ld.param.u64 	%rd7, [ve_swarm_aggregate_features_param_2];
	ld.param.u32 	%r15, [ve_swarm_aggregate_features_param_3];
	cvta.to.global.u64 	%rd1, %rd8;
	cvta.to.global.u64 	%rd2, %rd9;
	mov.u32 	%r16, %ctaid.x;
	mov.u32 	%r17, %ntid.x;
	mov.u32 	%r18, %tid.x;
	mad.lo.s32 	%r1, %r16, %r17, %r18;
	setp.gt.s32 	%p1, %r1, 124;
	@%p1 bra 	$L__BB3_14;
	setp.lt.s32 	%p2, %r15, 1;
	mov.f32 	%f99, 0f00000000;
	mov.f32 	%f100, %f99;
	@%p2 bra 	$L__BB3_13;
	and.b32  	%r2, %r15, 7;
	setp.lt.u32 	%p3, %r15, 8;
	mov.f32 	%f100, 0f00000000;
	mov.b32 	%r27, 0;
	mov.f32 	%f99, %f100;
	@%p3 bra 	$L__BB3_5;
	and.b32  	%r27, %r15, 2147483640;
	neg.s32 	%r25, %r27;
	add.s64 	%rd27, %rd2, 16;
	add.s64 	%rd4, %rd1, 2000;
	mov.f32 	%f100, 0f00000000;
	mov.u32 	%r24, %r1;
$L__BB3_4:
	.pragma "nounroll";
	mul.wide.s32 	%rd10, %r24, 4;
	add.s64 	%rd11, %rd4, %rd10;
	ld.global.nc.f32 	%f29, [%rd27+-16];
	ld.global.nc.f32 	%f30, [%rd11+-2000];
	fma.rn.f32 	%f31, %f29, %f30, %f99;
	add.f32 	%f32, %f100, %f29;
	ld.global.nc.f32 	%f33, [%rd27+-12];
	ld.global.nc.f32 	%f34, [%rd11+-1500];
	fma.rn.f32 	%f35, %f33, %f34, %f31;
	add.f32 	%f36, %f32, %f33;
	ld.global.nc.f32 	%f37, [%rd27+-8];
	ld.global.nc.f32 	%f38, [%rd11+-1000];
	fma.rn.f32 	%f39, %f37, %f38, %f35;
	add.f32 	%f40, %f36, %f37;
	ld.global.nc.f32 	%f41, [%rd27+-4];
	ld.global.nc.f32 	%f42, [%rd11+-500];
	fma.rn.f32 	%f43, %f41, %f42, %f39;
	add.f32 	%f44, %f40, %f41;
	ld.global.nc.f32 	%f45, [%rd27];
	ld.global.nc.f32 	%f46, [%rd11];
	fma.rn.f32 	%f47, %f45, %f46, %f43;
	add.f32 	%f48, %f44, %f45;
	ld.global.nc.f32 	%f49, [%rd27+4];
	ld.global.nc.f32 	%f50, [%rd11+500];
	fma.rn.f32 	%f51, %f49, %f50, %f47;
	add.f32 	%f52, %f48, %f49;
	ld.global.nc.f32 	%f53, [%rd27+8];
	ld.global.nc.f32 	%f54, [%rd11+1000];
	fma.rn.f32 	%f55, %f53, %f54, %f51;
	add.f32 	%f56, %f52, %f53;
	ld.global.nc.f32 	%f57, [%rd27+12];
	ld.global.nc.f32 	%f58, [%rd11+1500];
	fma.rn.f32 	%f99, %f57, %f58, %f55;
	add.f32 	%f100, %f56, %f57;
	add.s32 	%r25, %r25, 8;
	add.s64 	%rd27, %rd27, 32;
	add.s32 	%r24, %r24, 1000;
	setp.ne.s32 	%p4, %r25, 0;
	@%p4 bra 	$L__BB3_4;
$L__BB3_5:
	setp.eq.s32 	%p5, %r2, 0;
	@%p5 bra 	$L__BB3_13;
	and.b32  	%r10, %r15, 3;
	setp.lt.u32 	%p6, %r2, 4;
	@%p6 bra 	$L__BB3_8;
	mul.wide.u32 	%rd12, %r27, 4;
	add.s64 	%rd13, %rd2, %rd12;
	ld.global.nc.f32 	%f60, [%rd13];
	mad.lo.s32 	%r20, %r27, 125, %r1;
	mul.wide.s32 	%rd14, %r20, 4;
	add.s64 	%rd15, %rd1, %rd14;
	ld.global.nc.f32 	%f61, [%rd15];
	fma.rn.f32 	%f62, %f60, %f61, %f99;
	add.f32 	%f63, %f100, %f60;
	ld.global.nc.f32 	%f64, [%rd13+4];
	ld.global.nc.f32 	%f65, [%rd15+500];
	fma.rn.f32 	%f66, %f64, %f65, %f62;
	add.f32 	%f67, %f63, %f64;
	ld.global.nc.f32 	%f68, [%rd13+8];
	ld.global.nc.f32 	%f69, [%rd15+1000];
	fma.rn.f32 	%f70, %f68, %f69, %f66;
	add.f32 	%f71, %f67, %f68;
	ld.global.nc.f32 	%f72, [%rd13+12];
	ld.global.nc.f32 	%f73, [%rd15+1500];
	fma.rn.f32 	%f99, %f72, %f73, %f70;
	add.f32 	%f100, %f71, %f72;
	add.s32 	%r27, %r27, 4;
$L__BB3_8:
	setp.eq.s32 	%p7, %r10, 0;
	@%p7 bra 	$L__BB3_13;
	setp.eq.s32 	%p8, %r10, 1;
	@%p8 bra 	$L__BB3_11;
	mul.wide.u32 	%rd16, %r27, 4;
	add.s64 	%rd17, %rd2, %rd16;
	ld.global.nc.f32 	%f75, [%rd17];
	mad.lo.s32 	%r21, %r27, 125, %r1;
	mul.wide.s32 	%rd18, %r21, 4;
	add.s64 	%rd19, %rd1, %rd18;
	ld.global.nc.f32 	%f76, [%rd19];
	fma.rn.f32 	%f77, %f75, %f76, %f99;
	add.f32 	%f78, %f100, %f75;
	ld.global.nc.f32 	%f79, [%rd17+4];
	ld.global.nc.f32 	%f80, [%rd19+500];
	fma.rn.f32 	%f99, %f79, %f80, %f77;
	add.f32 	%f100, %f78, %f79;
	add.s32 	%r27, %r27, 2;
$L__BB3_11:
	and.b32  	%r22, %r15, 1;
	setp.eq.b32 	%p9, %r22, 1;
	not.pred 	%p10, %p9;
	@%p10 bra 	$L__BB3_13;
	mul.wide.u32 	%rd20, %r27, 4;
	add.s64 	%rd21, %rd2, %rd20;
	ld.global.nc.f32 	%f81, [%rd21];
	mad.lo.s32 	%r23, %r27, 125, %r1;
	mul.wide.s32 	%rd22, %r23, 4;
	add.s64 	%rd23, %rd1, %rd22;
	ld.global.nc.f32 	%f82, [%rd23];
	fma.rn.f32 	%f99, %f81, %f82, %f99;
	add.f32 	%f100, %f100, %f81;
$L__BB3_13:
	max.f32 	%f83, %f100, 0f358637BD;
	div.rn.f32 	%f84, %f99, %f83;
	cvta.to.global.u64 	%rd24, %rd7;
	mul.wide.s32 	%rd25, %r1, 4;
	add.s64 	%rd26, %rd24, %rd25;
	st.global.f32 	[%rd26], %f84;
$L__BB3_14:
	ret;

}
	// .globl	ve_swarm_reservoir_readout
.visible .entry ve_swarm_reservoir_readout(
	.param .u64 .ptr .align 1 ve_swarm_reservoir_readout_param_0,
	.param .u64 .ptr .align 1 ve_swarm_reservoir_readout_param_1,
	.param .u64 .ptr .align 1 ve_swarm_reservoir_readout_param_2,
	.param .u64 .ptr .align 1 ve_swarm_reservoir_readout_param_3,
	.param .u32 ve_swarm_reservoir_readout_param_4
)
{
	.reg .pred 	%p<2>;
	.reg .b32 	%r<10>;
	.reg .b32 	%f<122>;
	.reg .b64 	%rd<15>;

	ld.param.u64 	%rd1, [ve_swarm_reservoir_readout_param_0];
	ld.param.u64 	%rd2, [ve_swarm_reservoir_readout_param_1];
	ld.param.u64 	%rd3, [ve_swarm_reservoir_readout_param_2];
	ld.param.u64 	%rd4, [ve_swarm_reservoir_readout_param_3];
	ld.param.u32 	%r2, [ve_swarm_reservoir_readout_param_4];
	mov.u32 	%r3, %ctaid.x;
	mov.u32 	%r4, %ntid.x;
	mov.u32 	%r5, %tid.x;
	mad.lo.s32 	%r1, %r3, %r4, %r5;
	setp.ge.s32 	%p1, %r1, %r2;
	@%p1 bra 	$L__BB4_2;
	cvta.to.global.u64 	%rd5, %rd3;
	cvta.to.global.u64 	%rd6, %rd4;
	cvta.to.global.u64 	%rd7, %rd2;
	cvta.to.global.u64 	%rd8, %rd1;
	shl.b32 	%r6, %r1, 5;
	ld.global.nc.f32 	%f1, [%rd5];
	mul.wide.s32 	%rd9, %r6, 4;
	add.s64 	%rd10, %rd8, %rd9;
	ld.global.nc.f32 	%f2, [%rd10];
	fma.rn.f32 	%f3, %f1, %f2, 0f00000000;
	ld.global.nc.f32 	%f4, [%rd5+4];
	ld.global.nc.f32 	%f5, [%rd10+4];
	fma.rn.f32 	%f6, %f4, %f5, %f3;
	ld.global.nc.f32 	%f7, [%rd5+8];
	ld.global.nc.f32 	%f8, [%rd10+8];
	fma.rn.f32 	%f9, %f7, %f8, %f6;
	ld.global.nc.f32 	%f10, [%rd5+12];
	ld.global.nc.f32 	%f11, [%rd10+12];
	fma.rn.f32 	%f12, %f10, %f11, %f9;
	ld.global.nc.f32 	%f13, [%rd5+16];
	ld.global.nc.f32 	%f14, [%rd10+16];
	fma.rn.f32 	%f15, %f13, %f14, %f12;
	ld.global.nc.f32 	%f16, [%rd5+20];
	ld.global.nc.f32 	%f17, [%rd10+20];
	fma.rn.f32 	%f18, %f16, %f17, %f15;
	ld.global.nc.f32 	%f19, [%rd5+24];
	ld.global.nc.f32 	%f20, [%rd10+24];
	fma.rn.f32 	%f21, %f19, %f20, %f18;
	ld.global.nc.f32 	%f22, [%rd5+28];
	ld.global.nc.f32 	%f23, [%rd10+28];
	fma.rn.f32 	%f24, %f22, %f23, %f21;
	ld.global.nc.f32 	%f25, [%rd5+32];
	ld.global.nc.f32 	%f26, [%rd10+32];
	fma.rn.f32 	%f27, %f25, %f26, %f24;
	ld.global.nc.f32 	%f28, [%rd5+36];
	ld.global.nc.f32 	%f29, [%rd10+36];
	fma.rn.f32 	%f30, %f28, %f29, %f27;
	ld.global.nc.f32 	%f31, [%rd5+40];
	ld.global.nc.f32 	%f32, [%rd10+40];
	fma.rn.f32 	%f33, %f31, %f32, %f30;
	ld.global.nc.f32 	%f34, [%rd5+44];
	ld.global.nc.f32 	%f35, [%rd10+44];
	fma.rn.f32 	%f36, %f34, %f35, %f33;
	ld.global.nc.f32 	%f37, [%rd5+48];
	ld.global.nc.f32 	%f38, [%rd10+48];
	fma.rn.f32 	%f39, %f37, %f38, %f36;
	ld.global.nc.f32 	%f40, [%rd5+52];
	ld.global.nc.f32 	%f41, [%rd10+52];
	fma.rn.f32 	%f42, %f40, %f41, %f39;
	ld.global.nc.f32 	%f43, [%rd5+56];
	ld.global.nc.f32 	%f44, [%rd10+56];
	fma.rn.f32 	%f45, %f43, %f44, %f42;
	ld.global.nc.f32 	%f46, [%rd5+60];
	ld.global.nc.f32 	%f47, [%rd10+60];
	fma.rn.f32 	%f48, %f46, %f47, %f45;
	ld.global.nc.f32 	%f49, [%rd5+64];
	ld.global.nc.f32 	%f50, [%rd10+64];
	fma.rn.f32 	%f51, %f49, %f50, %f48;
	ld.global.nc.f32 	%f52, [%rd5+68];
	ld.global.nc.f32 	%f53, [%rd10+68];
	fma.rn.f32 	%f54, %f52, %f53, %f51;
	ld.global.nc.f32 	%f55, [%rd5+72];
	ld.global.nc.f32 	%f56, [%rd10+72];
	fma.rn.f32 	%f57, %f55, %f56, %f54;
	ld.global.nc.f32 	%f58, [%rd5+76];
	ld.global.nc.f32 	%f59, [%rd10+76];
	fma.rn.f32 	%f60, %f58, %f59, %f57;
	ld.global.nc.f32 	%f61, [%rd5+80];
	ld.global.nc.f32 	%f62, [%rd10+80];
	fma.rn.f32 	%f63, %f61, %f62, %f60;
	ld.global.nc.f32 	%f64, [%rd5+84];
	ld.global.nc.f32 	%f65, [%rd10+84];
	fma.rn.f32 	%f66, %f64, %f65, %f63;
	ld.global.nc.f32 	%f67, [%rd5+88];
	ld.global.nc.f32 	%f68, [%rd10+88];
	fma.rn.f32 	%f69, %f67, %f68, %f66;
	ld.global.nc.f32 	%f70, [%rd5+92];
	ld.global.nc.f32 	%f71, [%rd10+92];
	fma.rn.f32 	%f72, %f70, %f71, %f69;
	ld.global.nc.f32 	%f73, [%rd5+96];
	ld.global.nc.f32 	%f74, [%rd10+96];
	fma.rn.f32 	%f75, %f73, %f74, %f72;
	ld.global.nc.f32 	%f76, [%rd5+100];
	ld.global.nc.f32 	%f77, [%rd10+100];
	fma.rn.f32 	%f78, %f76, %f77, %f75;
	ld.global.nc.f32 	%f79, [%rd5+104];
	ld.global.nc.f32 	%f80, [%rd10+104];
	fma.rn.f32 	%f81, %f79, %f80, %f78;
	ld.global.nc.f32 	%f82, [%rd5+108];
	ld.global.nc.f32 	%f83, [%rd10+108];
	fma.rn.f32 	%f84, %f82, %f83, %f81;
	ld.global.nc.f32 	%f85, [%rd5+112];
	ld.global.nc.f32 	%f86, [%rd10+112];
	fma.rn.f32 	%f87, %f85, %f86, %f84;
	ld.global.nc.f32 	%f88, [%rd5+116];
	ld.global.nc.f32 	%f89, [%rd10+116];
	fma.rn.f32 	%f90, %f88, %f89, %f87;
	ld.global.nc.f32 	%f91, [%rd5+120];
	ld.global.nc.f32 	%f92, [%rd10+120];
	fma.rn.f32 	%f93, %f91, %f92, %f90;
	ld.global.nc.f32 	%f94, [%rd5+124];
	ld.global.nc.f32 	%f95, [%rd10+124];
	fma.rn.f32 	%f96, %f94, %f95, %f93;
	mul.lo.s32 	%r7, %r1, 125;
	ld.global.nc.f32 	%f97, [%rd5+496];
	mul.wide.s32 	%rd11, %r7, 4;
	add.s64 	%rd12, %rd7, %rd11;
	ld.global.nc.f32 	%f98, [%rd12+368];
	fma.rn.f32 	%f99, %f97, %f98, %f96;
	ld.global.nc.f32 	%f100, [%rd5+500];
	ld.global.nc.f32 	%f101, [%rd12+372];
	fma.rn.f32 	%f102, %f100, %f101, %f99;
	ld.global.nc.f32 	%f103, [%rd5+504];
	ld.global.nc.f32 	%f104, [%rd12+376];
	fma.rn.f32 	%f105, %f103, %f104, %f102;
	ld.global.nc.f32 	%f106, [%rd5+528];
	ld.global.nc.f32 	%f107, [%rd12+400];
	fma.rn.f32 	%f108, %f106, %f107, %f105;
	fma.rn.f32 	%f109, %f108, 0fBBBB989D, 0f3F000000;
	cvt.sat.f32.f32 	%f110, %f109;
	mov.f32 	%f111, 0f4B400001;
	mov.f32 	%f112, 0f437C0000;
	fma.rm.f32 	%f113, %f110, %f112, %f111;
	add.f32 	%f114, %f113, 0fCB40007F;
	neg.f32 	%f115, %f114;
	fma.rn.f32 	%f116, %f108, 0fBFB8AA3B, %f115;
	fma.rn.f32 	%f117, %f108, 0fB2A57060, %f116;
	mov.b32 	%r8, %f113;
	shl.b32 	%r9, %r8, 23;
	mov.b32 	%f118, %r9;
	ex2.approx.ftz.f32 	%f119, %f117;
	fma.rn.f32 	%f120, %f119, %f118, 0f3F800000;
	rcp.rn.f32 	%f121, %f120;
	mul.wide.s32 	%rd13, %r1, 4;
	add.s64 	%rd14, %rd6, %rd13;
	st.global.f32 	[%rd14], %f121;
$L__BB4_2:
	ret;

}
	// .globl	ve_swarm_batch_dendritic
.visible .entry ve_swarm_batch_dendritic(
	.param .u64 .ptr .align 1 ve_swarm_batch_dendritic_param_0,
	.param .u64 .ptr .align 1 ve_swarm_batch_dendritic_param_1,
	.param .u64 .ptr .align 1 ve_swarm_batch_dendritic_param_2,
	.param .u64 .ptr .align 1 ve_swarm_batch_dendritic_param_3,
	.param .u64 .ptr .align 1 ve_swarm_batch_dendritic_param_4,
	.param .u64 .ptr .align 1 ve_swarm_batch_dendritic_param_5,
	.param .u64 .ptr .align 1 ve_swarm_batch_dendritic_param_6,
	.param .u64 .ptr .align 1 ve_swarm_batch_dendritic_param_7,
	.param .u32 ve_swarm_batch_dendritic_param_8,
	.param .u32 ve_swarm_batch_dendritic_param_9
)
{
	.local .align 4 .b8 	__local_depot5[28];
	.reg .b64 	%SP;
	.reg .b64 	%SPL;
	.reg .pred 	%p<24>;
	.reg .b32 	%r<108>;
	.reg .b32 	%f<75>;
	.reg .b64 	%rd<50>;
	.reg .b64 	%fd<5>;

	mov.u64 	%SPL, __local_depot5;
	ld.param.u64 	%rd15, [ve_swarm_batch_dendritic_param_0];
	ld.param.u64 	%rd16, [ve_swarm_batch_dendritic_param_1];
	ld.param.u64 	%rd17, [ve_swarm_batch_dendritic_param_7];
	ld.param.u32 	%r41, [ve_swarm_batch_dendritic_param_8];
	add.u64 	%rd1, %SPL, 0;
	add.u64 	%rd2, %SPL, 0;
	mov.u32 	%r1, %ctaid.x;
	setp.ge.s32 	%p1, %r1, %r41;
	@%p1 bra 	$L__BB5_22;
	cvta.to.global.u64 	%rd20, %rd16;
	mul.wide.u32 	%rd21, %r1, 4;
	add.s64 	%rd22, %rd20, %rd21;
	ld.global.nc.u32 	%r2, [%rd22];
	ld.global.nc.u32 	%r42, [%rd22+4];
	sub.s32 	%r3, %r42, %r2;
	mov.u32 	%r98, %tid.x;
	setp.ge.s32 	%p2, %r98, %r3;
	@%p2 bra 	$L__BB5_22;
	mov.u32 	%r5, %ntid.x;
	cvta.to.global.u64 	%rd3, %rd17;
	cvta.to.global.u64 	%rd4, %rd15;
	mov.u64 	%rd33, __cudart_i2opi_f;
$L__BB5_3:
	add.s32 	%r7, %r98, %r2;
	mul.lo.s32 	%r8, %r7, 125;
	shr.s32 	%r44, %r98, 31;
	shr.u32 	%r45, %r44, 27;
	add.s32 	%r46, %r98, %r45;
	and.b32  	%r47, %r46, -32;
	sub.s32 	%r48, %r98, %r47;
	mul.lo.s32 	%r9, %r48, 13;
	mov.f32 	%f72, 0f00000000;
	mov.b32 	%r99, 0;
$L__BB5_4:
	mad.lo.s32 	%r49, %r99, 7, %r9;
	cvt.rn.f32.s32 	%f17, %r49;
	mul.f32 	%f2, %f17, 0f3DCCCCCD;
	mul.f32 	%f18, %f2, 0f3F22F983;
	cvt.rni.s32.f32 	%r103, %f18;
	cvt.rn.f32.s32 	%f19, %r103;
	fma.rn.f32 	%f20, %f19, 0fBFC90FDA, %f2;
	fma.rn.f32 	%f21, %f19, 0fB3A22168, %f20;
	fma.rn.f32 	%f73, %f19, 0fA7C234C5, %f21;
	abs.f32 	%f4, %f2;
	setp.ltu.f32 	%p3, %f4, 0f47CE4780;
	@%p3 bra 	$L__BB5_12;
	setp.neu.f32 	%p4, %f4, 0f7F800000;
	@%p4 bra 	$L__BB5_7;
	mov.f32 	%f24, 0f00000000;
	mul.rn.f32 	%f73, %f2, %f24;
	mov.b32 	%r103, 0;
	bra.uni 	$L__BB5_12;
$L__BB5_7:
	mov.b32 	%r12, %f2;
	shl.b32 	%r51, %r12, 8;
	or.b32  	%r13, %r51, -2147483648;
	mov.b64 	%rd48, 0;
	mov.b32 	%r100, 0;
	mov.u64 	%rd46, %rd33;
	mov.u64 	%rd47, %rd2;
$L__BB5_8:
	.pragma "nounroll";
	ld.global.nc.u32 	%r52, [%rd46];
	mad.wide.u32 	%rd25, %r52, %r13, %rd48;
	shr.u64 	%rd48, %rd25, 32;
	st.local.u32 	[%rd47], %rd25;
	add.s32 	%r100, %r100, 1;
	add.s64 	%rd47, %rd47, 4;
	add.s64 	%rd46, %rd46, 4;
	setp.ne.s32 	%p5, %r100, 6;
	@%p5 bra 	$L__BB5_8;
	shr.u32 	%r53, %r12, 23;
	st.local.u32 	[%rd2+24], %rd48;
	and.b32  	%r16, %r53, 31;
	and.b32  	%r54, %r53, 224;
	add.s32 	%r55, %r54, -128;
	shr.u32 	%r56, %r55, 5;
	mul.wide.u32 	%rd26, %r56, 4;
	sub.s64 	%rd11, %rd2, %rd26;
	ld.local.u32 	%r101, [%rd11+24];
	ld.local.u32 	%r102, [%rd11+20];
	setp.eq.s32 	%p6, %r16, 0;
	@%p6 bra 	$L__BB5_11;
	shf.l.wrap.b32 	%r101, %r102, %r101, %r16;
	ld.local.u32 	%r57, [%rd11+16];
	shf.l.wrap.b32 	%r102, %r57, %r102, %r16;
$L__BB5_11:
	shr.u32 	%r58, %r101, 30;
	shf.l.wrap.b32 	%r59, %r102, %r101, 2;
	shl.b32 	%r60, %r102, 2;
	shr.u32 	%r61, %r59, 31;
	add.s32 	%r62, %r61, %r58;
	neg.s32 	%r63, %r62;
	setp.lt.s32 	%p7, %r12, 0;
	selp.b32 	%r103, %r63, %r62, %p7;
	xor.b32  	%r64, %r59, %r12;
	shr.s32 	%r65, %r59, 31;
	xor.b32  	%r66, %r65, %r59;
	xor.b32  	%r67, %r65, %r60;
	cvt.u64.u32 	%rd27, %r66;
	shl.b64 	%rd28, %rd27, 32;
	cvt.u64.u32 	%rd29, %r67;
	or.b64  	%rd30, %rd28, %rd29;
	cvt.rn.f64.s64 	%fd1, %rd30;
	mul.f64 	%fd2, %fd1, 0d3BF921FB54442D19;
	cvt.rn.f32.f64 	%f22, %fd2;
	neg.f32 	%f23, %f22;
	setp.lt.s32 	%p8, %r64, 0;
	selp.f32 	%f73, %f23, %f22, %p8;
$L__BB5_12:
	mul.rn.f32 	%f25, %f73, %f73;
	and.b32  	%r69, %r103, 1;
	setp.eq.b32 	%p9, %r69, 1;
	selp.f32 	%f26, 0f3F800000, %f73, %p9;
	fma.rn.f32 	%f27, %f25, %f26, 0f00000000;
	fma.rn.f32 	%f28, %f25, 0f37CBAC00, 0fBAB607ED;
	selp.f32 	%f29, %f28, 0fB94D4153, %p9;
	selp.f32 	%f30, 0f3D2AAABB, 0f3C0885E4, %p9;
	fma.rn.f32 	%f31, %f29, %f25, %f30;
	selp.f32 	%f32, 0fBEFFFFFF, 0fBE2AAAA8, %p9;
	fma.rn.f32 	%f33, %f31, %f25, %f32;
	fma.rn.f32 	%f34, %f33, %f27, %f26;
	and.b32  	%r70, %r103, 2;
	setp.eq.s32 	%p10, %r70, 0;
	mov.f32 	%f35, 0f00000000;
	sub.f32 	%f36, %f35, %f34;
	selp.f32 	%f8, %f34, %f36, %p10;
	mul.f32 	%f9, %f2, 0f3F333333;
	mul.f32 	%f37, %f9, 0f3F22F983;
	cvt.rni.s32.f32 	%r107, %f37;
	cvt.rn.f32.s32 	%f38, %r107;
	fma.rn.f32 	%f39, %f38, 0fBFC90FDA, %f9;
	fma.rn.f32 	%f40, %f38, 0fB3A22168, %f39;
	fma.rn.f32 	%f74, %f38, 0fA7C234C5, %f40;
	abs.f32 	%f11, %f9;
	setp.ltu.f32 	%p11, %f11, 0f47CE4780;
	@%p11 bra 	$L__BB5_20;
	setp.neu.f32 	%p12, %f11, 0f7F800000;
	@%p12 bra 	$L__BB5_15;
	mov.f32 	%f43, 0f00000000;
	mul.rn.f32 	%f74, %f9, %f43;
	mov.b32 	%r107, 0;
	bra.uni 	$L__BB5_20;
$L__BB5_15:
	mov.b32 	%r26, %f9;
	shl.b32 	%r72, %r26, 8;
	or.b32  	%r27, %r72, -2147483648;
	mov.b64 	%rd49, 0;
	mov.b32 	%r104, 0;
$L__BB5_16:
	.pragma "nounroll";
	mul.wide.u32 	%rd32, %r104, 4;
	add.s64 	%rd34, %rd33, %rd32;
	ld.global.nc.u32 	%r73, [%rd34];
	mad.wide.u32 	%rd35, %r73, %r27, %rd49;
	shr.u64 	%rd49, %rd35, 32;
	add.s64 	%rd36, %rd1, %rd32;
	st.local.u32 	[%rd36], %rd35;
	add.s32 	%r104, %r104, 1;
	setp.ne.s32 	%p13, %r104, 6;
	@%p13 bra 	$L__BB5_16;
	shr.u32 	%r74, %r26, 23;
	st.local.u32 	[%rd1+24], %rd49;
	and.b32  	%r30, %r74, 31;
	and.b32  	%r75, %r74, 224;
	add.s32 	%r76, %r75, -128;
	shr.u32 	%r77, %r76, 5;
	mul.wide.u32 	%rd37, %r77, 4;
	sub.s64 	%rd14, %rd1, %rd37;
	ld.local.u32 	%r105, [%rd14+24];
	ld.local.u32 	%r106, [%rd14+20];
	setp.eq.s32 	%p14, %r30, 0;
	@%p14 bra 	$L__BB5_19;
	shf.l.wrap.b32 	%r105, %r106, %r105, %r30;
	ld.local.u32 	%r78, [%rd14+16];
	shf.l.wrap.b32 	%r106, %r78, %r106, %r30;
$L__BB5_19:
	shr.u32 	%r79, %r105, 30;
	shf.l.wrap.b32 	%r80, %r106, %r105, 2;
	shl.b32 	%r81, %r106, 2;
	shr.u32 	%r82, %r80, 31;
	add.s32 	%r83, %r82, %r79;
	neg.s32 	%r84, %r83;
	setp.lt.s32 	%p15, %r26, 0;
	selp.b32 	%r107, %r84, %r83, %p15;
	xor.b32  	%r85, %r80, %r26;
	shr.s32 	%r86, %r80, 31;
	xor.b32  	%r87, %r86, %r80;
	xor.b32  	%r88, %r86, %r81;
	cvt.u64.u32 	%rd38, %r87;
	shl.b64 	%rd39, %rd38, 32;
	cvt.u64.u32 	%rd40, %r88;
	or.b64  	%rd41, %rd39, %rd40;
	cvt.rn.f64.s64 	%fd3, %rd41;
	mul.f64 	%fd4, %fd3, 0d3BF921FB54442D19;
	cvt.rn.f32.f64 	%f41, %fd4;
	neg.f32 	%f42, %f41;
	setp.lt.s32 	%p16, %r85, 0;
	selp.f32 	%f74, %f42, %f41, %p16;
$L__BB5_20:
	add.s32 	%r90, %r107, 1;
	mul.rn.f32 	%f44, %f74, %f74;
	and.b32  	%r91, %r107, 1;
	setp.eq.b32 	%p17, %r91, 1;
	selp.f32 	%f45, %f74, 0f3F800000, %p17;
	fma.rn.f32 	%f46, %f44, %f45, 0f00000000;
	fma.rn.f32 	%f47, %f44, 0f37CBAC00, 0fBAB607ED;
	selp.f32 	%f48, 0fB94D4153, %f47, %p17;
	selp.f32 	%f49, 0f3C0885E4, 0f3D2AAABB, %p17;
	fma.rn.f32 	%f50, %f48, %f44, %f49;
	selp.f32 	%f51, 0fBE2AAAA8, 0fBEFFFFFF, %p17;
	fma.rn.f32 	%f52, %f50, %f44, %f51;
	fma.rn.f32 	%f53, %f52, %f46, %f45;
	and.b32  	%r92, %r90, 2;
	setp.eq.s32 	%p18, %r92, 0;
	mov.f32 	%f54, 0f00000000;
	sub.f32 	%f55, %f54, %f53;
	selp.f32 	%f56, %f53, %f55, %p18;
	mul.f32 	%f57, %f56, 0f3E4CCCCD;
	fma.rn.f32 	%f58, %f8, 0f3E99999A, %f57;
	add.s32 	%r93, %r99, -80;
	setp.lt.u32 	%p19, %r93, 12;
	mul.f32 	%f59, %f58, 0f3FC00000;
	selp.f32 	%f60, %f59, %f58, %p19;
	and.b32  	%r94, %r99, 124;
	setp.eq.s32 	%p20, %r94, 92;
	mul.f32 	%f61, %f60, 0f3FE66666;
	selp.f32 	%f62, %f61, %f60, %p20;
	add.s32 	%r95, %r99, -96;
	setp.lt.u32 	%p21, %r95, 5;
	mul.f32 	%f63, %f62, 0f3FA66666;
	selp.f32 	%f64, %f63, %f62, %p21;
	add.s32 	%r96, %r99, %r8;
	mul.wide.s32 	%rd42, %r96, 4;
	add.s64 	%rd43, %rd4, %rd42;
	ld.global.nc.f32 	%f65, [%rd43];
	fma.rn.f32 	%f72, %f65, %f64, %f72;
	add.s32 	%r99, %r99, 1;
	setp.ne.s32 	%p22, %r99, 125;
	@%p22 bra 	$L__BB5_4;
	mul.f32 	%f66, %f72, 0f3DCCCCCD;
	mul.f32 	%f67, %f66, %f66;
	add.f32 	%f68, %f67, 0f41D80000;
	mul.f32 	%f69, %f66, %f68;
	fma.rn.f32 	%f70, %f67, 0f41100000, 0f41D80000;
	div.rn.f32 	%f71, %f69, %f70;
	shl.b32 	%r97, %r7, 5;
	mul.wide.s32 	%rd44, %r97, 4;
	add.s64 	%rd45, %rd3, %rd44;
	st.global.f32 	[%rd45], %f71;
	st.global.f32 	[%rd45+4], %f71;
	st.global.f32 	[%rd45+8], %f71;
	st.global.f32 	[%rd45+12], %f71;
	st.global.f32 	[%rd45+16], %f71;
	st.global.f32 	[%rd45+20], %f71;
	st.global.f32 	[%rd45+24], %f71;
	st.global.f32 	[%rd45+28], %f71;
	st.global.f32 	[%rd45+32], %f71;
	st.global.f32 	[%rd45+36], %f71;
	st.global.f32 	[%rd45+40], %f71;
	st.global.f32 	[%rd45+44], %f71;
	st.global.f32 	[%rd45+48], %f71;
	st.global.f32 	[%rd45+52], %f71;
	st.global.f32 	[%rd45+56], %f71;
	st.global.f32 	[%rd45+60], %f71;
	st.global.f32 	[%rd45+64], %f71;
	st.global.f32 	[%rd45+68], %f71;
	st.global.f32 	[%rd45+72], %f71;
	st.global.f32 	[%rd45+76], %f71;
	st.global.f32 	[%rd45+80], %f71;
	st.global.f32 	[%rd45+84], %f71;
	st.global.f32 	[%rd45+88], %f71;
	st.global.f32 	[%rd45+92], %f71;
	st.global.f32 	[%rd45+96], %f71;
	st.global.f32 	[%rd45+100], %f71;
	st.global.f32 	[%rd45+104], %f71;
	st.global.f32 	[%rd45+108], %f71;
	st.global.f32 	[%rd45+112], %f71;
	st.global.f32 	[%rd45+116], %f71;
	st.global.f32 	[%rd45+120], %f71;
	st.global.f32 	[%rd45+124], %f71;
	add.s32 	%r98, %r98, %r5;
	setp.lt.s32 	%p23, %r98, %r3;
	@%p23 bra 	$L__BB5_3;
$L__BB5_22:
	ret;

}
	// .globl	ve_swarm_copy_state
.visible .entry ve_swarm_copy_state(
	.param .u64 .ptr .align 1 ve_swarm_copy_state_param_0,
	.param .u64 .ptr .align 1 ve_swarm_copy_state_param_1,
	.param .u32 ve_swarm_copy_state_param_2
)
{
	.reg .pred 	%p<2>;
	.reg .b32 	%r<6>;
	.reg .b32 	%f<2>;
	.reg .b64 	%rd<8>;

	ld.param.u64 	%rd1, [ve_swarm_copy_state_param_0];
	ld.param.u64 	%rd2, [ve_swarm_copy_state_param_1];
	ld.param.u32 	%r2, [ve_swarm_copy_state_param_2];
	mov.u32 	%r3, %ctaid.x;
	mov.u32 	%r4, %ntid.x;
	mov.u32 	%r5, %tid.x;
	mad.lo.s32 	%r1, %r3, %r4, %r5;
	setp.ge.s32 	%p1, %r1, %r2;
	@%p1 bra 	$L__BB6_2;
	cvta.to.global.u64 	%rd3, %rd1;
	cvta.to.global.u64 	%rd4, %rd2;
	mul.wide.s32 	%rd5, %r1, 4;
	add.s64 	%rd6, %rd3, %rd5;
	ld.global.nc.f32 	%f1, [%rd6];
	add.s64 	%rd7, %rd4, %rd5;
	st.global.f32 	[%rd7], %f1;
$L__BB6_2:
	ret;

}
	// .globl	ve_swarm_power_iteration
.visible .entry ve_swarm_power_iteration(
	.param .u64 .ptr .align 1 ve_swarm_power_iteration_param_0,
	.param .u64 .ptr .align 1 ve_swarm_power_iteration_param_1,
	.param .u64 .ptr .align 1 ve_swarm_power_iteration_param_2,
	.param .u64 .ptr .align 1 ve_swarm_power_iteration_param_3,
	.param .u64 .ptr .align 1 ve_swarm_power_iteration_param_4,
	.param .u32 ve_swarm_power_iteration_param_5
)
{
	.reg .pred 	%p<11>;
	.reg .b32 	%r<65>;
	.reg .b32 	%f<112>;
	.reg .b64 	%rd<87>;

	ld.param.u64 	%rd6, [ve_swarm_power_iteration_param_0];
	ld.param.u64 	%rd8, [ve_swarm_power_iteration_param_1];
	ld.param.u64 	%rd9, [ve_swarm_power_iteration_param_2];
	ld.param.u64 	%rd10, [ve_swarm_power_iteration_param_3];
	ld.param.u64 	%rd7, [ve_swarm_power_iteration_param_4];
	ld.param.u32 	%r23, [ve_swarm_power_iteration_param_5];
	cvta.to.global.u64 	%rd1, %rd10;
	cvta.to.global.u64 	%rd2, %rd9;
	cvta.to.global.u64 	%rd3, %rd8;
	mov.u32 	%r24, %ctaid.x;
	mov.u32 	%r25, %ntid.x;
	mov.u32 	%r26, %tid.x;
	mad.lo.s32 	%r1, %r24, %r25, %r26;
	setp.ge.s32 	%p1, %r1, %r23;
	@%p1 bra 	$L__BB7_15;
	cvta.to.global.u64 	%rd11, %rd6;
	mul.wide.s32 	%rd12, %r1, 4;
	add.s64 	%rd13, %rd11, %rd12;
	ld.global.nc.u32 	%r60, [%rd13];
	ld.global.nc.u32 	%r3, [%rd13+4];
	setp.ge.s32 	%p2, %r60, %r3;
	mov.f32 	%f111, 0f00000000;
	@%p2 bra 	$L__BB7_14;
	sub.s32 	%r4, %r3, %r60;
	and.b32  	%r5, %r4, 15;
	sub.s32 	%r27, %r60, %r3;
	setp.gt.u32 	%p3, %r27, -16;
	mov.f32 	%f111, 0f00000000;
	@%p3 bra 	$L__BB7_5;
	and.b32  	%r28, %r4, -16;
	neg.s32 	%r58, %r28;
	add.s64 	%rd4, %rd3, 32;
	add.s64 	%rd5, %rd2, 32;
	mov.f32 	%f111, 0f00000000;
$L__BB7_4:
	.pragma "nounroll";
	mul.wide.s32 	%rd14, %r60, 4;
	add.s64 	%rd15, %rd4, %rd14;
	add.s64 	%rd16, %rd5, %rd14;
	ld.global.nc.u32 	%r29, [%rd15+-32];
	ld.global.nc.f32 	%f18, [%rd16+-32];
	mul.wide.s32 	%rd17, %r29, 4;
	add.s64 	%rd18, %rd1, %rd17;
	ld.global.nc.f32 	%f19, [%rd18];
	fma.rn.f32 	%f20, %f18, %f19, %f111;
	ld.global.nc.u32 	%r30, [%rd15+-28];
	ld.global.nc.f32 	%f21, [%rd16+-28];
	mul.wide.s32 	%rd19, %r30, 4;
	add.s64 	%rd20, %rd1, %rd19;
	ld.global.nc.f32 	%f22, [%rd20];
	fma.rn.f32 	%f23, %f21, %f22, %f20;
	ld.global.nc.u32 	%r31, [%rd15+-24];
	ld.global.nc.f32 	%f24, [%rd16+-24];
	mul.wide.s32 	%rd21, %r31, 4;
	add.s64 	%rd22, %rd1, %rd21;
	ld.global.nc.f32 	%f25, [%rd22];
	fma.rn.f32 	%f26, %f24, %f25, %f23;
	ld.global.nc.u32 	%r32, [%rd15+-20];
	ld.global.nc.f32 	%f27, [%rd16+-20];
	mul.wide.s32 	%rd23, %r32, 4;
	add.s64 	%rd24, %rd1, %rd23;
	ld.global.nc.f32 	%f28, [%rd24];
	fma.rn.f32 	%f29, %f27, %f28, %f26;
	ld.global.nc.u32 	%r33, [%rd15+-16];
	ld.global.nc.f32 	%f30, [%rd16+-16];
	mul.wide.s32 	%rd25, %r33, 4;
	add.s64 	%rd26, %rd1, %rd25;
	ld.global.nc.f32 	%f31, [%rd26];
	fma.rn.f32 	%f32, %f30, %f31, %f29;
	ld.global.nc.u32 	%r34, [%rd15+-12];
	ld.global.nc.f32 	%f33, [%rd16+-12];
	mul.wide.s32 	%rd27, %r34, 4;
	add.s64 	%rd28, %rd1, %rd27;
	ld.global.nc.f32 	%f34, [%rd28];
	fma.rn.f32 	%f35, %f33, %f34, %f32;
	ld.global.nc.u32 	%r35, [%rd15+-8];
	ld.global.nc.f32 	%f36, [%rd16+-8];
	mul.wide.s32 	%rd29, %r35, 4;
	add.s64 	%rd30, %rd1, %rd29;
	ld.global.nc.f32 	%f37, [%rd30];
	fma.rn.f32 	%f38, %f36, %f37, %f35;
	ld.global.nc.u32 	%r36, [%rd15+-4];
	ld.global.nc.f32 	%f39, [%rd16+-4];
	mul.wide.s32 	%rd31, %r36, 4;
	add.s64 	%rd32, %rd1, %rd31;
	ld.global.nc.f32 	%f40, [%rd32];
	fma.rn.f32 	%f41, %f39, %f40, %f38;
	ld.global.nc.u32 	%r37, [%rd15];
	ld.global.nc.f32 	%f42, [%rd16];
	mul.wide.s32 	%rd33, %r37, 4;
	add.s64 	%rd34, %rd1, %rd33;
	ld.global.nc.f32 	%f43, [%rd34];
	fma.rn.f32 	%f44, %f42, %f43, %f41;
	ld.global.nc.u32 	%r38, [%rd15+4];
	ld.global.nc.f32 	%f45, [%rd16+4];
	mul.wide.s32 	%rd35, %r38, 4;
	add.s64 	%rd36, %rd1, %rd35;
	ld.global.nc.f32 	%f46, [%rd36];
	fma.rn.f32 	%f47, %f45, %f46, %f44;
	ld.global.nc.u32 	%r39, [%rd15+8];
	ld.global.nc.f32 	%f48, [%rd16+8];
	mul.wide.s32 	%rd37, %r39, 4;
	add.s64 	%rd38, %rd1, %rd37;
	ld.global.nc.f32 	%f49, [%rd38];
	fma.rn.f32 	%f50, %f48, %f49, %f47;
	ld.global.nc.u32 	%r40, [%rd15+12];
	ld.global.nc.f32 	%f51, [%rd16+12];
	mul.wide.s32 	%rd39, %r40, 4;
	add.s64 	%rd40, %rd1, %rd39;
	ld.global.nc.f32 	%f52, [%rd40];
	fma.rn.f32 	%f53, %f51, %f52, %f50;
	ld.global.nc.u32 	%r41, [%rd15+16];
	ld.global.nc.f32 	%f54, [%rd16+16];
	mul.wide.s32 	%rd41, %r41, 4;
	add.s64 	%rd42, %rd1, %rd41;
	ld.global.nc.f32 	%f55, [%rd42];
	fma.rn.f32 	%f56, %f54, %f55, %f53;
	ld.global.nc.u32 	%r42, [%rd15+20];
	ld.global.nc.f32 	%f57, [%rd16+20];
	mul.wide.s32 	%rd43, %r42, 4;
	add.s64 	%rd44, %rd1, %rd43;
	ld.global.nc.f32 	%f58, [%rd44];
	fma.rn.f32 	%f59, %f57, %f58, %f56;
	ld.global.nc.u32 	%r43, [%rd15+24];
	ld.global.nc.f32 	%f60, [%rd16+24];
	mul.wide.s32 	%rd45, %r43, 4;
	add.s64 	%rd46, %rd1, %rd45;
	ld.global.nc.f32 	%f61, [%rd46];
	fma.rn.f32 	%f62, %f60, %f61, %f59;
	ld.global.nc.u32 	%r44, [%rd15+28];
	ld.global.nc.f32 	%f63, [%rd16+28];
	mul.wide.s32 	%rd47, %r44, 4;
	add.s64 	%rd48, %rd1, %rd47;
	ld.global.nc.f32 	%f64, [%rd48];
	fma.rn.f32 	%f111, %f63, %f64, %f62;
	add.s32 	%r60, %r60, 16;
	add.s32 	%r58, %r58, 16;
	setp.ne.s32 	%p4, %r58, 0;
	@%p4 bra 	$L__BB7_4;
$L__BB7_5:
	setp.eq.s32 	%p5, %r5, 0;
	@%p5 bra 	$L__BB7_14;
	and.b32  	%r12, %r4, 7;
	setp.lt.u32 	%p6, %r5, 8;
	@%p6 bra 	$L__BB7_8;
	mul.wide.s32 	%rd49, %r60, 4;
	add.s64 	%rd50, %rd3, %rd49;
	ld.global.nc.u32 	%r45, [%rd50];
	add.s64 	%rd51, %rd2, %rd49;
	ld.global.nc.f32 	%f66, [%rd51];
	mul.wide.s32 	%rd52, %r45, 4;
	add.s64 	%rd53, %rd1, %rd52;
	ld.global.nc.f32 	%f67, [%rd53];
	fma.rn.f32 	%f68, %f66, %f67, %f111;
	ld.global.nc.u32 	%r46, [%rd50+4];
	ld.global.nc.f32 	%f69, [%rd51+4];
	mul.wide.s32 	%rd54, %r46, 4;
	add.s64 	%rd55, %rd1, %rd54;
	ld.global.nc.f32 	%f70, [%rd55];
	fma.rn.f32 	%f71, %f69, %f70, %f68;
	ld.global.nc.u32 	%r47, [%rd50+8];
	ld.global.nc.f32 	%f72, [%rd51+8];
	mul.wide.s32 	%rd56, %r47, 4;
	add.s64 	%rd57, %rd1, %rd56;
	ld.global.nc.f32 	%f73, [%rd57];
	fma.rn.f32 	%f74, %f72, %f73, %f71;
	ld.global.nc.u32 	%r48, [%rd50+12];
	ld.global.nc.f32 	%f75, [%rd51+12];
	mul.wide.s32 	%rd58, %r48, 4;
	add.s64 	%rd59, %rd1, %rd58;
	ld.global.nc.f32 	%f76, [%rd59];
	fma.rn.f32 	%f77, %f75, %f76, %f74;
	ld.global.nc.u32 	%r49, [%rd50+16];
	ld.global.nc.f32 	%f78, [%rd51+16];
	mul.wide.s32 	%rd60, %r49, 4;
	add.s64 	%rd61, %rd1, %rd60;
	ld.global.nc.f32 	%f79, [%rd61];
	fma.rn.f32 	%f80, %f78, %f79, %f77;
	ld.global.nc.u32 	%r50, [%rd50+20];
	ld.global.nc.f32 	%f81, [%rd51+20];
	mul.wide.s32 	%rd62, %r50, 4;
	add.s64 	%rd63, %rd1, %rd62;
	ld.global.nc.f32 	%f82, [%rd63];
	fma.rn.f32 	%f83, %f81, %f82, %f80;
	ld.global.nc.u32 	%r51, [%rd50+24];
	ld.global.nc.f32 	%f84, [%rd51+24];
	mul.wide.s32 	%rd64, %r51, 4;
	add.s64 	%rd65, %rd1, %rd64;
	ld.global.nc.f32 	%f85, [%rd65];
	fma.rn.f32 	%f86, %f84, %f85, %f83;
	ld.global.nc.u32 	%r52, [%rd50+28];
	ld.global.nc.f32 	%f87, [%rd51+28];
	mul.wide.s32 	%rd66, %r52, 4;
	add.s64 	%rd67, %rd1, %rd66;
	ld.global.nc.f32 	%f88, [%rd67];
	fma.rn.f32 	%f111, %f87, %f88, %f86;
	add.s32 	%r60, %r60, 8;
$L__BB7_8:
	setp.eq.s32 	%p7, %r12, 0;
	@%p7 bra 	$L__BB7_14;
	and.b32  	%r15, %r4, 3;
	setp.lt.u32 	%p8, %r12, 4;
	@%p8 bra 	$L__BB7_11;
	mul.wide.s32 	%rd68, %r60, 4;
	add.s64 	%rd69, %rd3, %rd68;
	ld.global.nc.u32 	%r53, [%rd69];
	add.s64 	%rd70, %rd2, %rd68;
	ld.global.nc.f32 	%f90, [%rd70];
	mul.wide.s32 	%rd71, %r53, 4;
	add.s64 	%rd72, %rd1, %rd71;
	ld.global.nc.f32 	%f91, [%rd72];
	fma.rn.f32 	%f92, %f90, %f91, %f111;
	ld.global.nc.u32 	%r54, [%rd69+4];
	ld.global.nc.f32 	%f93, [%rd70+4];
	mul.wide.s32 	%rd73, %r54, 4;
	add.s64 	%rd74, %rd1, %rd73;
	ld.global.nc.f32 	%f94, [%rd74];
	fma.rn.f32 	%f95, %f93, %f94, %f92;
	ld.global.nc.u32 	%r55, [%rd69+8];
	ld.global.nc.f32 	%f96, [%rd70+8];
	mul.wide.s32 	%rd75, %r55, 4;
	add.s64 	%rd76, %rd1, %rd75;
	ld.global.nc.f32 	%f97, [%rd76];
	fma.rn.f32 	%f98, %f96, %f97, %f95;
	ld.global.nc.u32 	%r56, [%rd69+12];
	ld.global.nc.f32 	%f99, [%rd70+12];
	mul.wide.s32 	%rd77, %r56, 4;
	add.s64 	%rd78, %rd1, %rd77;
	ld.global.nc.f32 	%f100, [%rd78];
	fma.rn.f32 	%f111, %f99, %f100, %f98;
	add.s32 	%r60, %r60, 4;
$L__BB7_11:
	setp.eq.s32 	%p9, %r15, 0;
	@%p9 bra 	$L__BB7_14;
	neg.s32 	%r63, %r15;
$L__BB7_13:
	.pragma "nounroll";
	mul.wide.s32 	%rd79, %r60, 4;
	add.s64 	%rd80, %rd2, %rd79;
	add.s64 	%rd81, %rd3, %rd79;
	ld.global.nc.u32 	%r57, [%rd81];
	ld.global.nc.f32 	%f101, [%rd80];
	mul.wide.s32 	%rd82, %r57, 4;
	add.s64 	%rd83, %rd1, %rd82;
	ld.global.nc.f32 	%f102, [%rd83];
	fma.rn.f32 	%f111, %f101, %f102, %f111;
	add.s32 	%r60, %r60, 1;
	add.s32 	%r63, %r63, 1;
	setp.ne.s32 	%p10, %r63, 0;
	@%p10 bra 	$L__BB7_13;
$L__BB7_14:
	cvta.to.global.u64 	%rd84, %rd7;
	add.s64 	%rd86, %rd84, %rd12;
	st.global.f32 	[%rd86], %f111;
$L__BB7_15:
	ret;

}
	// .globl	ve_swarm_normalize_eigenvector
.visible .entry ve_swarm_normalize_eigenvector(
	.param .u64 .ptr .align 1 ve_swarm_normalize_eigenvector_param_0,
	.param .u32 ve_swarm_normalize_eigenvector_param_1
)
{
	.reg .pred 	%p<8>;
	.reg .b32 	%r<19>;
	.reg .b32 	%f<17>;
	.reg .b64 	%rd<7>;

	ld.param.u64 	%rd2, [ve_swarm_normalize_eigenvector_param_0];
	ld.param.u32 	%r11, [ve_swarm_normalize_eigenvector_param_1];
	cvta.to.global.u64 	%rd1, %rd2;
	mov.u32 	%r18, %tid.x;
	setp.ge.s32 	%p1, %r18, %r11;
	mov.f32 	%f16, 0f00000000;
	@%p1 bra 	$L__BB8_3;
	mov.f32 	%f16, 0f00000000;
	mov.u32 	%r2, %ntid.x;
	mov.u32 	%r16, %r18;
$L__BB8_2:
	mul.wide.s32 	%rd3, %r16, 4;
	add.s64 	%rd4, %rd1, %rd3;
	ld.global.f32 	%f7, [%rd4];
	fma.rn.f32 	%f16, %f7, %f7, %f16;
	add.s32 	%r16, %r16, %r2;
	setp.lt.s32 	%p2, %r16, %r11;
	@%p2 bra 	$L__BB8_2;
$L__BB8_3:
	shl.b32 	%r12, %r18, 2;
	mov.u32 	%r13, smem_norm;
	add.s32 	%r5, %r13, %r12;
	st.shared.f32 	[%r5], %f16;
	bar.sync 	0;
	mov.u32 	%r6, %ntid.x;
	setp.lt.u32 	%p3, %r6, 2;
	@%p3 bra 	$L__BB8_8;
	mov.u32 	%r17, %r6;
$L__BB8_5:
	shr.u32 	%r8, %r17, 1;
	setp.ge.u32 	%p4, %r18, %r8;
	@%p4 bra 	$L__BB8_7;
	shl.b32 	%r14, %r8, 2;
	add.s32 	%r15, %r5, %r14;
	ld.shared.f32 	%f8, [%r15];
	ld.shared.f32 	%f9, [%r5];
	add.f32 	%f10, %f8, %f9;
	st.shared.f32 	[%r5], %f10;
$L__BB8_7:
	bar.sync 	0;
	setp.gt.u32 	%p5, %r17, 3;
	mov.u32 	%r17, %r8;
	@%p5 bra 	$L__BB8_5;
$L__BB8_8:
	setp.ge.s32 	%p6, %r18, %r11;
	@%p6 bra 	$L__BB8_11;
	ld.shared.f32 	%f11, [smem_norm];
	sqrt.rn.f32 	%f12, %f11;
	max.f32 	%f4, %f12, 0f358637BD;
$L__BB8_10:
	mul.wide.s32 	%rd5, %r18, 4;
	add.s64 	%rd6, %rd1, %rd5;
	ld.global.f32 	%f13, [%rd6];
	div.rn.f32 	%f14, %f13, %f4;
	st.global.f32 	[%rd6], %f14;
	add.s32 	%r18, %r18, %r6;
	setp.lt.s32 	%p7, %r18, %r11;
	@%p7 bra 	$L__BB8_10;
$L__BB8_11:
	ret;

}


// ===== COMPILED SASS (sm_100) =====

	.target	sm_100

	.elftype	@"ET_EXEC"


//--------------------- .note.nv.tkinfo           --------------------------
	.section	.note.nv.tkinfo,"",@"SHT_NOTE"
	.sectionflags	@"SHF_NOTE_NV_TKINFO"
	.tkinfo
        /*0018*/ 	.word	0x00000002
        /*0030*/ 	.string	""
        /*0030*/ 	.string	"ptxas"
        /*0030*/ 	.string	"Cuda compilation tools, release 13.0, V13.0.88"
        /*0030*/ 	.string	"Build cuda_13.0.r13.0/compiler.36424714_0"
        /*0030*/ 	.string	"-arch sm_100 -m 64 "



//--------------------- .note.nv.cuinfo           --------------------------
	.section	.note.nv.cuinfo,"",@"SHT_NOTE"
	.sectionflags	@"SHF_NOTE_NV_CUINFO"
        /*0018*/ 	.short	0x0002
        /*001a*/ 	.short	0x0064
        /*001c*/ 	.short	0x0082
	.zero		2


//--------------------- .nv.info                  --------------------------
	.section	.nv.info,"",@"SHT_CUDA_INFO"
	.align	4


	//----- nvinfo : EIATTR_REGCOUNT
	.align		4
        /*0000*/ 	.byte	0x04, 0x2f
        /*0002*/ 	.short	(.L_7 - .L_6)
	.align		4
.L_6:
        /*0004*/ 	.word	index@(ve_swarm_init_reservoir)
        /*0008*/ 	.word	0x0000000a


	//----- nvinfo : EIATTR_FRAME_SIZE
	.align		4
.L_7:
        /*000c*/ 	.byte	0x04, 0x11
        /*000e*/ 	.short	(.L_9 - .L_8)
	.align		4
.L_8:
        /*0010*/ 	.word	index@(ve_swarm_init_reservoir)
        /*0014*/ 	.word	0x00000000


	//----- nvinfo : EIATTR_REGCOUNT
	.align		4
.L_9:
        /*0018*/ 	.byte	0x04, 0x2f
        /*001a*/ 	.short	(.L_11 - .L_10)
	.align		4
.L_10:
        /*001c*/ 	.word	index@(ve_swarm_dendritic_reservoir)
        /*0020*/ 	.word	0x00000040


	//----- nvinfo : EIATTR_FRAME_SIZE
	.align		4
.L_11:
        /*0024*/ 	.byte	0x04, 0x11
        /*0026*/ 	.short	(.L_13 - .L_12)
	.align		4
.L_12:
        /*0028*/ 	.word	index@($__internal_7_$__cuda_sm3x_div_rn_noftz_f32_slowpath)
        /*002c*/ 	.word	0x00000000


	//----- nvinfo : EIATTR_FRAME_SIZE
	.align		4
.L_13:
        /*0030*/ 	.byte	0x04, 0x11
        /*0032*/ 	.short	(.L_15 - .L_14)
	.align		4
.L_14:
        /*0034*/ 	.word	index@(ve_swarm_dendritic_reservoir)
        /*0038*/ 	.word	0x00000000


	//----- nvinfo : EIATTR_REGCOUNT
	.align		4
.L_15:
        /*003c*/ 	.byte	0x04, 0x2f
        /*003e*/ 	.short	(.L_17 - .L_16)
	.align		4
.L_16:
        /*0040*/ 	.word	index@(ve_swarm_compute_attention)
        /*0044*/ 	.word	0x00000020


	//----- nvinfo : EIATTR_FRAME_SIZE
	.align		4
.L_17:
        /*0048*/ 	.byte	0x04, 0x11
        /*004a*/ 	.short	(.L_19 - .L_18)
	.align		4
.L_18:
        /*004c*/ 	.word	index@($__internal_6_$__cuda_sm3x_div_rn_noftz_f32_slowpath)
        /*0050*/ 	.word	0x00000000


	//----- nvinfo : EIATTR_FRAME_SIZE
	.align		4
.L_19:
        /*0054*/ 	.byte	0x04, 0x11
        /*0056*/ 	.short	(.L_21 - .L_20)
	.align		4
.L_20:
        /*0058*/ 	.word	index@($__internal_5_$__cuda_sm20_sqrt_rn_f32_slowpath)
        /*005c*/ 	.word	0x00000000


	//----- nvinfo : EIATTR_FRAME_SIZE
	.align		4
.L_21:
        /*0060*/ 	.byte	0x04, 0x11
        /*0062*/ 	.short	(.L_23 - .L_22)
	.align		4
.L_22:
        /*0064*/ 	.word	index@(ve_swarm_compute_attention)
        /*0068*/ 	.word	0x00000000


	//----- nvinfo : EIATTR_REGCOUNT
	.align		4
.L_23:
        /*006c*/ 	.byte	0x04, 0x2f
        /*006e*/ 	.short	(.L_25 - .L_24)
	.align		4
.L_24:
        /*0070*/ 	.word	index@(ve_swarm_aggregate_features)
        /*0074*/ 	.word	0x00000020


	//----- nvinfo : EIATTR_FRAME_SIZE
	.align		4
.L_25:
        /*0078*/ 	.byte	0x04, 0x11
        /*007a*/ 	.short	(.L_27 - .L_26)
	.align		4
.L_26:
        /*007c*/ 	.word	index@($__internal_4_$__cuda_sm3x_div_rn_noftz_f32_slowpath)
        /*0080*/ 	.word	0x00000000


	//----- nvinfo : EIATTR_FRAME_SIZE
	.align		4
.L_27:
        /*0084*/ 	.byte	0x04, 0x11
        /*0086*/ 	.short	(.L_29 - .L_28)
	.align		4
.L_28:
        /*0088*/ 	.word	index@(ve_swarm_aggregate_features)
        /*008c*/ 	.word	0x00000000


	//----- nvinfo : EIATTR_REGCOUNT
	.align		4
.L_29:
        /*0090*/ 	.byte	0x04, 0x2f
        /*0092*/ 	.short	(.L_31 - .L_30)
	.align		4
.L_30:
        /*0094*/ 	.word	index@(ve_swarm_reservoir_readout)
        /*0098*/ 	.word	0x0000001f


	//----- nvinfo : EIATTR_FRAME_SIZE
	.align		4
.L_31:
        /*009c*/ 	.byte	0x04, 0x11
        /*009e*/ 	.short	(.L_33 - .L_32)
	.align		4
.L_32:
        /*00a0*/ 	.word	index@($__internal_3_$__cuda_sm20_rcp_rn_f32_slowpath)
        /*00a4*/ 	.word	0x00000000


	//----- nvinfo : EIATTR_FRAME_SIZE
	.align		4
.L_33:
        /*00a8*/ 	.byte	0x04, 0x11
        /*00aa*/ 	.short	(.L_35 - .L_34)
	.align		4
.L_34:
        /*00ac*/ 	.word	index@(ve_swarm_reservoir_readout)
        /*00b0*/ 	.word	0x00000000


	//----- nvinfo : EIATTR_REGCOUNT
	.align		4
.L_35:
        /*00b4*/ 	.byte	0x04, 0x2f
        /*00b6*/ 	.short	(.L_37 - .L_36)
	.align		4
.L_36:
        /*00b8*/ 	.word	index@(ve_swarm_batch_dendritic)
        /*00bc*/ 	.word	0x0000001e


	//----- nvinfo : EIATTR_FRAME_SIZE
	.align		4
.L_37:
        /*00c0*/ 	.byte	0x04, 0x11
        /*00c2*/ 	.short	(.L_39 - .L_38)
	.align		4
.L_38:
        /*00c4*/ 	.word	index@($__internal_2_$__cuda_sm3x_div_rn_noftz_f32_slowpath)
        /*00c8*/ 	.word	0x00000000


	//----- nvinfo : EIATTR_FRAME_SIZE
	.align		4
.L_39:
        /*00cc*/ 	.byte	0x04, 0x11
        /*00ce*/ 	.short	(.L_41 - .L_40)
	.align		4
.L_40:
        /*00d0*/ 	.word	index@(ve_swarm_batch_dendritic)
        /*00d4*/ 	.word	0x00000000


	//----- nvinfo : EIATTR_REGCOUNT
	.align		4
.L_41:
        /*00d8*/ 	.byte	0x04, 0x2f
        /*00da*/ 	.short	(.L_43 - .L_42)
	.align		4
.L_42:
        /*00dc*/ 	.word	index@(ve_swarm_copy_state)
        /*00e0*/ 	.word	0x0000000a


	//----- nvinfo : EIATTR_FRAME_SIZE
	.align		4
.L_43:
        /*00e4*/ 	.byte	0x04, 0x11
        /*00e6*/ 	.short	(.L_45 - .L_44)
	.align		4
.L_44:
        /*00e8*/ 	.word	index@(ve_swarm_copy_state)
        /*00ec*/ 	.word	0x00000000


	//----- nvinfo : EIATTR_REGCOUNT
	.align		4
.L_45:
        /*00f0*/ 	.byte	0x04, 0x2f
        /*00f2*/ 	.short	(.L_47 - .L_46)
	.align		4
.L_46:
        /*00f4*/ 	.word	index@(ve_swarm_power_iteration)
        /*00f8*/ 	.word	0x00000020


	//----- nvinfo : EIATTR_FRAME_SIZE
	.align		4
.L_47:
        /*00fc*/ 	.byte	0x04, 0x11
        /*00fe*/ 	.short	(.L_49 - .L_48)
	.align		4
.L_48:
        /*0100*/ 	.word	index@(ve_swarm_power_iteration)
        /*0104*/ 	.word	0x00000000


	//----- nvinfo : EIATTR_REGCOUNT
	.align		4
.L_49:
        /*0108*/ 	.byte	0x04, 0x2f
        /*010a*/ 	.short	(.L_51 - .L_50)
	.align		4
.L_50:
        /*010c*/ 	.word	index@(ve_swarm_normalize_eigenvector)
        /*0110*/ 	.word	0x00000014


	//----- nvinfo : EIATTR_FRAME_SIZE
	.align		4
.L_51:
        /*0114*/ 	.byte	0x04, 0x11
        /*0116*/ 	.short	(.L_53 - .L_52)
	.align		4
.L_52:
        /*0118*/ 	.word	index@($__internal_1_$__cuda_sm3x_div_rn_noftz_f32_slowpath)
        /*011c*/ 	.word	0x00000000


	//----- nvinfo : EIATTR_FRAME_SIZE
	.align		4
.L_53:
        /*0120*/ 	.byte	0x04, 0x11
        /*0122*/ 	.short	(.L_55 - .L_54)
	.align		4
.L_54:
        /*0124*/ 	.word	index@($__internal_0_$__cuda_sm20_sqrt_rn_f32_slowpath)
        /*0128*/ 	.word	0x00000000


	//----- nvinfo : EIATTR_FRAME_SIZE
	.align		4
.L_55:
        /*012c*/ 	.byte	0x04, 0x11
        /*012e*/ 	.short	(.L_57 - .L_56)
	.align		4
.L_56:
        /*0130*/ 	.word	index@(ve_swarm_normalize_eigenvector)
        /*0134*/ 	.word	0x00000000


	//----- nvinfo : EIATTR_MIN_STACK_SIZE
	.align		4
.L_57:
        /*0138*/ 	.byte	0x04, 0x12
        /*013a*/ 	.short	(.L_59 - .L_58)
	.align		4
.L_58:
        /*013c*/ 	.word	index@(ve_swarm_normalize_eigenvector)
        /*0140*/ 	.word	0x00000000


	//----- nvinfo : EIATTR_MIN_STACK_SIZE
	.align		4
.L_59:
        /*0144*/ 	.byte	0x04, 0x12
        /*0146*/ 	.short	(.L_61 - .L_60)
	.align		4
.L_60:
        /*0148*/ 	.word	index@(ve_swarm_power_iteration)
        /*014c*/ 	.word	0x00000000


	//----- nvinfo : EIATTR_MIN_STACK_SIZE
	.align		4
.L_61:
        /*0150*/ 	.byte	0x04, 0x12
        /*0152*/ 	.short	(.L_63 - .L_62)
	.align		4
.L_62:
        /*0154*/ 	.word	index@(ve_swarm_copy_state)
        /*0158*/ 	.word	0x00000000


	//----- nvinfo : EIATTR_MIN_STACK_SIZE
	.align		4
.L_63:
        /*015c*/ 	.byte	0x04, 0x12
        /*015e*/ 	.short	(.L_65 - .L_64)
	.align		4
.L_64:
        /*0160*/ 	.word	index@(ve_swarm_batch_dendritic)
        /*0164*/ 	.word	0x00000000


	//----- nvinfo : EIATTR_MIN_STACK_SIZE
	.align		4
.L_65:
        /*0168*/ 	.byte	0x04, 0x12
        /*016a*/ 	.short	(.L_67 - .L_66)
	.align		4
.L_66:
        /*016c*/ 	.word	index@(ve_swarm_reservoir_readout)
        /*0170*/ 	.word	0x00000000


	//----- nvinfo : EIATTR_MIN_STACK_SIZE
	.align		4
.L_67:
        /*0174*/ 	.byte	0x04, 0x12
        /*0176*/ 	.short	(.L_69 - .L_68)
	.align		4
.L_68:
        /*0178*/ 	.word	index@(ve_swarm_aggregate_features)
        /*017c*/ 	.word	0x00000000


	//----- nvinfo : EIATTR_MIN_STACK_SIZE
	.align		4
.L_69:
        /*0180*/ 	.byte	0x04, 0x12
        /*0182*/ 	.short	(.L_71 - .L_70)
	.align		4
.L_70:
        /*0184*/ 	.word	index@(ve_swarm_compute_attention)
        /*0188*/ 	.word	0x00000000


	//----- nvinfo : EIATTR_MIN_STACK_SIZE
	.align		4
.L_71:
        /*018c*/ 	.byte	0x04, 0x12
        /*018e*/ 	.short	(.L_73 - .L_72)
	.align		4
.L_72:
        /*0190*/ 	.word	index@(ve_swarm_dendritic_reservoir)
        /*0194*/ 	.word	0x00000000


	//----- nvinfo : EIATTR_MIN_STACK_SIZE
	.align		4
.L_73:
        /*0198*/ 	.byte	0x04, 0x12
        /*019a*/ 	.short	(.L_75 - .L_74)
	.align		4
.L_74:
        /*019c*/ 	.word	index@(ve_swarm_init_reservoir)
        /*01a0*/ 	.word	0x00000000
.L_75:


//--------------------- .nv.compat                --------------------------
	.section	.nv.compat,"",@"SHT_CUDA_COMPAT_INFO"
	.align	4
        /*0000*/ 	.byte	0x02, 0x09, 0x00, 0x00, 0x02, 0x02, 0x01, 0x00, 0x02, 0x05, 0x05, 0x00, 0x03, 0x07, 0x01, 0x01
        /*0010*/ 	.byte	0x02, 0x03, 0x00, 0x00, 0x02, 0x06, 0x01, 0x00, 0x04, 0x0b, 0x08, 0x00, 0x01, 0x00, 0x00, 0x00
        /*0020*/ 	.byte	0x00, 0x00, 0x00, 0x00


//--------------------- .nv.info.ve_swarm_normalize_eigenvector --------------------------
	.section	.nv.info.ve_swarm_normalize_eigenvector,"",@"SHT_CUDA_INFO"
	.sectionflags	@""
	.align	4


	//----- nvinfo : EIATTR_CUDA_API_VERSION
	.align		4
        /*0000*/ 	.byte	0x04, 0x37
        /*0002*/ 	.short	(.L_77 - .L_76)
.L_76:
        /*0004*/ 	.word	0x00000082


	//----- nvinfo : EIATTR_KPARAM_INFO
	.align		4
.L_77:
        /*0008*/ 	.byte	0x04, 0x17
        /*000a*/ 	.short	(.L_79 - .L_78)
.L_78:
        /*000c*/ 	.word	0x00000000
        /*0010*/ 	.short	0x0001
        /*0012*/ 	.short	0x0008
        /*0014*/ 	.byte	0x00, 0xf0, 0x11, 0x00


	//----- nvinfo : EIATTR_KPARAM_INFO
	.align		4
.L_79:
        /*0018*/ 	.byte	0x04, 0x17
        /*001a*/ 	.short	(.L_81 - .L_80)
.L_80:
        /*001c*/ 	.word	0x00000000
        /*0020*/ 	.short	0x0000
        /*0022*/ 	.short	0x0000
        /*0024*/ 	.byte	0x00, 0xf5, 0x21, 0x00


	//----- nvinfo : EIATTR_SPARSE_MMA_MASK
	.align		4
.L_81:
        /*0028*/ 	.byte	0x03, 0x50
        /*002a*/ 	.short	0x0000


	//----- nvinfo : EIATTR_MAXREG_COUNT
	.align		4
        /*002c*/ 	.byte	0x03, 0x1b
        /*002e*/ 	.short	0x00ff


	//----- nvinfo : EIATTR_NUM_BARRIERS
	.align		4
        /*0030*/ 	.byte	0x02, 0x4c
        /*0032*/ 	.byte	0x01
	.zero		1


	//----- nvinfo : EIATTR_MERCURY_ISA_VERSION
	.align		4
        /*0034*/ 	.byte	0x03, 0x5f
        /*0036*/ 	.short	0x0101


	//----- nvinfo : EIATTR_VRC_CTA_INIT_COUNT
	.align		4
        /*0038*/ 	.byte	0x02, 0x4a
	.zero		1
	.zero		1


	//----- nvinfo : EIATTR_EXIT_INSTR_OFFSETS
	.align		4
        /*003c*/ 	.byte	0x04, 0x1c
        /*003e*/ 	.short	(.L_83 - .L_82)


	//   ....[0]....
.L_82:
        /*0040*/ 	.word	0x000002a0


	//   ....[1]....
        /*0044*/ 	.word	0x00000500


	//----- nvinfo : EIATTR_CRS_STACK_SIZE
	.align		4
.L_83:
        /*0048*/ 	.byte	0x04, 0x1e
        /*004a*/ 	.short	(.L_85 - .L_84)
.L_84:
        /*004c*/ 	.word	0x00000000


	//----- nvinfo : EIATTR_CBANK_PARAM_SIZE
	.align		4
.L_85:
        /*0050*/ 	.byte	0x03, 0x19
        /*0052*/ 	.short	0x000c


	//----- nvinfo : EIATTR_PARAM_CBANK
	.align		4
        /*0054*/ 	.byte	0x04, 0x0a
        /*0056*/ 	.short	(.L_87 - .L_86)
	.align		4
.L_86:
        /*0058*/ 	.word	index@(.nv.constant0.ve_swarm_normalize_eigenvector)
        /*005c*/ 	.short	0x0380
        /*005e*/ 	.short	0x000c


	//----- nvinfo : EIATTR_SW_WAR
	.align		4
.L_87:
        /*0060*/ 	.byte	0x04, 0x36
        /*0062*/ 	.short	(.L_89 - .L_88)
.L_88:
        /*0064*/ 	.word	0x00000008
.L_89:


//--------------------- .nv.info.ve_swarm_power_iteration --------------------------
	.section	.nv.info.ve_swarm_power_iteration,"",@"SHT_CUDA_INFO"
	.sectionflags	@""
	.align	4


	//----- nvinfo : EIATTR_CUDA_API_VERSION
	.align		4
        /*0000*/ 	.byte	0x04, 0x37
        /*0002*/ 	.short	(.L_91 - .L_90)
.L_90:
        /*0004*/ 	.word	0x00000082


	//----- nvinfo : EIATTR_KPARAM_INFO
	.align		4
.L_91:
        /*0008*/ 	.byte	0x04, 0x17
        /*000a*/ 	.short	(.L_93 - .L_92)
.L_92:
        /*000c*/ 	.word	0x00000000
        /*0010*/ 	.short	0x0005
        /*0012*/ 	.short	0x0028
        /*0014*/ 	.byte	0x00, 0xf0, 0x11, 0x00


	//----- nvinfo : EIATTR_KPARAM_INFO
	.align		4
.L_93:
        /*0018*/ 	.byte	0x04, 0x17
        /*001a*/ 	.short	(.L_95 - .L_94)
.L_94:
        /*001c*/ 	.word	0x00000000
        /*0020*/ 	.short	0x0004
        /*0022*/ 	.short	0x0020
        /*0024*/ 	.byte	0x00, 0xf5, 0x21, 0x00


	//----- nvinfo : EIATTR_KPARAM_INFO
	.align		4
.L_95:
        /*0028*/ 	.byte	0x04, 0x17
        /*002a*/ 	.short	(.L_97 - .L_96)
.L_96:
        /*002c*/ 	.word	0x00000000
        /*0030*/ 	.short	0x0003
        /*0032*/ 	.short	0x0018
        /*0034*/ 	.byte	0x00, 0xf5, 0x21, 0x00


	//----- nvinfo : EIATTR_KPARAM_INFO
	.align		4
.L_97:
        /*0038*/ 	.byte	0x04, 0x17
        /*003a*/ 	.short	(.L_99 - .L_98)
.L_98:
        /*003c*/ 	.word	0x00000000
        /*0040*/ 	.short	0x0002
        /*0042*/ 	.short	0x0010
        /*0044*/ 	.byte	0x00, 0xf5, 0x21, 0x00


	//----- nvinfo : EIATTR_KPARAM_INFO
	.align		4
.L_99:
        /*0048*/ 	.byte	0x04, 0x17
        /*004a*/ 	.short	(.L_101 - .L_100)
.L_100:
        /*004c*/ 	.word	0x00000000
        /*0050*/ 	.short	0x0001
        /*0052*/ 	.short	0x0008
        /*0054*/ 	.byte	0x00, 0xf5, 0x21, 0x00


	//----- nvinfo : EIATTR_KPARAM_INFO
	.align		4
.L_101:
        /*0058*/ 	.byte	0x04, 0x17
        /*005a*/ 	.short	(.L_103 - .L_102)
.L_102:
        /*005c*/ 	.word	0x00000000
        /*0060*/ 	.short	0x0000
        /*0062*/ 	.short	0x0000
        /*0064*/ 	.byte	0x00, 0xf5, 0x21, 0x00


	//----- nvinfo : EIATTR_SPARSE_MMA_MASK
	.align		4
.L_103:
        /*0068*/ 	.byte	0x03, 0x50
        /*006a*/ 	.short	0x0000


	//----- nvinfo : EIATTR_MAXREG_COUNT
	.align		4
        /*006c*/ 	.byte	0x03, 0x1b
        /*006e*/ 	.short	0x00ff


	//----- nvinfo : EIATTR_MERCURY_ISA_VERSION
	.align		4
        /*0070*/ 	.byte	0x03, 0x5f
        /*0072*/ 	.short	0x0101


	//----- nvinfo : EIATTR_VRC_CTA_INIT_COUNT
	.align		4
        /*0074*/ 	.byte	0x02, 0x4a
	.zero		1
	.zero		1


	//----- nvinfo : EIATTR_EXIT_INSTR_OFFSETS
	.align		4
        /*0078*/ 	.byte	0x04, 0x1c
        /*007a*/ 	.short	(.L_105 - .L_104)


	//   ....[0]....
.L_104:
        /*007c*/ 	.word	0x00000070


	//   ....[1]....
        /*0080*/ 	.word	0x00000e50


	//----- nvinfo : EIATTR_CRS_STACK_SIZE
	.align		4
.L_105:
        /*0084*/ 	.byte	0x04, 0x1e
        /*0086*/ 	.short	(.L_107 - .L_106)
.L_106:
        /*0088*/ 	.word	0x00000000


	//----- nvinfo : EIATTR_CBANK_PARAM_SIZE
	.align		4
.L_107:
        /*008c*/ 	.byte	0x03, 0x19
        /*008e*/ 	.short	0x002c


	//----- nvinfo : EIATTR_PARAM_CBANK
	.align		4
        /*0090*/ 	.byte	0x04, 0x0a
        /*0092*/ 	.short	(.L_109 - .L_108)
	.align		4
.L_108:
        /*0094*/ 	.word	index@(.nv.constant0.ve_swarm_power_iteration)
        /*0098*/ 	.short	0x0380
        /*009a*/ 	.short	0x002c


	//----- nvinfo : EIATTR_SW_WAR
	.align		4
.L_109:
        /*009c*/ 	.byte	0x04, 0x36
        /*009e*/ 	.short	(.L_111 - .L_110)
.L_110:
        /*00a0*/ 	.word	0x00000008
.L_111:


//--------------------- .nv.info.ve_swarm_copy_state --------------------------
	.section	.nv.info.ve_swarm_copy_state,"",@"SHT_CUDA_INFO"
	.sectionflags	@""
	.align	4


	//----- nvinfo : EIATTR_CUDA_API_VERSION
	.align		4
        /*0000*/ 	.byte	0x04, 0x37
        /*0002*/ 	.short	(.L_113 - .L_112)
.L_112:
        /*0004*/ 	.word	0x00000082


	//----- nvinfo : EIATTR_KPARAM_INFO
	.align		4
.L_113:
        /*0008*/ 	.byte	0x04, 0x17
        /*000a*/ 	.short	(.L_115 - .L_114)
.L_114:
        /*000c*/ 	.word	0x00000000
        /*0010*/ 	.short	0x0002
        /*0012*/ 	.short	0x0010
        /*0014*/ 	.byte	0x00, 0xf0, 0x11, 0x00


	//----- nvinfo : EIATTR_KPARAM_INFO
	.align		4
.L_115:
        /*0018*/ 	.byte	0x04, 0x17
        /*001a*/ 	.short	(.L_117 - .L_116)
.L_116:
        /*001c*/ 	.word	0x00000000
        /*0020*/ 	.short	0x0001
        /*0022*/ 	.short	0x0008
        /*0024*/ 	.byte	0x00, 0xf5, 0x21, 0x00


	//----- nvinfo : EIATTR_KPARAM_INFO
	.align		4
.L_117:
        /*0028*/ 	.byte	0x04, 0x17
        /*002a*/ 	.short	(.L_119 - .L_118)
.L_118:
        /*002c*/ 	.word	0x00000000
        /*0030*/ 	.short	0x0000
        /*0032*/ 	.short	0x0000
        /*0034*/ 	.byte	0x00, 0xf5, 0x21, 0x00


	//----- nvinfo : EIATTR_SPARSE_MMA_MASK
	.align		4
.L_119:
        /*0038*/ 	.byte	0x03, 0x50
        /*003a*/ 	.short	0x0000


	//----- nvinfo : EIATTR_MAXREG_COUNT
	.align		4
        /*003c*/ 	.byte	0x03, 0x1b
        /*003e*/ 	.short	0x00ff


	//----- nvinfo : EIATTR_MERCURY_ISA_VERSION
	.align		4
        /*0040*/ 	.byte	0x03, 0x5f
        /*0042*/ 	.short	0x0101


	//----- nvinfo : EIATTR_VRC_CTA_INIT_COUNT
	.align		4
        /*0044*/ 	.byte	0x02, 0x4a
	.zero		1
	.zero		1


	//----- nvinfo : EIATTR_EXIT_INSTR_OFFSETS
	.align		4
        /*0048*/ 	.byte	0x04, 0x1c
        /*004a*/ 	.short	(.L_121 - .L_120)


	//   ....[0]....
.L_120:
        /*004c*/ 	.word	0x00000070


	//   ....[1]....
        /*0050*/ 	.word	0x000000f0


	//----- nvinfo : EIATTR_CBANK_PARAM_SIZE
	.align		4
.L_121:
        /*0054*/ 	.byte	0x03, 0x19
        /*0056*/ 	.short	0x0014


	//----- nvinfo : EIATTR_PARAM_CBANK
	.align		4
        /*0058*/ 	.byte	0x04, 0x0a
        /*005a*/ 	.short	(.L_123 - .L_122)
	.align		4
.L_122:
        /*005c*/ 	.word	index@(.nv.constant0.ve_swarm_copy_state)
        /*0060*/ 	.short	0x0380
        /*0062*/ 	.short	0x0014


	//----- nvinfo : EIATTR_SW_WAR
	.align		4
.L_123:
        /*0064*/ 	.byte	0x04, 0x36
        /*0066*/ 	.short	(.L_125 - .L_124)
.L_124:
        /*0068*/ 	.word	0x00000008
.L_125:


//--------------------- .nv.info.ve_swarm_batch_dendritic --------------------------
	.section	.nv.info.ve_swarm_batch_dendritic,"",@"SHT_CUDA_INFO"
	.sectionflags	@""
	.align	4


	//----- nvinfo : EIATTR_CUDA_API_VERSION
	.align		4
        /*0000*/ 	.byte	0x04, 0x37
        /*0002*/ 	.short	(.L_127 - .L_126)
.L_126:
        /*0004*/ 	.word	0x00000082


	//----- nvinfo : EIATTR_KPARAM_INFO
	.align		4
.L_127:
        /*0008*/ 	.byte	0x04, 0x17
        /*000a*/ 	.short	(.L_129 - .L_128)
.L_128:
        /*000c*/ 	.word	0x00000000
        /*0010*/ 	.short	0x0009
        /*0012*/ 	.short	0x0044
        /*0014*/ 	.byte	0x00, 0xf0, 0x11, 0x00


	//----- nvinfo : EIATTR_KPARAM_INFO
	.align		4
.L_129:
        /*0018*/ 	.byte	0x04, 0x17
        /*001a*/ 	.short	(.L_131 - .L_130)
.L_130:
        /*001c*/ 	.word	0x00000000
        /*0020*/ 	.short	0x0008
        /*0022*/ 	.short	0x0040
        /*0024*/ 	.byte	0x00, 0xf0, 0x11, 0x00


	//----- nvinfo : EIATTR_KPARAM_INFO
	.align		4
.L_131:
        /*0028*/ 	.byte	0x04, 0x17
        /*002a*/ 	.short	(.L_133 - .L_132)
.L_132:
        /*002c*/ 	.word	0x00000000
        /*0030*/ 	.short	0x0007
        /*0032*/ 	.short	0x0038
        /*0034*/ 	.byte	0x00, 0xf5, 0x21, 0x00


	//----- nvinfo : EIATTR_KPARAM_INFO
	.align		4
.L_133:
        /*0038*/ 	.byte	0x04, 0x17
        /*003a*/ 	.short	(.L_135 - .L_134)
.L_134:
        /*003c*/ 	.word	0x00000000
        /*0040*/ 	.short	0x0006
        /*0042*/ 	.short	0x0030
        /*0044*/ 	.byte	0x00, 0xf5, 0x21, 0x00


	//----- nvinfo : EIATTR_KPARAM_INFO
	.align		4
.L_135:
        /*0048*/ 	.byte	0x04, 0x17
        /*004a*/ 	.short	(.L_137 - .L_136)
.L_136:
        /*004c*/ 	.word	0x00000000
        /*0050*/ 	.short	0x0005
        /*0052*/ 	.short	0x0028
        /*0054*/ 	.byte	0x00, 0xf5, 0x21, 0x00


	//----- nvinfo : EIATTR_KPARAM_INFO
	.align		4
.L_137:
        /*0058*/ 	.byte	0x04, 0x17
        /*005a*/ 	.short	(.L_139 - .L_138)
.L_138:
        /*005c*/ 	.word	0x00000000
        /*0060*/ 	.short	0x0004
        /*0062*/ 	.short	0x0020
        /*0064*/ 	.byte	0x00, 0xf5, 0x21, 0x00


	//----- nvinfo : EIATTR_KPARAM_INFO
	.align		4
.L_139:
        /*0068*/ 	.byte	0x04, 0x17
        /*006a*/ 	.short	(.L_141 - .L_140)
.L_140:
        /*006c*/ 	.word	0x00000000
        /*0070*/ 	.short	0x0003
        /*0072*/ 	.short	0x0018
        /*0074*/ 	.byte	0x00, 0xf5, 0x21, 0x00


	//----- nvinfo : EIATTR_KPARAM_INFO
	.align		4
.L_141:
        /*0078*/ 	.byte	0x04, 0x17
        /*007a*/ 	.short	(.L_143 - .L_142)
.L_142:
        /*007c*/ 	.word	0x00000000
        /*0080*/ 	.short	0x0002
        /*0082*/ 	.short	0x0010
        /*0084*/ 	.byte	0x00, 0xf5, 0x21, 0x00


	//----- nvinfo : EIATTR_KPARAM_INFO
	.align		4
.L_143:
        /*0088*/ 	.byte	0x04, 0x17
        /*008a*/ 	.short	(.L_145 - .L_144)
.L_144:
        /*008c*/ 	.word	0x00000000
        /*0090*/ 	.short	0x0001
        /*0092*/ 	.short	0x0008
        /*0094*/ 	.byte	0x00, 0xf5, 0x21, 0x00


	//----- nvinfo : EIATTR_KPARAM_INFO
	.align		4
.L_145:
        /*0098*/ 	.byte	0x04, 0x17
        /*009a*/ 	.short	(.L_147 - .L_146)
.L_146:
        /*009c*/ 	.word	0x00000000
        /*00a0*/ 	.short	0x0000
        /*00a2*/ 	.short	0x0000
        /*00a4*/ 	.byte	0x00, 0xf5, 0x21, 0x00


	//----- nvinfo : EIATTR_SPARSE_MMA_MASK
	.align		4
.L_147:
        /*00a8*/ 	.byte	0x03, 0x50
        /*00aa*/ 	.short	0x0000


	//----- nvinfo : EIATTR_MAXREG_COUNT
	.align		4
        /*00ac*/ 	.byte	0x03, 0x1b
        /*00ae*/ 	.short	0x00ff


	//----- nvinfo : EIATTR_MERCURY_ISA_VERSION
	.align		4
        /*00b0*/ 	.byte	0x03, 0x5f
        /*00b2*/ 	.short	0x0101


	//----- nvinfo : EIATTR_VRC_CTA_INIT_COUNT
	.align		4
        /*00b4*/ 	.byte	0x02, 0x4a
	.zero		1
	.zero		1


	//----- nvinfo : EIATTR_EXIT_INSTR_OFFSETS
	.align		4
        /*00b8*/ 	.byte	0x04, 0x1c
        /*00ba*/ 	.short	(.L_149 - .L_148)


	//   ....[0]....
.L_148:
        /*00bc*/ 	.word	0x00000040


	//   ....[1]....
        /*00c0*/ 	.word	0x000000d0


	//   ....[2]....
        /*00c4*/ 	.word	0x00001540


	//----- nvinfo : EIATTR_CRS_STACK_SIZE
	.align		4
.L_149:
        /*00c8*/ 	.byte	0x04, 0x1e
        /*00ca*/ 	.short	(.L_151 - .L_150)
.L_150:
        /*00cc*/ 	.word	0x00000000


	//----- nvinfo : EIATTR_CBANK_PARAM_SIZE
	.align		4
.L_151:
        /*00d0*/ 	.byte	0x03, 0x19
        /*00d2*/ 	.short	0x0048


	//----- nvinfo : EIATTR_PARAM_CBANK
	.align		4
        /*00d4*/ 	.byte	0x04, 0x0a
        /*00d6*/ 	.short	(.L_153 - .L_152)
	.align		4
.L_152:
        /*00d8*/ 	.word	index@(.nv.constant0.ve_swarm_batch_dendritic)
        /*00dc*/ 	.short	0x0380
        /*00de*/ 	.short	0x0048


	//----- nvinfo : EIATTR_SW_WAR
	.align		4
.L_153:
        /*00e0*/ 	.byte	0x04, 0x36
        /*00e2*/ 	.short	(.L_155 - .L_154)
.L_154:
        /*00e4*/ 	.word	0x00000008
.L_155:


//--------------------- .nv.info.ve_swarm_reservoir_readout --------------------------
	.section	.nv.info.ve_swarm_reservoir_readout,"",@"SHT_CUDA_INFO"
	.sectionflags	@""
	.align	4


	//----- nvinfo : EIATTR_CUDA_API_VERSION
	.align		4
        /*0000*/ 	.byte	0x04, 0x37
        /*0002*/ 	.short	(.L_157 - .L_156)
.L_156:
        /*0004*/ 	.word	0x00000082


	//----- nvinfo : EIATTR_KPARAM_INFO
	.align		4
.L_157:
        /*0008*/ 	.byte	0x04, 0x17
        /*000a*/ 	.short	(.L_159 - .L_158)
.L_158:
        /*000c*/ 	.word	0x00000000
        /*0010*/ 	.short	0x0004
        /*0012*/ 	.short	0x0020
        /*0014*/ 	.byte	0x00, 0xf0, 0x11, 0x00


	//----- nvinfo : EIATTR_KPARAM_INFO
	.align		4
.L_159:
        /*0018*/ 	.byte	0x04, 0x17
        /*001a*/ 	.short	(.L_161 - .L_160)
.L_160:
        /*001c*/ 	.word	0x00000000
        /*0020*/ 	.short	0x0003
        /*0022*/ 	.short	0x0018
        /*0024*/ 	.byte	0x00, 0xf5, 0x21, 0x00


	//----- nvinfo : EIATTR_KPARAM_INFO
	.align		4
.L_161:
        /*0028*/ 	.byte	0x04, 0x17
        /*002a*/ 	.short	(.L_163 - .L_162)
.L_162:
        /*002c*/ 	.word	0x00000000
        /*0030*/ 	.short	0x0002
        /*0032*/ 	.short	0x0010
        /*0034*/ 	.byte	0x00, 0xf5, 0x21, 0x00


	//----- nvinfo : EIATTR_KPARAM_INFO
	.align		4
.L_163:
        /*0038*/ 	.byte	0x04, 0x17
        /*003a*/ 	.short	(.L_165 - .L_164)
.L_164:
        /*003c*/ 	.word	0x00000000
        /*0040*/ 	.short	0x0001
        /*0042*/ 	.short	0x0008
        /*0044*/ 	.byte	0x00, 0xf5, 0x21, 0x00


	//----- nvinfo : EIATTR_KPARAM_INFO
	.align		4
.L_165:
        /*0048*/ 	.byte	0x04, 0x17
        /*004a*/ 	.short	(.L_167 - .L_166)
.L_166:
        /*004c*/ 	.word	0x00000000
        /*0050*/ 	.short	0x0000
        /*0052*/ 	.short	0x0000
        /*0054*/ 	.byte	0x00, 0xf5, 0x21, 0x00


	//----- nvinfo : EIATTR_SPARSE_MMA_MASK
	.align		4
.L_167:
        /*0058*/ 	.byte	0x03, 0x50
        /*005a*/ 	.short	0x0000


	//----- nvinfo : EIATTR_MAXREG_COUNT
	.align		4
        /*005c*/ 	.byte	0x03, 0x1b
        /*005e*/ 	.short	0x00ff


	//----- nvinfo : EIATTR_MERCURY_ISA_VERSION
	.align		4
        /*0060*/ 	.byte	0x03, 0x5f
        /*0062*/ 	.short	0x0101


	//----- nvinfo : EIATTR_VRC_CTA_INIT_COUNT
	.align		4
        /*0064*/ 	.byte	0x02, 0x4a
	.zero		1
	.zero		1


	//----- nvinfo : EIATTR_EXIT_INSTR_OFFSETS
	.align		4
        /*0068*/ 	.byte	0x04, 0x1c
        /*006a*/ 	.short	(.L_169 - .L_168)


	//   ....[0]....
.L_168:
        /*006c*/ 	.word	0x00000070


	//   ....[1]....
        /*0070*/ 	.word	0x00000970


	//----- nvinfo : EIATTR_CRS_STACK_SIZE
	.align		4
.L_169:
        /*0074*/ 	.byte	0x04, 0x1e
        /*0076*/ 	.short	(.L_171 - .L_170)
.L_170:
        /*0078*/ 	.word	0x00000000


	//----- nvinfo : EIATTR_CBANK_PARAM_SIZE
	.align		4
.L_171:
        /*007c*/ 	.byte	0x03, 0x19
        /*007e*/ 	.short	0x0024


	//----- nvinfo : EIATTR_PARAM_CBANK
	.align		4
        /*0080*/ 	.byte	0x04, 0x0a
        /*0082*/ 	.short	(.L_173 - .L_172)
	.align		4
.L_172:
        /*0084*/ 	.word	index@(.nv.constant0.ve_swarm_reservoir_readout)
        /*0088*/ 	.short	0x0380
        /*008a*/ 	.short	0x0024


	//----- nvinfo : EIATTR_SW_WAR
	.align		4
.L_173:
        /*008c*/ 	.byte	0x04, 0x36
        /*008e*/ 	.short	(.L_175 - .L_174)
.L_174:
        /*0090*/ 	.word	0x00000008
.L_175:


//--------------------- .nv.info.ve_swarm_aggregate_features --------------------------
	.section	.nv.info.ve_swarm_aggregate_features,"",@"SHT_CUDA_INFO"
	.sectionflags	@""
	.align	4


	//----- nvinfo : EIATTR_CUDA_API_VERSION
	.align		4
        /*0000*/ 	.byte	0x04, 0x37
        /*0002*/ 	.short	(.L_177 - .L_176)
.L_176:
        /*0004*/ 	.word	0x00000082


	//----- nvinfo : EIATTR_KPARAM_INFO
	.align		4
.L_177:
        /*0008*/ 	.byte	0x04, 0x17
        /*000a*/ 	.short	(.L_179 - .L_178)
.L_178:
        /*000c*/ 	.word	0x00000000
        /*0010*/ 	.short	0x0003
        /*0012*/ 	.short	0x0018
        /*0014*/ 	.byte	0x00, 0xf0, 0x11, 0x00


	//----- nvinfo : EIATTR_KPARAM_INFO
	.align		4
.L_179:
        /*0018*/ 	.byte	0x04, 0x17
        /*001a*/ 	.short	(.L_181 - .L_180)
.L_180:
        /*001c*/ 	.word	0x00000000
        /*0020*/ 	.short	0x0002
        /*0022*/ 	.short	0x0010
        /*0024*/ 	.byte	0x00, 0xf5, 0x21, 0x00


	//----- nvinfo : EIATTR_KPARAM_INFO
	.align		4
.L_181:
        /*0028*/ 	.byte	0x04, 0x17
        /*002a*/ 	.short	(.L_183 - .L_182)
.L_182:
        /*002c*/ 	.word	0x00000000
        /*0030*/ 	.short	0x0001
        /*0032*/ 	.short	0x0008
        /*0034*/ 	.byte	0x00, 0xf5, 0x21, 0x00


	//----- nvinfo : EIATTR_KPARAM_INFO
	.align		4
.L_183:
        /*0038*/ 	.byte	0x04, 0x17
        /*003a*/ 	.short	(.L_185 - .L_184)
.L_184:
        /*003c*/ 	.word	0x00000000
        /*0040*/ 	.short	0x0000
        /*0042*/ 	.short	0x0000
        /*0044*/ 	.byte	0x00, 0xf5, 0x21, 0x00


	//----- nvinfo : EIATTR_SPARSE_MMA_MASK
	.align		4
.L_185:
        /*0048*/ 	.byte	0x03, 0x50
        /*004a*/ 	.short	0x0000


	//----- nvinfo : EIATTR_MAXREG_COUNT
	.align		4
        /*004c*/ 	.byte	0x03, 0x1b
        /*004e*/ 	.short	0x00ff


	//----- nvinfo : EIATTR_MERCURY_ISA_VERSION
	.align		4
        /*0050*/ 	.byte	0x03, 0x5f
        /*0052*/ 	.short	0x0101


	//----- nvinfo : EIATTR_VRC_CTA_INIT_COUNT
	.align		4
        /*0054*/ 	.byte	0x02, 0x4a
	.zero		1
	.zero		1


	//----- nvinfo : EIATTR_EXIT_INSTR_OFFSETS
	.align		4
        /*0058*/ 	.byte	0x04, 0x1c
        /*005a*/ 	.short	(.L_187 - .L_186)


	//   ....[0]....
.L_186:
        /*005c*/ 	.word	0x00000060


	//   ....[1]....
        /*0060*/ 	.word	0x00000900


	//----- nvinfo : EIATTR_CRS_STACK_SIZE
	.align		4
.L_187:
        /*0064*/ 	.byte	0x04, 0x1e
        /*0066*/ 	.short	(.L_189 - .L_188)
.L_188:
        /*0068*/ 	.word	0x00000000


	//----- nvinfo : EIATTR_CBANK_PARAM_SIZE
	.align		4
.L_189:
        /*006c*/ 	.byte	0x03, 0x19
        /*006e*/ 	.short	0x001c


	//----- nvinfo : EIATTR_PARAM_CBANK
	.align		4
        /*0070*/ 	.byte	0x04, 0x0a
        /*0072*/ 	.short	(.L_191 - .L_190)
	.align		4
.L_190:
        /*0074*/ 	.word	index@(.nv.constant0.ve_swarm_aggregate_features)
        /*0078*/ 	.short	0x0380
        /*007a*/ 	.short	0x001c


	//----- nvinfo : EIATTR_SW_WAR
	.align		4
.L_191:
        /*007c*/ 	.byte	0x04, 0x36
        /*007e*/ 	.short	(.L_193 - .L_192)
.L_192:
        /*0080*/ 	.word	0x00000008
.L_193:


//--------------------- .nv.info.ve_swarm_compute_attention --------------------------
	.section	.nv.info.ve_swarm_compute_attention,"",@"SHT_CUDA_INFO"
	.sectionflags	@""
	.align	4


	//----- nvinfo : EIATTR_CUDA_API_VERSION
	.align		4
        /*0000*/ 	.byte	0x04, 0x37
        /*0002*/ 	.short	(.L_195 - .L_194)
.L_194:
        /*0004*/ 	.word	0x00000082


	//----- nvinfo : EIATTR_KPARAM_INFO
	.align		4
.L_195:
        /*0008*/ 	.byte	0x04, 0x17
        /*000a*/ 	.short	(.L_197 - .L_196)
.L_196:
        /*000c*/ 	.word	0x00000000
        /*0010*/ 	.short	0x0007
        /*0012*/ 	.short	0x0034
        /*0014*/ 	.byte	0x00, 0xf0, 0x11, 0x00


	//----- nvinfo : EIATTR_KPARAM_INFO
	.align		4
.L_197:
        /*0018*/ 	.byte	0x04, 0x17
        /*001a*/ 	.short	(.L_199 - .L_198)
.L_198:
        /*001c*/ 	.word	0x00000000
        /*0020*/ 	.short	0x0006
        /*0022*/ 	.short	0x0030
        /*0024*/ 	.byte	0x00, 0xf0, 0x11, 0x00


	//----- nvinfo : EIATTR_KPARAM_INFO
	.align		4
.L_199:
        /*0028*/ 	.byte	0x04, 0x17
        /*002a*/ 	.short	(.L_201 - .L_200)
.L_200:
        /*002c*/ 	.word	0x00000000
        /*0030*/ 	.short	0x0005
        /*0032*/ 	.short	0x0028
        /*0034*/ 	.byte	0x00, 0xf5, 0x21, 0x00


	//----- nvinfo : EIATTR_KPARAM_INFO
	.align		4
.L_201:
        /*0038*/ 	.byte	0x04, 0x17
        /*003a*/ 	.short	(.L_203 - .L_202)
.L_202:
        /*003c*/ 	.word	0x00000000
        /*0040*/ 	.short	0x0004
        /*0042*/ 	.short	0x0020
        /*0044*/ 	.byte	0x00, 0xf5, 0x21, 0x00


	//----- nvinfo : EIATTR_KPARAM_INFO
	.align		4
.L_203:
        /*0048*/ 	.byte	0x04, 0x17
        /*004a*/ 	.short	(.L_205 - .L_204)
.L_204:
        /*004c*/ 	.word	0x00000000
        /*0050*/ 	.short	0x0003
        /*0052*/ 	.short	0x0018
        /*0054*/ 	.byte	0x00, 0xf5, 0x21, 0x00


	//----- nvinfo : EIATTR_KPARAM_INFO
	.align		4
.L_205:
        /*0058*/ 	.byte	0x04, 0x17
        /*005a*/ 	.short	(.L_207 - .L_206)
.L_206:
        /*005c*/ 	.word	0x00000000
        /*0060*/ 	.short	0x0002
        /*0062*/ 	.short	0x0010
        /*0064*/ 	.byte	0x00, 0xf5, 0x21, 0x00


	//----- nvinfo : EIATTR_KPARAM_INFO
	.align		4
.L_207:
        /*0068*/ 	.byte	0x04, 0x17
        /*006a*/ 	.short	(.L_209 - .L_208)
.L_208:
        /*006c*/ 	.word	0x00000000
        /*0070*/ 	.short	0x0001
        /*0072*/ 	.short	0x0008
        /*0074*/ 	.byte	0x00, 0xf5, 0x21, 0x00


	//----- nvinfo : EIATTR_KPARAM_INFO
	.align		4
.L_209:
        /*0078*/ 	.byte	0x04, 0x17
        /*007a*/ 	.short	(.L_211 - .L_210)
.L_210:
        /*007c*/ 	.word	0x00000000
        /*0080*/ 	.short	0x0000
        /*0082*/ 	.short	0x0000
        /*0084*/ 	.byte	0x00, 0xf5, 0x21, 0x00


	//----- nvinfo : EIATTR_SPARSE_MMA_MASK
	.align		4
.L_211:
        /*0088*/ 	.byte	0x03, 0x50
        /*008a*/ 	.short	0x0000


	//----- nvinfo : EIATTR_MAXREG_COUNT
	.align		4
        /*008c*/ 	.byte	0x03, 0x1b
        /*008e*/ 	.short	0x00ff


	//----- nvinfo : EIATTR_NUM_BARRIERS
	.align		4
        /*0090*/ 	.byte	0x02, 0x4c
        /*0092*/ 	.byte	0x01
	.zero		1


	//----- nvinfo : EIATTR_MERCURY_ISA_VERSION
	.align		4
        /*0094*/ 	.byte	0x03, 0x5f
        /*0096*/ 	.short	0x0101


	//----- nvinfo : EIATTR_VRC_CTA_INIT_COUNT
	.align		4
        /*0098*/ 	.byte	0x02, 0x4a
	.zero		1
	.zero		1


	//----- nvinfo : EIATTR_EXIT_INSTR_OFFSETS
	.align		4
        /*009c*/ 	.byte	0x04, 0x1c
        /*009e*/ 	.short	(.L_213 - .L_212)


	//   ....[0]....
.L_212:
        /*00a0*/ 	.word	0x00000080


	//   ....[1]....
        /*00a4*/ 	.word	0x000017f0


	//----- nvinfo : EIATTR_CRS_STACK_SIZE
	.align		4
.L_213:
        /*00a8*/ 	.byte	0x04, 0x1e
        /*00aa*/ 	.short	(.L_215 - .L_214)
.L_214:
        /*00ac*/ 	.word	0x00000000


	//----- nvinfo : EIATTR_CBANK_PARAM_SIZE
	.align		4
.L_215:
        /*00b0*/ 	.byte	0x03, 0x19
        /*00b2*/ 	.short	0x0038


	//----- nvinfo : EIATTR_PARAM_CBANK
	.align		4
        /*00b4*/ 	.byte	0x04, 0x0a
        /*00b6*/ 	.short	(.L_217 - .L_216)
	.align		4
.L_216:
        /*00b8*/ 	.word	index@(.nv.constant0.ve_swarm_compute_attention)
        /*00bc*/ 	.short	0x0380
        /*00be*/ 	.short	0x0038


	//----- nvinfo : EIATTR_SW_WAR
	.align		4
.L_217:
        /*00c0*/ 	.byte	0x04, 0x36
        /*00c2*/ 	.short	(.L_219 - .L_218)
.L_218:
        /*00c4*/ 	.word	0x00000008
.L_219:


//--------------------- .nv.info.ve_swarm_dendritic_reservoir --------------------------
	.section	.nv.info.ve_swarm_dendritic_reservoir,"",@"SHT_CUDA_INFO"
	.sectionflags	@""
	.align	4


	//----- nvinfo : EIATTR_CUDA_API_VERSION
	.align		4
        /*0000*/ 	.byte	0x04, 0x37
        /*0002*/ 	.short	(.L_221 - .L_220)
.L_220:
        /*0004*/ 	.word	0x00000082


	//----- nvinfo : EIATTR_KPARAM_INFO
	.align		4
.L_221:
        /*0008*/ 	.byte	0x04, 0x17
        /*000a*/ 	.short	(.L_223 - .L_222)
.L_222:
        /*000c*/ 	.word	0x00000000
        /*0010*/ 	.short	0x0008
        /*0012*/ 	.short	0x003c
        /*0014*/ 	.byte	0x00, 0xf0, 0x11, 0x00


	//----- nvinfo : EIATTR_KPARAM_INFO
	.align		4
.L_223:
        /*0018*/ 	.byte	0x04, 0x17
        /*001a*/ 	.short	(.L_225 - .L_224)
.L_224:
        /*001c*/ 	.word	0x00000000
        /*0020*/ 	.short	0x0007
        /*0022*/ 	.short	0x0038
        /*0024*/ 	.byte	0x00, 0xf0, 0x11, 0x00


	//----- nvinfo : EIATTR_KPARAM_INFO
	.align		4
.L_225:
        /*0028*/ 	.byte	0x04, 0x17
        /*002a*/ 	.short	(.L_227 - .L_226)
.L_226:
        /*002c*/ 	.word	0x00000000
        /*0030*/ 	.short	0x0006
        /*0032*/ 	.short	0x0030
        /*0034*/ 	.byte	0x00, 0xf5, 0x21, 0x00


	//----- nvinfo : EIATTR_KPARAM_INFO
	.align		4
.L_227:
        /*0038*/ 	.byte	0x04, 0x17
        /*003a*/ 	.short	(.L_229 - .L_228)
.L_228:
        /*003c*/ 	.word	0x00000000
        /*0040*/ 	.short	0x0005
        /*0042*/ 	.short	0x0028
        /*0044*/ 	.byte	0x00, 0xf5, 0x21, 0x00


	//----- nvinfo : EIATTR_KPARAM_INFO
	.align		4
.L_229:
        /*0048*/ 	.byte	0x04, 0x17
        /*004a*/ 	.short	(.L_231 - .L_230)
.L_230:
        /*004c*/ 	.word	0x00000000
        /*0050*/ 	.short	0x0004
        /*0052*/ 	.short	0x0020
        /*0054*/ 	.byte	0x00, 0xf5, 0x21, 0x00


	//----- nvinfo : EIATTR_KPARAM_INFO
	.align		4
.L_231:
        /*0058*/ 	.byte	0x04, 0x17
        /*005a*/ 	.short	(.L_233 - .L_232)
.L_232:
        /*005c*/ 	.word	0x00000000
        /*0060*/ 	.short	0x0003
        /*0062*/ 	.short	0x0018
        /*0064*/ 	.byte	0x00, 0xf5, 0x21, 0x00


	//----- nvinfo : EIATTR_KPARAM_INFO
	.align		4
.L_233:
        /*0068*/ 	.byte	0x04, 0x17
        /*006a*/ 	.short	(.L_235 - .L_234)
.L_234:
        /*006c*/ 	.word	0x00000000
        /*0070*/ 	.short	0x0002
        /*0072*/ 	.short	0x0010
        /*0074*/ 	.byte	0x00, 0xf5, 0x21, 0x00


	//----- nvinfo : EIATTR_KPARAM_INFO
	.align		4
.L_235:
        /*0078*/ 	.byte	0x04, 0x17
        /*007a*/ 	.short	(.L_237 - .L_236)
.L_236:
        /*007c*/ 	.word	0x00000000
        /*0080*/ 	.short	0x0001
        /*0082*/ 	.short	0x0008
        /*0084*/ 	.byte	0x00, 0xf5, 0x21, 0x00


	//----- nvinfo : EIATTR_KPARAM_INFO
	.align		4
.L_237:
        /*0088*/ 	.byte	0x04, 0x17
        /*008a*/ 	.short	(.L_239 - .L_238)
.L_238:
        /*008c*/ 	.word	0x00000000
        /*0090*/ 	.short	0x0000
        /*0092*/ 	.short	0x0000
        /*0094*/ 	.byte	0x00, 0xf5, 0x21, 0x00


	//----- nvinfo : EIATTR_SPARSE_MMA_MASK
	.align		4
.L_239:
        /*0098*/ 	.byte	0x03, 0x50
        /*009a*/ 	.short	0x0000


	//----- nvinfo : EIATTR_MAXREG_COUNT
	.align		4
        /*009c*/ 	.byte	0x03, 0x1b
        /*009e*/ 	.short	0x0040


	//----- nvinfo : EIATTR_NUM_BARRIERS
	.align		4
        /*00a0*/ 	.byte	0x02, 0x4c
        /*00a2*/ 	.byte	0x01
	.zero		1


	//----- nvinfo : EIATTR_MERCURY_ISA_VERSION
	.align		4
        /*00a4*/ 	.byte	0x03, 0x5f
        /*00a6*/ 	.short	0x0101


	//----- nvinfo : EIATTR_VRC_CTA_INIT_COUNT
	.align		4
        /*00a8*/ 	.byte	0x02, 0x4a
	.zero		1
	.zero		1


	//----- nvinfo : EIATTR_EXIT_INSTR_OFFSETS
	.align		4
        /*00ac*/ 	.byte	0x04, 0x1c
        /*00ae*/ 	.short	(.L_241 - .L_240)


	//   ....[0]....
.L_240:
        /*00b0*/ 	.word	0x00000040


	//   ....[1]....
        /*00b4*/ 	.word	0x000071e0


	//----- nvinfo : EIATTR_MAX_THREADS
	.align		4
.L_241:
        /*00b8*/ 	.byte	0x04, 0x05
        /*00ba*/ 	.short	(.L_243 - .L_242)
.L_242:
        /*00bc*/ 	.word	0x00000100
        /*00c0*/ 	.word	0x00000001
        /*00c4*/ 	.word	0x00000001


	//----- nvinfo : EIATTR_CRS_STACK_SIZE
	.align		4
.L_243:
        /*00c8*/ 	.byte	0x04, 0x1e
        /*00ca*/ 	.short	(.L_245 - .L_244)
.L_244:
        /*00cc*/ 	.word	0x00000000


	//----- nvinfo : EIATTR_CBANK_PARAM_SIZE
	.align		4
.L_245:
        /*00d0*/ 	.byte	0x03, 0x19
        /*00d2*/ 	.short	0x0040


	//----- nvinfo : EIATTR_PARAM_CBANK
	.align		4
        /*00d4*/ 	.byte	0x04, 0x0a
        /*00d6*/ 	.short	(.L_247 - .L_246)
	.align		4
.L_246:
        /*00d8*/ 	.word	index@(.nv.constant0.ve_swarm_dendritic_reservoir)
        /*00dc*/ 	.short	0x0380
        /*00de*/ 	.short	0x0040


	//----- nvinfo : EIATTR_SW_WAR
	.align		4
.L_247:
        /*00e0*/ 	.byte	0x04, 0x36
        /*00e2*/ 	.short	(.L_249 - .L_248)
.L_248:
        /*00e4*/ 	.word	0x00000008
.L_249:


//--------------------- .nv.info.ve_swarm_init_reservoir --------------------------
	.section	.nv.info.ve_swarm_init_reservoir,"",@"SHT_CUDA_INFO"
	.sectionflags	@""
	.align	4


	//----- nvinfo : EIATTR_CUDA_API_VERSION
	.align		4
        /*0000*/ 	.byte	0x04, 0x37
        /*0002*/ 	.short	(.L_251 - .L_250)
.L_250:
        /*0004*/ 	.word	0x00000082


	//----- nvinfo : EIATTR_KPARAM_INFO
	.align		4
.L_251:
        /*0008*/ 	.byte	0x04, 0x17
        /*000a*/ 	.short	(.L_253 - .L_252)
.L_252:
        /*000c*/ 	.word	0x00000000
        /*0010*/ 	.short	0x0002
        /*0012*/ 	.short	0x0010
        /*0014*/ 	.byte	0x00, 0xf0, 0x21, 0x00


	//----- nvinfo : EIATTR_KPARAM_INFO
	.align		4
.L_253:
        /*0018*/ 	.byte	0x04, 0x17
        /*001a*/ 	.short	(.L_255 - .L_254)
.L_254:
        /*001c*/ 	.word	0x00000000
        /*0020*/ 	.short	0x0001
        /*0022*/ 	.short	0x0008
        /*0024*/ 	.byte	0x00, 0xf0, 0x11, 0x00


	//----- nvinfo : EIATTR_KPARAM_INFO
	.align		4
.L_255:
        /*0028*/ 	.byte	0x04, 0x17
        /*002a*/ 	.short	(.L_257 - .L_256)
.L_256:
        /*002c*/ 	.word	0x00000000
        /*0030*/ 	.short	0x0000
        /*0032*/ 	.short	0x0000
        /*0034*/ 	.byte	0x00, 0xf5, 0x21, 0x00


	//----- nvinfo : EIATTR_SPARSE_MMA_MASK
	.align		4
.L_257:
        /*0038*/ 	.byte	0x03, 0x50
        /*003a*/ 	.short	0x0000


	//----- nvinfo : EIATTR_MAXREG_COUNT
	.align		4
        /*003c*/ 	.byte	0x03, 0x1b
        /*003e*/ 	.short	0x00ff


	//----- nvinfo : EIATTR_MERCURY_ISA_VERSION
	.align		4
        /*0040*/ 	.byte	0x03, 0x5f
        /*0042*/ 	.short	0x0101


	//----- nvinfo : EIATTR_VRC_CTA_INIT_COUNT
	.align		4
        /*0044*/ 	.byte	0x02, 0x4a
	.zero		1
	.zero		1


	//----- nvinfo : EIATTR_EXIT_INSTR_OFFSETS
	.align		4
        /*0048*/ 	.byte	0x04, 0x1c
        /*004a*/ 	.short	(.L_259 - .L_258)


	//   ....[0]....
.L_258:
        /*004c*/ 	.word	0x00000080


	//   ....[1]....
        /*0050*/ 	.word	0x00000750


	//----- nvinfo : EIATTR_CRS_STACK_SIZE
	.align		4
.L_259:
        /*0054*/ 	.byte	0x04, 0x1e
        /*0056*/ 	.short	(.L_261 - .L_260)
.L_260:
        /*0058*/ 	.word	0x00000000


	//----- nvinfo : EIATTR_CBANK_PARAM_SIZE
	.align		4
.L_261:
        /*005c*/ 	.byte	0x03, 0x19
        /*005e*/ 	.short	0x0018


	//----- nvinfo : EIATTR_PARAM_CBANK
	.align		4
        /*0060*/ 	.byte	0x04, 0x0a
        /*0062*/ 	.short	(.L_263 - .L_262)
	.align		4
.L_262:
        /*0064*/ 	.word	index@(.nv.constant0.ve_swarm_init_reservoir)
        /*0068*/ 	.short	0x0380
        /*006a*/ 	.short	0x0018


	//----- nvinfo : EIATTR_SW_WAR
	.align		4
.L_263:
        /*006c*/ 	.byte	0x04, 0x36
        /*006e*/ 	.short	(.L_265 - .L_264)
.L_264:
        /*0070*/ 	.word	0x00000008
.L_265:


//--------------------- .nv.callgraph             --------------------------
	.section	.nv.callgraph,"",@"SHT_CUDA_CALLGRAPH"
	.align	4
	.sectionentsize	8
	.align		4
        /*0000*/ 	.word	0x00000000
	.align		4
        /*0004*/ 	.word	0xffffffff
	.align		4
        /*0008*/ 	.word	0x00000000
	.align		4
        /*000c*/ 	.word	0xfffffffe
	.align		4
        /*0010*/ 	.word	0x00000000
	.align		4
        /*0014*/ 	.word	0xfffffffd
	.align		4
        /*0018*/ 	.word	0x00000000
	.align		4
        /*001c*/ 	.word	0xfffffffc


//--------------------- .nv.constant3             --------------------------
	.section	.nv.constant3,"a",@progbits
	.align	4
.nv.constant3:
	.type		c_tau_decay,@object
	.size		c_tau_decay,(c_branch_weights - c_tau_decay)
c_tau_decay:
        /*0000*/ 	.byte	0xcd, 0xcc, 0xcc, 0x3d, 0x00, 0x00, 0x00, 0x3f, 0x9a, 0x99, 0x59, 0x3f, 0x33, 0x33, 0x73, 0x3f
	.type		c_branch_weights,@object
	.size		c_branch_weights,(c_feature_group_weights - c_branch_weights)
c_branch_weights:
        /*0010*/ 	.byte	0xcd, 0xcc, 0xcc, 0x3e, 0x9a, 0x99, 0x99, 0x3e, 0xcd, 0xcc, 0x4c, 0x3e, 0xcd, 0xcc, 0xcc, 0x3d
	.type		c_feature_group_weights,@object
	.size		c_feature_group_weights,(c_ace2_interface - c_feature_group_weights)
c_feature_group_weights:
        /*0020*/ 	.byte	0x9a, 0x99, 0x19, 0x3e, 0x00, 0x00, 0x80, 0x3e, 0x00, 0x00, 0x80, 0x3e, 0xcd, 0xcc, 0x4c, 0x3e
        /*0030*/ 	.byte	0x9a, 0x99, 0x19, 0x3e
	.type		c_ace2_interface,@object
	.size		c_ace2_interface,(c_epitope_centers - c_ace2_interface)
c_ace2_interface:
        /*0034*/ 	.byte	0xa1, 0x01, 0x00, 0x00, 0xbe, 0x01, 0x00, 0x00, 0xc1, 0x01, 0x00, 0x00, 0xc5, 0x01, 0x00, 0x00
        /*0044*/ 	.byte	0xc7, 0x01, 0x00, 0x00, 0xc8, 0x01, 0x00, 0x00, 0xdb, 0x01, 0x00, 0x00, 0xdc, 0x01, 0x00, 0x00
        /*0054*/ 	.byte	0xe4, 0x01, 0x00, 0x00, 0xe6, 0x01, 0x00, 0x00, 0xe7, 0x01, 0x00, 0x00, 0xe9, 0x01, 0x00, 0x00
        /*0064*/ 	.byte	0xea, 0x01, 0x00, 0x00, 0xed, 0x01, 0x00, 0x00, 0xee, 0x01, 0x00, 0x00, 0xf0, 0x01, 0x00, 0x00
        /*0074*/ 	.byte	0xf2, 0x01, 0x00, 0x00, 0xf4, 0x01, 0x00, 0x00, 0xf5, 0x01, 0x00, 0x00, 0xf6, 0x01, 0x00, 0x00
        /*0084*/ 	.byte	0xf7, 0x01, 0x00, 0x00, 0xf9, 0x01, 0x00, 0x00, 0xfa, 0x01, 0x00, 0x00, 0x08, 0x02, 0x00, 0x00
        /*0094*/ 	.byte	0x09, 0x02, 0x00, 0x00
	.type		c_epitope_centers,@object
	.size		c_epitope_centers,(.L_4 - c_epitope_centers)
c_epitope_centers:
        /*0098*/ 	.byte	0xe4, 0x01, 0x00, 0x00, 0xf5, 0x01, 0x00, 0x00, 0xa1, 0x01, 0x00, 0x00, 0x5a, 0x01, 0x00, 0x00
        /*00a8*/ 	.byte	0xb8, 0x01, 0x00, 0x00, 0xf2, 0x01, 0x00, 0x00, 0x75, 0x01, 0x00, 0x00, 0xc8, 0x01, 0x00, 0x00
        /*00b8*/ 	.byte	0x80, 0x01, 0x00, 0x00, 0x0f, 0x02, 0x00, 0x00
.L_4:


//--------------------- .nv.constant4             --------------------------
	.section	.nv.constant4,"a",@progbits
	.align	8
	.align		8
.nv.constant4:
        /*0000*/ 	.dword	__cudart_i2opi_f


//--------------------- .text.ve_swarm_normalize_eigenvector --------------------------
	.section	.text.ve_swarm_normalize_eigenvector,"ax",@progbits
	.align	128
        .global         ve_swarm_normalize_eigenvector
        .type           ve_swarm_normalize_eigenvector,@function
        .size           ve_swarm_normalize_eigenvector,(.L_x_217 - ve_swarm_normalize_eigenvector)
        .other          ve_swarm_normalize_eigenvector,@"STO_CUDA_ENTRY STV_DEFAULT"
ve_swarm_normalize_eigenvector:
.text.ve_swarm_normalize_eigenvector:
[----:B------:R-:W-:Y:S01]  /*0000*/  LDC R1, c[0x0][0x37c] ;  /* 0x0000df00ff017b82 */ /* 0x000fe20000000800 */
[----:B------:R-:W0:Y:S01]  /*0010*/  S2R R2, SR_TID.X ;  /* 0x0000000000027919 */ /* 0x000e220000002100 */
[----:B------:R-:W0:Y:S01]  /*0020*/  LDCU UR4, c[0x0][0x388] ;  /* 0x00007100ff0477ac */ /* 0x000e220008000800 */
[----:B------:R-:W-:Y:S01]  /*0030*/  BSSY.RECONVERGENT B0, `(.L_x_0) ;  /* 0x000000f000007945 */ /* 0x000fe20003800200 */
[----:B------:R-:W-:Y:S01]  /*0040*/  IMAD.MOV.U32 R0, RZ, RZ, RZ ;  /* 0x000000ffff007224 */ /* 0x000fe200078e00ff */
[----:B------:R-:W1:Y:S01]  /*0050*/  LDCU.64 UR6, c[0x0][0x358] ;  /* 0x00006b00ff0677ac */ /* 0x000e620008000a00 */
[----:B0-----:R-:W-:-:S13]  /*0060*/  ISETP.GE.AND P0, PT, R2, UR4, PT ;  /* 0x0000000402007c0c */ /* 0x001fda000bf06270 */
[----:B-1----:R-:W-:Y:S05]  /*0070*/  @P0 BRA `(.L_x_1) ;  /* 0x0000000000280947 */ /* 0x002fea0003800000 */
[----:B------:R-:W0:Y:S01]  /*0080*/  LDC R8, c[0x0][0x360] ;  /* 0x0000d800ff087b82 */ /* 0x000e220000000800 */
[----:B------:R-:W-:Y:S02]  /*0090*/  IMAD.MOV.U32 R0, RZ, RZ, RZ ;  /* 0x000000ffff007224 */ /* 0x000fe400078e00ff */
[----:B------:R-:W-:-:S05]  /*00a0*/  IMAD.MOV.U32 R3, RZ, RZ, R2 ;  /* 0x000000ffff037224 */ /* 0x000fca00078e0002 */
[----:B------:R-:W1:Y:S02]  /*00b0*/  LDC.64 R6, c[0x0][0x380] ;  /* 0x0000e000ff067b82 */ /* 0x000e640000000a00 */
.L_x_2:
[----:B-1----:R-:W-:-:S06]  /*00c0*/  IMAD.WIDE R4, R3, 0x4, R6 ;  /* 0x0000000403047825 */ /* 0x002fcc00078e0206 */
[----:B------:R-:W2:Y:S01]  /*00d0*/  LDG.E R5, desc[UR6][R4.64] ;  /* 0x0000000604057981 */ /* 0x000ea2000c1e1900 */
[----:B0-----:R-:W-:-:S05]  /*00e0*/  IMAD.IADD R3, R8, 0x1, R3 ;  /* 0x0000000108037824 */ /* 0x001fca00078e0203 */
[----:B------:R-:W-:Y:S01]  /*00f0*/  ISETP.GE.AND P0, PT, R3, UR4, PT ;  /* 0x0000000403007c0c */ /* 0x000fe2000bf06270 */
[----:B--2---:R-:W-:-:S12]  /*0100*/  FFMA R0, R5, R5, R0 ;  /* 0x0000000505007223 */ /* 0x004fd80000000000 */
[----:B------:R-:W-:Y:S05]  /*0110*/  @!P0 BRA `(.L_x_2) ;  /* 0xfffffffc00e88947 */ /* 0x000fea000383ffff */
.L_x_1:
[----:B------:R-:W-:Y:S05]  /*0120*/  BSYNC.RECONVERGENT B0 ;  /* 0x0000000000007941 */ /* 0x000fea0003800200 */
.L_x_0:
[----:B------:R-:W0:Y:S01]  /*0130*/  S2UR UR5, SR_CgaCtaId ;  /* 0x00000000000579c3 */ /* 0x000e220000008800 */
[----:B------:R-:W-:Y:S01]  /*0140*/  UMOV UR4, 0x400 ;  /* 0x0000040000047882 */ /* 0x000fe20000000000 */
[----:B------:R-:W1:Y:S02]  /*0150*/  LDCU UR8, c[0x0][0x360] ;  /* 0x00006c00ff0877ac */ /* 0x000e640008000800 */
[----:B-1----:R-:W-:Y:S02]  /*0160*/  UISETP.GE.U32.AND UP0, UPT, UR8, 0x2, UPT ;  /* 0x000000020800788c */ /* 0x002fe4000bf06070 */
[----:B0-----:R-:W-:-:S06]  /*0170*/  ULEA UR4, UR5, UR4, 0x18 ;  /* 0x0000000405047291 */ /* 0x001fcc000f8ec0ff */
[----:B------:R-:W-:-:S05]  /*0180*/  LEA R5, R2, UR4, 0x2 ;  /* 0x0000000402057c11 */ /* 0x000fca000f8e10ff */
[----:B------:R0:W-:Y:S01]  /*0190*/  STS [R5], R0 ;  /* 0x0000000005007388 */ /* 0x0001e20000000800 */
[----:B------:R-:W-:Y:S06]  /*01a0*/  BAR.SYNC.DEFER_BLOCKING 0x0 ;  /* 0x0000000000007b1d */ /* 0x000fec0000010000 */
[----:B------:R-:W-:Y:S05]  /*01b0*/  BRA.U !UP0, `(.L_x_3) ;  /* 0x0000000108307547 */ /* 0x000fea000b800000 */
[----:B0-----:R-:W-:-:S07]  /*01c0*/  IMAD.U32 R0, RZ, RZ, UR8 ;  /* 0x00000008ff007e24 */ /* 0x001fce000f8e00ff */
.L_x_4:
[----:B------:R-:W-:-:S04]  /*01d0*/  SHF.R.U32.HI R6, RZ, 0x1, R0 ;  /* 0x00000001ff067819 */ /* 0x000fc80000011600 */
[----:B------:R-:W-:-:S13]  /*01e0*/  ISETP.GE.U32.AND P0, PT, R2, R6, PT ;  /* 0x000000060200720c */ /* 0x000fda0003f06070 */
[----:B------:R-:W-:Y:S01]  /*01f0*/  @!P0 IMAD R3, R6, 0x4, R5 ;  /* 0x0000000406038824 */ /* 0x000fe200078e0205 */
[----:B------:R-:W-:Y:S05]  /*0200*/  @!P0 LDS R4, [R5] ;  /* 0x0000000005048984 */ /* 0x000fea0000000800 */
[----:B------:R-:W0:Y:S02]  /*0210*/  @!P0 LDS R3, [R3] ;  /* 0x0000000003038984 */ /* 0x000e240000000800 */
[----:B0-----:R-:W-:-:S05]  /*0220*/  @!P0 FADD R4, R3, R4 ;  /* 0x0000000403048221 */ /* 0x001fca0000000000 */
[----:B------:R1:W-:Y:S01]  /*0230*/  @!P0 STS [R5], R4 ;  /* 0x0000000405008388 */ /* 0x0003e20000000800 */
[----:B------:R-:W-:Y:S01]  /*0240*/  BAR.SYNC.DEFER_BLOCKING 0x0 ;  /* 0x0000000000007b1d */ /* 0x000fe20000010000 */
[----:B------:R-:W-:Y:S01]  /*0250*/  ISETP.GT.U32.AND P0, PT, R0, 0x3, PT ;  /* 0x000000030000780c */ /* 0x000fe20003f04070 */
[----:B------:R-:W-:-:S12]  /*0260*/  IMAD.MOV.U32 R0, RZ, RZ, R6 ;  /* 0x000000ffff007224 */ /* 0x000fd800078e0006 */
[----:B-1----:R-:W-:Y:S05]  /*0270*/  @P0 BRA `(.L_x_4) ;  /* 0xfffffffc00d40947 */ /* 0x002fea000383ffff */
.L_x_3:
[----:B------:R-:W1:Y:S02]  /*0280*/  LDCU UR4, c[0x0][0x388] ;  /* 0x00007100ff0477ac */ /* 0x000e640008000800 */
[----:B-1----:R-:W-:-:S13]  /*0290*/  ISETP.GE.AND P0, PT, R2, UR4, PT ;  /* 0x0000000402007c0c */ /* 0x002fda000bf06270 */
[----:B------:R-:W-:Y:S05]  /*02a0*/  @P0 EXIT ;  /* 0x000000000000094d */ /* 0x000fea0003800000 */
[----:B------:R-:W1:Y:S01]  /*02b0*/  S2UR UR5, SR_CgaCtaId ;  /* 0x00000000000579c3 */ /* 0x000e620000008800 */
[----:B------:R-:W-:Y:S02]  /*02c0*/  UMOV UR4, 0x400 ;  /* 0x0000040000047882 */ /* 0x000fe40000000000 */
[----:B-1----:R-:W-:-:S09]  /*02d0*/  ULEA UR4, UR5, UR4, 0x18 ;  /* 0x0000000405047291 */ /* 0x002fd2000f8ec0ff */
[----:B0-----:R-:W0:Y:S02]  /*02e0*/  LDS R0, [UR4] ;  /* 0x00000004ff007984 */ /* 0x001e240008000800 */
[----:B0-----:R-:W-:Y:S01]  /*02f0*/  VIADD R4, R0, 0xf3000000 ;  /* 0xf300000000047836 */ /* 0x001fe20000000000 */
[----:B------:R0:W1:Y:S04]  /*0300*/  MUFU.RSQ R3, R0 ;  /* 0x0000000000037308 */ /* 0x0000680000001400 */
[----:B------:R-:W-:-:S13]  /*0310*/  ISETP.GT.U32.AND P0, PT, R4, 0x727fffff, PT ;  /* 0x727fffff0400780c */ /* 0x000fda0003f04070 */
[----:B01----:R-:W-:Y:S05]  /*0320*/  @!P0 BRA `(.L_x_5) ;  /* 0x00000000000c8947 */ /* 0x003fea0003800000 */
[----:B------:R-:W-:-:S07]  /*0330*/  MOV R6, 0x350 ;  /* 0x0000035000067802 */ /* 0x000fce0000000f00 */
[----:B------:R-:W-:Y:S05]  /*0340*/  CALL.REL.NOINC `($__internal_0_$__cuda_sm20_sqrt_rn_f32_slowpath) ;  /* 0x0000000000707944 */ /* 0x000fea0003c00000 */
[----:B------:R-:W-:Y:S05]  /*0350*/  BRA `(.L_x_6) ;  /* 0x0000000000107947 */ /* 0x000fea0003800000 */
.L_x_5:
[----:B------:R-:W-:Y:S01]  /*0360*/  FMUL.FTZ R5, R0, R3 ;  /* 0x0000000300057220 */ /* 0x000fe20000410000 */
[----:B------:R-:W-:-:S03]  /*0370*/  FMUL.FTZ R3, R3, 0.5 ;  /* 0x3f00000003037820 */ /* 0x000fc60000410000 */
[----:B------:R-:W-:-:S04]  /*0380*/  FFMA R0, -R5, R5, R0 ;  /* 0x0000000505007223 */ /* 0x000fc80000000100 */
[----:B------:R-:W-:-:S07]  /*0390*/  FFMA R3, R0, R3, R5 ;  /* 0x0000000300037223 */ /* 0x000fce0000000005 */
.L_x_6:
[----:B------:R-:W0:Y:S01]  /*03a0*/  LDC.64 R4, c[0x0][0x380] ;  /* 0x0000e000ff047b82 */ /* 0x000e220000000a00 */
[----:B------:R-:W-:Y:S01]  /*03b0*/  FMNMX R3, R3, 9.9999999747524270788e-07, !PT ;  /* 0x358637bd03037809 */ /* 0x000fe20007800000 */
[----:B------:R-:W1:Y:S06]  /*03c0*/  LDCU UR4, c[0x0][0x388] ;  /* 0x00007100ff0477ac */ /* 0x000e6c0008000800 */
.L_x_9:
[----:B0-----:R-:W-:-:S05]  /*03d0*/  IMAD.WIDE R6, R2, 0x4, R4 ;  /* 0x0000000402067825 */ /* 0x001fca00078e0204 */
[----:B------:R-:W2:Y:S01]  /*03e0*/  LDG.E R0, desc[UR6][R6.64] ;  /* 0x0000000606007981 */ /* 0x000ea2000c1e1900 */
[----:B------:R-:W0:Y:S01]  /*03f0*/  MUFU.RCP R8, R3 ;  /* 0x0000000300087308 */ /* 0x000e220000001000 */
[----:B------:R-:W-:Y:S01]  /*0400*/  BSSY.RECONVERGENT B0, `(.L_x_7) ;  /* 0x000000b000007945 */ /* 0x000fe20003800200 */
[----:B0-----:R-:W-:-:S04]  /*0410*/  FFMA R9, -R3, R8, 1 ;  /* 0x3f80000003097423 */ /* 0x001fc80000000108 */
[----:B------:R-:W-:Y:S02]  /*0420*/  FFMA R9, R8, R9, R8 ;  /* 0x0000000908097223 */ /* 0x000fe40000000008 */
[----:B--2---:R-:W0:Y:S02]  /*0430*/  FCHK P0, R0, R3 ;  /* 0x0000000300007302 */ /* 0x004e240000000000 */
[----:B------:R-:W-:-:S04]  /*0440*/  FFMA R8, R0, R9, RZ ;  /* 0x0000000900087223 */ /* 0x000fc800000000ff */
[----:B------:R-:W-:-:S04]  /*0450*/  FFMA R10, -R3, R8, R0 ;  /* 0x00000008030a7223 */ /* 0x000fc80000000100 */
[----:B------:R-:W-:Y:S01]  /*0460*/  FFMA R9, R9, R10, R8 ;  /* 0x0000000a09097223 */ /* 0x000fe20000000008 */
[----:B0-----:R-:W-:Y:S06]  /*0470*/  @!P0 BRA `(.L_x_8) ;  /* 0x00000000000c8947 */ /* 0x001fec0003800000 */
[----:B------:R-:W-:-:S07]  /*0480*/  MOV R8, 0x4a0 ;  /* 0x000004a000087802 */ /* 0x000fce0000000f00 */
[----:B-1----:R-:W-:Y:S05]  /*0490*/  CALL.REL.NOINC `($__internal_1_$__cuda_sm3x_div_rn_noftz_f32_slowpath) ;  /* 0x0000000000787944 */ /* 0x002fea0003c00000 */
[----:B------:R-:W-:-:S07]  /*04a0*/  MOV R9, R0 ;  /* 0x0000000000097202 */ /* 0x000fce0000000f00 */
.L_x_8:
[----:B-1----:R-:W-:Y:S05]  /*04b0*/  BSYNC.RECONVERGENT B0 ;  /* 0x0000000000007941 */ /* 0x002fea0003800200 */
.L_x_7:
[----:B------:R2:W-:Y:S01]  /*04c0*/  STG.E desc[UR6][R6.64], R9 ;  /* 0x0000000906007986 */ /* 0x0005e2000c101906 */
[----:B------:R-:W-:-:S05]  /*04d0*/  VIADD R2, R2, UR8 ;  /* 0x0000000802027c36 */ /* 0x000fca0008000000 */
[----:B------:R-:W-:-:S13]  /*04e0*/  ISETP.GE.AND P0, PT, R2, UR4, PT ;  /* 0x0000000402007c0c */ /* 0x000fda000bf06270 */
[----:B--2---:R-:W-:Y:S05]  /*04f0*/  @!P0 BRA `(.L_x_9) ;  /* 0xfffffffc00b48947 */ /* 0x004fea000383ffff */
[----:B------:R-:W-:Y:S05]  /*0500*/  EXIT ;  /* 0x000000000000794d */ /* 0x000fea0003800000 */
        .weak           $__internal_0_$__cuda_sm20_sqrt_rn_f32_slowpath
        .type           $__internal_0_$__cuda_sm20_sqrt_rn_f32_slowpath,@function
        .size           $__internal_0_$__cuda_sm20_sqrt_rn_f32_slowpath,($__internal_1_$__cuda_sm3x_div_rn_noftz_f32_slowpath - $__internal_0_$__cuda_sm20_sqrt_rn_f32_slowpath)
$__internal_0_$__cuda_sm20_sqrt_rn_f32_slowpath:
[----:B------:R-:W-:-:S13]  /*0510*/  LOP3.LUT P0, RZ, R0, 0x7fffffff, RZ, 0xc0, !PT ;  /* 0x7fffffff00ff7812 */ /* 0x000fda000780c0ff */
[----:B------:R-:W-:Y:S01]  /*0520*/  @!P0 IMAD.MOV.U32 R3, RZ, RZ, R0 ;  /* 0x000000ffff038224 */ /* 0x000fe200078e0000 */
[----:B------:R-:W-:Y:S06]  /*0530*/  @!P0 BRA `(.L_x_10) ;  /* 0x0000000000448947 */ /* 0x000fec0003800000 */
[----:B------:R-:W-:-:S13]  /*0540*/  FSETP.GEU.FTZ.AND P0, PT, R0, RZ, PT ;  /* 0x000000ff0000720b */ /* 0x000fda0003f1e000 */
[----:B------:R-:W-:Y:S01]  /*0550*/  @!P0 IMAD.MOV.U32 R3, RZ, RZ, 0x7fffffff ;  /* 0x7fffffffff038424 */ /* 0x000fe200078e00ff */
[----:B------:R-:W-:Y:S06]  /*0560*/  @!P0 BRA `(.L_x_10) ;  /* 0x0000000000388947 */ /* 0x000fec0003800000 */
[----:B------:R-:W-:-:S13]  /*0570*/  FSETP.GTU.FTZ.AND P0, PT, |R0|, +INF , PT ;  /* 0x7f8000000000780b */ /* 0x000fda0003f1c200 */
[----:B------:R-:W-:Y:S01]  /*0580*/  @P0 FADD.FTZ R3, R0, 1 ;  /* 0x3f80000000030421 */ /* 0x000fe20000010000 */
[----:B------:R-:W-:Y:S06]  /*0590*/  @P0 BRA `(.L_x_10) ;  /* 0x00000000002c0947 */ /* 0x000fec0003800000 */
[----:B------:R-:W-:-:S13]  /*05a0*/  FSETP.NEU.FTZ.AND P0, PT, |R0|, +INF , PT ;  /* 0x7f8000000000780b */ /* 0x000fda0003f1d200 */
[----:B------:R-:W-:Y:S01]  /*05b0*/  @!P0 IMAD.MOV.U32 R3, RZ, RZ, R0 ;  /* 0x000000ffff038224 */ /* 0x000fe200078e0000 */
[----:B------:R-:W-:Y:S06]  /*05c0*/  @!P0 BRA `(.L_x_10) ;  /* 0x0000000000208947 */ /* 0x000fec0003800000 */
[----:B------:R-:W-:-:S04]  /*05d0*/  FFMA R0, R0, 1.84467440737095516160e+19, RZ ;  /* 0x5f80000000007823 */ /* 0x000fc800000000ff */
[----:B------:R-:W0:Y:S02]  /*05e0*/  MUFU.RSQ R3, R0 ;  /* 0x0000000000037308 */ /* 0x000e240000001400 */
[----:B0-----:R-:W-:Y:S01]  /*05f0*/  FMUL.FTZ R5, R0, R3 ;  /* 0x0000000300057220 */ /* 0x001fe20000410000 */
[----:B------:R-:W-:-:S03]  /*0600*/  FMUL.FTZ R3, R3, 0.5 ;  /* 0x3f00000003037820 */ /* 0x000fc60000410000 */
[----:B------:R-:W-:-:S04]  /*0610*/  FADD.FTZ R4, -R5, -RZ ;  /* 0x800000ff05047221 */ /* 0x000fc80000010100 */
[----:B------:R-:W-:-:S04]  /*0620*/  FFMA R4, R5, R4, R0 ;  /* 0x0000000405047223 */ /* 0x000fc80000000000 */
[----:B------:R-:W-:-:S04]  /*0630*/  FFMA R3, R4, R3, R5 ;  /* 0x0000000304037223 */ /* 0x000fc80000000005 */
[----:B------:R-:W-:-:S07]  /*0640*/  FMUL.FTZ R3, R3, 2.3283064365386962891e-10 ;  /* 0x2f80000003037820 */ /* 0x000fce0000410000 */
.L_x_10:
[----:B------:R-:W-:Y:S02]  /*0650*/  IMAD.MOV.U32 R4, RZ, RZ, R6 ;  /* 0x000000ffff047224 */ /* 0x000fe400078e0006 */
[----:B------:R-:W-:-:S04]  /*0660*/  IMAD.MOV.U32 R5, RZ, RZ, 0x0 ;  /* 0x00000000ff057424 */ /* 0x000fc800078e00ff */
[----:B------:R-:W-:Y:S05]  /*0670*/  RET.REL.NODEC R4 `(ve_swarm_normalize_eigenvector) ;  /* 0xfffffff804607950 */ /* 0x000fea0003c3ffff */
        .weak           $__internal_1_$__cuda_sm3x_div_rn_noftz_f32_slowpath
        .type           $__internal_1_$__cuda_sm3x_div_rn_noftz_f32_slowpath,@function
        .size           $__internal_1_$__cuda_sm3x_div_rn_noftz_f32_slowpath,(.L_x_217 - $__internal_1_$__cuda_sm3x_div_rn_noftz_f32_slowpath)
$__internal_1_$__cuda_sm3x_div_rn_noftz_f32_slowpath:
[--C-:B------:R-:W-:Y:S01]  /*0680*/  SHF.R.U32.HI R10, RZ, 0x17, R3.reuse ;  /* 0x00000017ff0a7819 */ /* 0x100fe20000011603 */
[----:B------:R-:W-:Y:S01]  /*0690*/  BSSY.RECONVERGENT B1, `(.L_x_11) ;  /* 0x0000064000017945 */ /* 0x000fe20003800200 */
[--C-:B------:R-:W-:Y:S01]  /*06a0*/  SHF.R.U32.HI R9, RZ, 0x17, R0.reuse ;  /* 0x00000017ff097819 */ /* 0x100fe20000011600 */
[----:B------:R-:W-:Y:S01]  /*06b0*/  IMAD.MOV.U32 R11, RZ, RZ, R0 ;  /* 0x000000ffff0b7224 */ /* 0x000fe200078e0000 */
[----:B------:R-:W-:Y:S01]  /*06c0*/  LOP3.LUT R10, R10, 0xff, RZ, 0xc0, !PT ;  /* 0x000000ff0a0a7812 */ /* 0x000fe200078ec0ff */
[----:B------:R-:W-:Y:S01]  /*06d0*/  IMAD.MOV.U32 R12, RZ, RZ, R3 ;  /* 0x000000ffff0c7224 */ /* 0x000fe200078e0003 */
[----:B------:R-:W-:Y:S02]  /*06e0*/  LOP3.LUT R16, R9, 0xff, RZ, 0xc0, !PT ;  /* 0x000000ff09107812 */ /* 0x000fe400078ec0ff */
[----:B------:R-:W-:-:S03]  /*06f0*/  IADD3 R14, PT, PT, R10, -0x1, RZ ;  /* 0xffffffff0a0e7810 */ /* 0x000fc60007ffe0ff */
[----:B------:R-:W-:Y:S01]  /*0700*/  VIADD R13, R16, 0xffffffff ;  /* 0xffffffff100d7836 */ /* 0x000fe20000000000 */
[----:B------:R-:W-:-:S04]  /*0710*/  ISETP.GT.U32.AND P0, PT, R14, 0xfd, PT ;  /* 0x000000fd0e00780c */ /* 0x000fc80003f04070 */
[----:B------:R-:W-:-:S13]  /*0720*/  ISETP.GT.U32.OR P0, PT, R13, 0xfd, P0 ;  /* 0x000000fd0d00780c */ /* 0x000fda0000704470 */
[----:B------:R-:W-:Y:S01]  /*0730*/  @!P0 IMAD.MOV.U32 R9, RZ, RZ, RZ ;  /* 0x000000ffff098224 */ /* 0x000fe200078e00ff */
[----:B------:R-:W-:Y:S06]  /*0740*/  @!P0 BRA `(.L_x_12) ;  /* 0x00000000005c8947 */ /* 0x000fec0003800000 */
[----:B------:R-:W-:Y:S02]  /*0750*/  FSETP.GTU.FTZ.AND P1, PT, |R3|, +INF , PT ;  /* 0x7f8000000300780b */ /* 0x000fe40003f3c200 */
[----:B------:R-:W-:-:S04]  /*0760*/  FSETP.GTU.FTZ.AND P0, PT, |R0|, +INF , PT ;  /* 0x7f8000000000780b */ /* 0x000fc80003f1c200 */
[----:B------:R-:W-:-:S13]  /*0770*/  PLOP3.LUT P0, PT, P0, P1, PT, 0xf8, 0x8f ;  /* 0x00000000008f781c */ /* 0x000fda0000703f70 */
[----:B------:R-:W-:Y:S05]  /*0780*/  @P0 BRA `(.L_x_13) ;  /* 0x00000004004c0947 */ /* 0x000fea0003800000 */
[----:B------:R-:W-:-:S13]  /*0790*/  LOP3.LUT P0, RZ, R12, 0x7fffffff, R11, 0xc8, !PT ;  /* 0x7fffffff0cff7812 */ /* 0x000fda000780c80b */
[----:B------:R-:W-:Y:S05]  /*07a0*/  @!P0 BRA `(.L_x_14) ;  /* 0x00000004003c8947 */ /* 0x000fea0003800000 */
[C---:B------:R-:W-:Y:S02]  /*07b0*/  FSETP.NEU.FTZ.AND P2, PT, |R0|.reuse, +INF , PT ;  /* 0x7f8000000000780b */ /* 0x040fe40003f5d200 */
[----:B------:R-:W-:Y:S02]  /*07c0*/  FSETP.NEU.FTZ.AND P1, PT, |R3|, +INF , PT ;  /* 0x7f8000000300780b */ /* 0x000fe40003f3d200 */
[----:B------:R-:W-:-:S11]  /*07d0*/  FSETP.NEU.FTZ.AND P0, PT, |R0|, +INF , PT ;  /* 0x7f8000000000780b */ /* 0x000fd60003f1d200 */
[----:B------:R-:W-:Y:S05]  /*07e0*/  @!P1 BRA !P2, `(.L_x_14) ;  /* 0x00000004002c9947 */ /* 0x000fea0005000000 */
[----:B------:R-:W-:-:S04]  /*07f0*/  LOP3.LUT P2, RZ, R11, 0x7fffffff, RZ, 0xc0, !PT ;  /* 0x7fffffff0bff7812 */ /* 0x000fc8000784c0ff */
[----:B------:R-:W-:-:S13]  /*0800*/  PLOP3.LUT P1, PT, P1, P2, PT, 0x2f, 0xf2 ;  /* 0x0000000000f2781c */ /* 0x000fda0000f24577 */
[----:B------:R-:W-:Y:S05]  /*0810*/  @P1 BRA `(.L_x_15) ;  /* 0x0000000400181947 */ /* 0x000fea0003800000 */
[----:B------:R-:W-:-:S04]  /*0820*/  LOP3.LUT P1, RZ, R12, 0x7fffffff, RZ, 0xc0, !PT ;  /* 0x7fffffff0cff7812 */ /* 0x000fc8000782c0ff */
[----:B------:R-:W-:-:S13]  /*0830*/  PLOP3.LUT P0, PT, P0, P1, PT, 0x2f, 0xf2 ;  /* 0x0000000000f2781c */ /* 0x000fda0000702577 */
[----:B------:R-:W-:Y:S05]  /*0840*/  @P0 BRA `(.L_x_16) ;  /* 0x0000000400000947 */ /* 0x000fea0003800000 */
[----:B------:R-:W-:Y:S02]  /*0850*/  ISETP.GE.AND P0, PT, R13, RZ, PT ;  /* 0x000000ff0d00720c */ /* 0x000fe40003f06270 */
[----:B------:R-:W-:-:S11]  /*0860*/  ISETP.GE.AND P1, PT, R14, RZ, PT ;  /* 0x000000ff0e00720c */ /* 0x000fd60003f26270 */
[----:B------:R-:W-:Y:S02]  /*0870*/  @P0 IMAD.MOV.U32 R9, RZ, RZ, RZ ;  /* 0x000000ffff090224 */ /* 0x000fe400078e00ff */
[----:B------:R-:W-:Y:S01]  /*0880*/  @!P0 FFMA R11, R0, 1.84467440737095516160e+19, RZ ;  /* 0x5f800000000b8823 */ /* 0x000fe200000000ff */
[----:B------:R-:W-:Y:S02]  /*0890*/  @!P0 IMAD.MOV.U32 R9, RZ, RZ, -0x40 ;  /* 0xffffffc0ff098424 */ /* 0x000fe400078e00ff */
[----:B------:R-:W-:-:S03]  /*08a0*/  @!P1 FFMA R12, R3, 1.84467440737095516160e+19, RZ ;  /* 0x5f800000030c9823 */ /* 0x000fc600000000ff */
[----:B------:R-:W-:-:S07]  /*08b0*/  @!P1 IADD3 R9, PT, PT, R9, 0x40, RZ ;  /* 0x0000004009099810 */ /* 0x000fce0007ffe0ff */
.L_x_12:
[----:B------:R-:W-:Y:S01]  /*08c0*/  LEA R13, R10, 0xc0800000, 0x17 ;  /* 0xc08000000a0d7811 */ /* 0x000fe200078eb8ff */
[----:B------:R-:W-:Y:S04]  /*08d0*/  BSSY.RECONVERGENT B2, `(.L_x_17) ;  /* 0x0000036000027945 */ /* 0x000fe80003800200 */
[----:B------:R-:W-:Y:S02]  /*08e0*/  IMAD.IADD R13, R12, 0x1, -R13 ;  /* 0x000000010c0d7824 */ /* 0x000fe400078e0a0d */
[----:B------:R-:W-:Y:S02]  /*08f0*/  VIADD R12, R16, 0xffffff81 ;  /* 0xffffff81100c7836 */ /* 0x000fe40000000000 */
[----:B------:R-:W0:Y:S01]  /*0900*/  MUFU.RCP R14, R13 ;  /* 0x0000000d000e7308 */ /* 0x000e220000001000 */
[----:B------:R-:W-:Y:S01]  /*0910*/  FADD.FTZ R15, -R13, -RZ ;  /* 0x800000ff0d0f7221 */ /* 0x000fe20000010100 */
[C---:B------:R-:W-:Y:S01]  /*0920*/  IMAD R0, R12.reuse, -0x800000, R11 ;  /* 0xff8000000c007824 */ /* 0x040fe200078e020b */
[----:B------:R-:W-:-:S05]  /*0930*/  IADD3 R12, PT, PT, R12, 0x7f, -R10 ;  /* 0x0000007f0c0c7810 */ /* 0x000fca0007ffe80a */
[----:B------:R-:W-:Y:S02]  /*0940*/  IMAD.IADD R9, R12, 0x1, R9 ;  /* 0x000000010c097824 */ /* 0x000fe400078e0209 */
[----:B0-----:R-:W-:-:S04]  /*0950*/  FFMA R17, R14, R15, 1 ;  /* 0x3f8000000e117423 */ /* 0x001fc8000000000f */
[----:B------:R-:W-:-:S04]  /*0960*/  FFMA R16, R14, R17, R14 ;  /* 0x000000110e107223 */ /* 0x000fc8000000000e */
[----:B------:R-:W-:-:S04]  /*0970*/  FFMA R11, R0, R16, RZ ;  /* 0x00000010000b7223 */ /* 0x000fc800000000ff */
[----:B------:R-:W-:-:S04]  /*0980*/  FFMA R14, R15, R11, R0 ;  /* 0x0000000b0f0e7223 */ /* 0x000fc80000000000 */
[----:B------:R-:W-:-:S04]  /*0990*/  FFMA R17, R16, R14, R11 ;  /* 0x0000000e10117223 */ /* 0x000fc8000000000b */
[----:B------:R-:W-:-:S04]  /*09a0*/  FFMA R14, R15, R17, R0 ;  /* 0x000000110f0e7223 */ /* 0x000fc80000000000 */
[----:B------:R-:W-:-:S05]  /*09b0*/  FFMA R0, R16, R14, R17 ;  /* 0x0000000e10007223 */ /* 0x000fca0000000011 */
[----:B------:R-:W-:-:S04]  /*09c0*/  SHF.R.U32.HI R10, RZ, 0x17, R0 ;  /* 0x00000017ff0a7819 */ /* 0x000fc80000011600 */
[----:B------:R-:W-:-:S05]  /*09d0*/  LOP3.LUT R10, R10, 0xff, RZ, 0xc0, !PT ;  /* 0x000000ff0a0a7812 */ /* 0x000fca00078ec0ff */
[----:B------:R-:W-:-:S04]  /*09e0*/  IMAD.IADD R13, R10, 0x1, R9 ;  /* 0x000000010a0d7824 */ /* 0x000fc800078e0209 */
[----:B------:R-:W-:-:S05]  /*09f0*/  VIADD R10, R13, 0xffffffff ;  /* 0xffffffff0d0a7836 */ /* 0x000fca0000000000 */
[----:B------:R-:W-:-:S13]  /*0a00*/  ISETP.GE.U32.AND P0, PT, R10, 0xfe, PT ;  /* 0x000000fe0a00780c */ /* 0x000fda0003f06070 */
[----:B------:R-:W-:Y:S05]  /*0a10*/  @!P0 BRA `(.L_x_18) ;  /* 0x0000000000808947 */ /* 0x000fea0003800000 */
[----:B------:R-:W-:-:S13]  /*0a20*/  ISETP.GT.AND P0, PT, R13, 0xfe, PT ;  /* 0x000000fe0d00780c */ /* 0x000fda0003f04270 */
[----:B------:R-:W-:Y:S05]  /*0a30*/  @P0 BRA `(.L_x_19) ;  /* 0x00000000006c0947 */ /* 0x000fea0003800000 */
[----:B------:R-:W-:-:S13]  /*0a40*/  ISETP.GE.AND P0, PT, R13, 0x1, PT ;  /* 0x000000010d00780c */ /* 0x000fda0003f06270 */
[----:B------:R-:W-:Y:S05]  /*0a50*/  @P0 BRA `(.L_x_20) ;  /* 0x0000000000740947 */ /* 0x000fea0003800000 */
[----:B------:R-:W-:Y:S02]  /*0a60*/  ISETP.GE.AND P0, PT, R13, -0x18, PT ;  /* 0xffffffe80d00780c */ /* 0x000fe40003f06270 */
[----:B------:R-:W-:-:S11]  /*0a70*/  LOP3.LUT R0, R0, 0x80000000, RZ, 0xc0, !PT ;  /* 0x8000000000007812 */ /* 0x000fd600078ec0ff */
[----:B------:R-:W-:Y:S05]  /*0a80*/  @!P0 BRA `(.L_x_20) ;  /* 0x0000000000688947 */ /* 0x000fea0003800000 */
[CCC-:B------:R-:W-:Y:S01]  /*0a90*/  FFMA.RZ R9, R16.reuse, R14.reuse, R17.reuse ;  /* 0x0000000e10097223 */ /* 0x1c0fe2000000c011 */
[C---:B------:R-:W-:Y:S01]  /*0aa0*/  IADD3 R12, PT, PT, R13.reuse, 0x20, RZ ;  /* 0x000000200d0c7810 */ /* 0x040fe20007ffe0ff */
[CCC-:B------:R-:W-:Y:S01]  /*0ab0*/  FFMA.RM R10, R16.reuse, R14.reuse, R17.reuse ;  /* 0x0000000e100a7223 */ /* 0x1c0fe20000004011 */
[----:B------:R-:W-:Y:S02]  /*0ac0*/  ISETP.NE.AND P2, PT, R13, RZ, PT ;  /* 0x000000ff0d00720c */ /* 0x000fe40003f45270 */
[----:B------:R-:W-:Y:S01]  /*0ad0*/  LOP3.LUT R11, R9, 0x7fffff, RZ, 0xc0, !PT ;  /* 0x007fffff090b7812 */ /* 0x000fe200078ec0ff */
[----:B------:R-:W-:Y:S01]  /*0ae0*/  FFMA.RP R9, R16, R14, R17 ;  /* 0x0000000e10097223 */ /* 0x000fe20000008011 */
[----:B------:R-:W-:Y:S01]  /*0af0*/  ISETP.NE.AND P1, PT, R13, RZ, PT ;  /* 0x000000ff0d00720c */ /* 0x000fe20003f25270 */
[----:B------:R-:W-:Y:S01]  /*0b00*/  IMAD.MOV R13, RZ, RZ, -R13 ;  /* 0x000000ffff0d7224 */ /* 0x000fe200078e0a0d */
[----:B------:R-:W-:Y:S02]  /*0b10*/  LOP3.LUT R11, R11, 0x800000, RZ, 0xfc, !PT ;  /* 0x008000000b0b7812 */ /* 0x000fe400078efcff */
[----:B------:R-:W-:-:S02]  /*0b20*/  FSETP.NEU.FTZ.AND P0, PT, R9, R10, PT ;  /* 0x0000000a0900720b */ /* 0x000fc40003f1d000 */
[----:B------:R-:W-:Y:S02]  /*0b30*/  SHF.L.U32 R12, R11, R12, RZ ;  /* 0x0000000c0b0c7219 */ /* 0x000fe400000006ff */
[----:B------:R-:W-:Y:S02]  /*0b40*/  SEL R10, R13, RZ, P2 ;  /* 0x000000ff0d0a7207 */ /* 0x000fe40001000000 */
[----:B------:R-:W-:Y:S02]  /*0b50*/  ISETP.NE.AND P1, PT, R12, RZ, P1 ;  /* 0x000000ff0c00720c */ /* 0x000fe40000f25270 */
[----:B------:R-:W-:Y:S02]  /*0b60*/  SHF.R.U32.HI R10, RZ, R10, R11 ;  /* 0x0000000aff0a7219 */ /* 0x000fe4000001160b */
[----:B------:R-:W-:Y:S02]  /*0b70*/  PLOP3.LUT P0, PT, P0, P1, PT, 0xf8, 0x8f ;  /* 0x00000000008f781c */ /* 0x000fe40000703f70 */
[----:B------:R-:W-:-:S02]  /*0b80*/  SHF.R.U32.HI R12, RZ, 0x1, R10 ;  /* 0x00000001ff0c7819 */ /* 0x000fc4000001160a */
[----:B------:R-:W-:-:S04]  /*0b90*/  SEL R9, RZ, 0x1, !P0 ;  /* 0x00000001ff097807 */ /* 0x000fc80004000000 */
[----:B------:R-:W-:-:S04]  /*0ba0*/  LOP3.LUT R9, R9, 0x1, R12, 0xf8, !PT ;  /* 0x0000000109097812 */ /* 0x000fc800078ef80c */
[----:B------:R-:W-:-:S05]  /*0bb0*/  LOP3.LUT R9, R9, R10, RZ, 0xc0, !PT ;  /* 0x0000000a09097212 */ /* 0x000fca00078ec0ff */
[----:B------:R-:W-:-:S05]  /*0bc0*/  IMAD.IADD R9, R12, 0x1, R9 ;  /* 0x000000010c097824 */ /* 0x000fca00078e0209 */
[----:B------:R-:W-:Y:S01]  /*0bd0*/  LOP3.LUT R0, R9, R0, RZ, 0xfc, !PT ;  /* 0x0000000009007212 */ /* 0x000fe200078efcff */
[----:B------:R-:W-:Y:S06]  /*0be0*/  BRA `(.L_x_20) ;  /* 0x0000000000107947 */ /* 0x000fec0003800000 */
.L_x_19:
[----:B------:R-:W-:-:S04]  /*0bf0*/  LOP3.LUT R0, R0, 0x80000000, RZ, 0xc0, !PT ;  /* 0x8000000000007812 */ /* 0x000fc800078ec0ff */
[----:B------:R-:W-:Y:S01]  /*0c00*/  LOP3.LUT R0, R0, 0x7f800000, RZ, 0xfc, !PT ;  /* 0x7f80000000007812 */ /* 0x000fe200078efcff */
[----:B------:R-:W-:Y:S06]  /*0c10*/  BRA `(.L_x_20) ;  /* 0x0000000000047947 */ /* 0x000fec0003800000 */
.L_x_18:
[----:B------:R-:W-:-:S07]  /*0c20*/  IMAD R0, R9, 0x800000, R0 ;  /* 0x0080000009007824 */ /* 0x000fce00078e0200 */
.L_x_20:
[----:B------:R-:W-:Y:S05]  /*0c30*/  BSYNC.RECONVERGENT B2 ;  /* 0x0000000000027941 */ /* 0x000fea0003800200 */
.L_x_17:
[----:B------:R-:W-:Y:S05]  /*0c40*/  BRA `(.L_x_21) ;  /* 0x0000000000207947 */ /* 0x000fea0003800000 */
.L_x_16:
[----:B------:R-:W-:-:S04]  /*0c50*/  LOP3.LUT R0, R12, 0x80000000, R11, 0x48, !PT ;  /* 0x800000000c007812 */ /* 0x000fc800078e480b */
[----:B------:R-:W-:Y:S01]  /*0c60*/  LOP3.LUT R0, R0, 0x7f800000, RZ, 0xfc, !PT ;  /* 0x7f80000000007812 */ /* 0x000fe200078efcff */
[----:B------:R-:W-:Y:S06]  /*0c70*/  BRA `(.L_x_21) ;  /* 0x0000000000147947 */ /* 0x000fec0003800000 */
.L_x_15:
[----:B------:R-:W-:Y:S01]  /*0c80*/  LOP3.LUT R0, R12, 0x80000000, R11, 0x48, !PT ;  /* 0x800000000c007812 */ /* 0x000fe200078e480b */
[----:B------:R-:W-:Y:S06]  /*0c90*/  BRA `(.L_x_21) ;  /* 0x00000000000c7947 */ /* 0x000fec0003800000 */
.L_x_14:
[----:B------:R-:W0:Y:S01]  /*0ca0*/  MUFU.RSQ R0, -QNAN ;  /* 0xffc0000000007908 */ /* 0x000e220000001400 */
[----:B------:R-:W-:Y:S05]  /*0cb0*/  BRA `(.L_x_21) ;  /* 0x0000000000047947 */ /* 0x000fea0003800000 */
.L_x_13:
[----:B------:R-:W-:-:S07]  /*0cc0*/  FADD.FTZ R0, R0, R3 ;  /* 0x0000000300007221 */ /* 0x000fce0000010000 */
.L_x_21:
[----:B------:R-:W-:Y:S05]  /*0cd0*/  BSYNC.RECONVERGENT B1 ;  /* 0x0000000000017941 */ /* 0x000fea0003800200 */
.L_x_11:
[----:B------:R-:W-:-:S04]  /*0ce0*/  IMAD.MOV.U32 R9, RZ, RZ, 0x0 ;  /* 0x00000000ff097424 */ /* 0x000fc800078e00ff */
[----:B0-----:R-:W-:Y:S05]  /*0cf0*/  RET.REL.NODEC R8 `(ve_swarm_normalize_eigenvector) ;  /* 0xfffffff008c07950 */ /* 0x001fea0003c3ffff */
.L_x_22:
[----:B------:R-:W-:-:S00]  /*0d00*/  BRA `(.L_x_22) ;  /* 0xfffffffc00fc7947 */ /* 0x000fc0000383ffff */
[----:B------:R-:W-:-:S00]  /*0d10*/  NOP ;  /* 0x0000000000007918 */ /* 0x000fc00000000000 */
        /* <DEDUP_REMOVED lines=14> */
.L_x_217:


//--------------------- .text.ve_swarm_power_iteration --------------------------
	.section	.text.ve_swarm_power_iteration,"ax",@progbits
	.align	128
        .global         ve_swarm_power_iteration
        .type           ve_swarm_power_iteration,@function
        .size           ve_swarm_power_iteration,(.L_x_225 - ve_swarm_power_iteration)
        .other          ve_swarm_power_iteration,@"STO_CUDA_ENTRY STV_DEFAULT"
ve_swarm_power_iteration:
.text.ve_swarm_power_iteration:
[----:B------:R-:W-:Y:S01]  /*0000*/  LDC R1, c[0x0][0x37c] ;  /* 0x0000df00ff017b82 */ /* 0x000fe20000000800 */
[----:B------:R-:W0:Y:S07]  /*0010*/  S2R R3, SR_TID.X ;  /* 0x0000000000037919 */ /* 0x000e2e0000002100 */
[----:B------:R-:W0:Y:S01]  /*0020*/  S2UR UR4, SR_CTAID.X ;  /* 0x00000000000479c3 */ /* 0x000e220000002500 */
[----:B------:R-:W1:Y:S07]  /*0030*/  LDCU UR5, c[0x0][0x3a8] ;  /* 0x00007500ff0577ac */ /* 0x000e6e0008000800 */
[----:B------:R-:W0:Y:S02]  /*0040*/  LDC R0, c[0x0][0x360] ;  /* 0x0000d800ff007b82 */ /* 0x000e240000000800 */
[----:B0-----:R-:W-:-:S05]  /*0050*/  IMAD R0, R0, UR4, R3 ;  /* 0x0000000400007c24 */ /* 0x001fca000f8e0203 */
[----:B-1----:R-:W-:-:S13]  /*0060*/  ISETP.GE.AND P0, PT, R0, UR5, PT ;  /* 0x0000000500007c0c */ /* 0x002fda000bf06270 */
[----:B------:R-:W-:Y:S05]  /*0070*/  @P0 EXIT ;  /* 0x000000000000094d */ /* 0x000fea0003800000 */
[----:B------:R-:W0:Y:S01]  /*0080*/  LDC.64 R2, c[0x0][0x380] ;  /* 0x0000e000ff027b82 */ /* 0x000e220000000a00 */
[----:B------:R-:W1:Y:S01]  /*0090*/  LDCU.64 UR4, c[0x0][0x358] ;  /* 0x00006b00ff0477ac */ /* 0x000e620008000a00 */
[----:B0-----:R-:W-:-:S05]  /*00a0*/  IMAD.WIDE R2, R0, 0x4, R2 ;  /* 0x0000000400027825 */ /* 0x001fca00078e0202 */
[----:B-1----:R-:W2:Y:S04]  /*00b0*/  LDG.E.CONSTANT R4, desc[UR4][R2.64] ;  /* 0x0000000402047981 */ /* 0x002ea8000c1e9900 */
[----:B------:R-:W2:Y:S01]  /*00c0*/  LDG.E.CONSTANT R8, desc[UR4][R2.64+0x4] ;  /* 0x0000040402087981 */ /* 0x000ea2000c1e9900 */
[----:B------:R-:W-:Y:S01]  /*00d0*/  BSSY.RECONVERGENT B0, `(.L_x_23) ;  /* 0x00000d4000007945 */ /* 0x000fe20003800200 */
[----:B------:R-:W-:Y:S01]  /*00e0*/  HFMA2 R6, -RZ, RZ, 0, 0 ;  /* 0x00000000ff067431 */ /* 0x000fe200000001ff */
[----:B--2---:R-:W-:-:S13]  /*00f0*/  ISETP.GE.AND P0, PT, R4, R8, PT ;  /* 0x000000080400720c */ /* 0x004fda0003f06270 */
[----:B------:R-:W-:Y:S05]  /*0100*/  @P0 BRA `(.L_x_24) ;  /* 0x0000000c00400947 */ /* 0x000fea0003800000 */
[----:B------:R-:W-:Y:S01]  /*0110*/  MOV R3, R4 ;  /* 0x0000000400037202 */ /* 0x000fe20000000f00 */
[----:B------:R-:W-:Y:S01]  /*0120*/  BSSY.RECONVERGENT B1, `(.L_x_25) ;  /* 0x0000068000017945 */ /* 0x000fe20003800200 */
[----:B------:R-:W-:Y:S02]  /*0130*/  MOV R6, RZ ;  /* 0x000000ff00067202 */ /* 0x000fe40000000f00 */
[CC--:B------:R-:W-:Y:S02]  /*0140*/  IADD3 R4, PT, PT, R8.reuse, -R3.reuse, RZ ;  /* 0x8000000308047210 */ /* 0x0c0fe40007ffe0ff */
[----:B------:R-:W-:Y:S02]  /*0150*/  IADD3 R8, PT, PT, -R8, R3, RZ ;  /* 0x0000000308087210 */ /* 0x000fe40007ffe1ff */
[----:B------:R-:W-:Y:S02]  /*0160*/  LOP3.LUT R5, R4, 0xf, RZ, 0xc0, !PT ;  /* 0x0000000f04057812 */ /* 0x000fe400078ec0ff */
[----:B------:R-:W-:-:S02]  /*0170*/  ISETP.GT.U32.AND P1, PT, R8, -0x10, PT ;  /* 0xfffffff00800780c */ /* 0x000fc40003f24070 */
[----:B------:R-:W-:-:S11]  /*0180*/  ISETP.NE.AND P0, PT, R5, RZ, PT ;  /* 0x000000ff0500720c */ /* 0x000fd60003f05270 */
[----:B------:R-:W-:Y:S05]  /*0190*/  @P1 BRA `(.L_x_26) ;  /* 0x0000000400801947 */ /* 0x000fea0003800000 */
[----:B------:R-:W0:Y:S01]  /*01a0*/  LDC.64 R12, c[0x0][0x388] ;  /* 0x0000e200ff0c7b82 */ /* 0x000e220000000a00 */
[----:B------:R-:W-:Y:S02]  /*01b0*/  LOP3.LUT R2, R4, 0xfffffff0, RZ, 0xc0, !PT ;  /* 0xfffffff004027812 */ /* 0x000fe400078ec0ff */
[----:B------:R-:W-:Y:S02]  /*01c0*/  MOV R6, RZ ;  /* 0x000000ff00067202 */ /* 0x000fe40000000f00 */
[----:B------:R-:W-:-:S03]  /*01d0*/  IADD3 R2, PT, PT, -R2, RZ, RZ ;  /* 0x000000ff02027210 */ /* 0x000fc60007ffe1ff */
[----:B------:R-:W1:Y:S01]  /*01e0*/  LDC.64 R14, c[0x0][0x390] ;  /* 0x0000e400ff0e7b82 */ /* 0x000e620000000a00 */
[----:B0-----:R-:W-:-:S04]  /*01f0*/  IADD3 R12, P1, PT, R12, 0x20, RZ ;  /* 0x000000200c0c7810 */ /* 0x001fc80007f3e0ff */
[----:B------:R-:W-:Y:S02]  /*0200*/  IADD3.X R13, PT, PT, RZ, R13, RZ, P1, !PT ;  /* 0x0000000dff0d7210 */ /* 0x000fe40000ffe4ff */
[----:B-1----:R-:W-:-:S04]  /*0210*/  IADD3 R14, P2, PT, R14, 0x20, RZ ;  /* 0x000000200e0e7810 */ /* 0x002fc80007f5e0ff */
[----:B------:R-:W-:-:S09]  /*0220*/  IADD3.X R15, PT, PT, RZ, R15, RZ, P2, !PT ;  /* 0x0000000fff0f7210 */ /* 0x000fd200017fe4ff */
.L_x_27:
[C---:B------:R-:W-:Y:S01]  /*0230*/  IMAD.WIDE R20, R3.reuse, 0x4, R12 ;  /* 0x0000000403147825 */ /* 0x040fe200078e020c */
[----:B------:R-:W0:Y:S04]  /*0240*/  LDC.64 R16, c[0x0][0x398] ;  /* 0x0000e600ff107b82 */ /* 0x000e280000000a00 */
[----:B------:R-:W0:Y:S04]  /*0250*/  LDG.E.CONSTANT R11, desc[UR4][R20.64+-0x20] ;  /* 0xffffe004140b7981 */ /* 0x000e28000c1e9900 */
[----:B------:R-:W2:Y:S04]  /*0260*/  LDG.E.CONSTANT R23, desc[UR4][R20.64+-0x1c] ;  /* 0xffffe40414177981 */ /* 0x000ea8000c1e9900 */
[----:B------:R-:W3:Y:S01]  /*0270*/  LDG.E.CONSTANT R9, desc[UR4][R20.64+-0x18] ;  /* 0xffffe80414097981 */ /* 0x000ee2000c1e9900 */
[----:B------:R-:W-:-:S03]  /*0280*/  IMAD.WIDE R26, R3, 0x4, R14 ;  /* 0x00000004031a7825 */ /* 0x000fc600078e020e */
[----:B------:R-:W4:Y:S04]  /*0290*/  LDG.E.CONSTANT R25, desc[UR4][R20.64+-0x14] ;  /* 0xffffec0414197981 */ /* 0x000f28000c1e9900 */
[----:B------:R-:W5:Y:S04]  /*02a0*/  LDG.E.CONSTANT R19, desc[UR4][R26.64+-0x20] ;  /* 0xffffe0041a137981 */ /* 0x000f68000c1e9900 */
[----:B------:R-:W5:Y:S04]  /*02b0*/  LDG.E.CONSTANT R18, desc[UR4][R26.64+-0x1c] ;  /* 0xffffe4041a127981 */ /* 0x000f68000c1e9900 */
[----:B------:R-:W5:Y:S01]  /*02c0*/  LDG.E.CONSTANT R29, desc[UR4][R20.64+-0x10] ;  /* 0xfffff004141d7981 */ /* 0x000f62000c1e9900 */
[----:B0-----:R-:W-:-:S06]  /*02d0*/  IMAD.WIDE R10, R11, 0x4, R16 ;  /* 0x000000040b0a7825 */ /* 0x001fcc00078e0210 */
[----:B------:R-:W5:Y:S01]  /*02e0*/  LDG.E.CONSTANT R10, desc[UR4][R10.64] ;  /* 0x000000040a0a7981 */ /* 0x000f62000c1e9900 */
[----:B--2---:R-:W-:-:S05]  /*02f0*/  IMAD.WIDE R22, R23, 0x4, R16 ;  /* 0x0000000417167825 */ /* 0x004fca00078e0210 */
[----:B------:R-:W2:Y:S01]  /*0300*/  LDG.E.CONSTANT R7, desc[UR4][R22.64] ;  /* 0x0000000416077981 */ /* 0x000ea2000c1e9900 */
[----:B---3--:R-:W-:-:S03]  /*0310*/  IMAD.WIDE R8, R9, 0x4, R16 ;  /* 0x0000000409087825 */ /* 0x008fc600078e0210 */
[----:B------:R-:W3:Y:S01]  /*0320*/  LDG.E.CONSTANT R11, desc[UR4][R26.64+-0x18] ;  /* 0xffffe8041a0b7981 */ /* 0x000ee2000c1e9900 */
[----:B----4-:R-:W-:-:S03]  /*0330*/  IMAD.WIDE R24, R25, 0x4, R16 ;  /* 0x0000000419187825 */ /* 0x010fc600078e0210 */
[----:B------:R-:W3:Y:S04]  /*0340*/  LDG.E.CONSTANT R8, desc[UR4][R8.64] ;  /* 0x0000000408087981 */ /* 0x000ee8000c1e9900 */
[----:B------:R-:W4:Y:S04]  /*0350*/  LDG.E.CONSTANT R23, desc[UR4][R20.64+-0xc] ;  /* 0xfffff40414177981 */ /* 0x000f28000c1e9900 */
[----:B------:R-:W4:Y:S01]  /*0360*/  LDG.E.CONSTANT R9, desc[UR4][R20.64+-0x8] ;  /* 0xfffff80414097981 */ /* 0x000f22000c1e9900 */
[----:B-----5:R-:W-:-:S03]  /*0370*/  FFMA R28, R19, R10, R6 ;  /* 0x0000000a131c7223 */ /* 0x020fc60000000006 */
[----:B------:R-:W5:Y:S04]  /*0380*/  LDG.E.CONSTANT R6, desc[UR4][R24.64] ;  /* 0x0000000418067981 */ /* 0x000f68000c1e9900 */
[----:B------:R-:W5:Y:S01]  /*0390*/  LDG.E.CONSTANT R19, desc[UR4][R26.64+-0x14] ;  /* 0xffffec041a137981 */ /* 0x000f62000c1e9900 */
[----:B--2---:R-:W-:Y:S01]  /*03a0*/  FFMA R22, R18, R7, R28 ;  /* 0x0000000712167223 */ /* 0x004fe2000000001c */
[----:B------:R-:W-:Y:S02]  /*03b0*/  IMAD.WIDE R28, R29, 0x4, R16 ;  /* 0x000000041d1c7825 */ /* 0x000fe400078e0210 */
[----:B------:R-:W2:Y:S04]  /*03c0*/  LDG.E.CONSTANT R10, desc[UR4][R20.64+-0x4] ;  /* 0xfffffc04140a7981 */ /* 0x000ea8000c1e9900 */
[----:B------:R-:W2:Y:S04]  /*03d0*/  LDG.E.CONSTANT R29, desc[UR4][R28.64] ;  /* 0x000000041c1d7981 */ /* 0x000ea8000c1e9900 */
[----:B------:R-:W2:Y:S04]  /*03e0*/  LDG.E.CONSTANT R18, desc[UR4][R26.64+-0x10] ;  /* 0xfffff0041a127981 */ /* 0x000ea8000c1e9900 */
[----:B------:R-:W2:Y:S01]  /*03f0*/  LDG.E.CONSTANT R7, desc[UR4][R20.64] ;  /* 0x0000000414077981 */ /* 0x000ea2000c1e9900 */
[----:B---3--:R-:W-:Y:S01]  /*0400*/  FFMA R8, R11, R8, R22 ;  /* 0x000000080b087223 */ /* 0x008fe20000000016 */
[----:B----4-:R-:W-:-:S02]  /*0410*/  IMAD.WIDE R22, R23, 0x4, R16 ;  /* 0x0000000417167825 */ /* 0x010fc400078e0210 */
[----:B------:R-:W3:Y:S04]  /*0420*/  LDG.E.CONSTANT R11, desc[UR4][R20.64+0x4] ;  /* 0x00000404140b7981 */ /* 0x000ee8000c1e9900 */
[----:B------:R-:W4:Y:S04]  /*0430*/  LDG.E.CONSTANT R23, desc[UR4][R22.64] ;  /* 0x0000000416177981 */ /* 0x000f28000c1e9900 */
[----:B------:R-:W4:Y:S04]  /*0440*/  LDG.E.CONSTANT R25, desc[UR4][R26.64+-0xc] ;  /* 0xfffff4041a197981 */ /* 0x000f28000c1e9900 */
[----:B------:R-:W4:Y:S04]  /*0450*/  LDG.E.CONSTANT R28, desc[UR4][R26.64+-0x8] ;  /* 0xfffff8041a1c7981 */ /* 0x000f28000c1e9900 */
[----:B------:R-:W4:Y:S04]  /*0460*/  LDG.E.CONSTANT R22, desc[UR4][R20.64+0x8] ;  /* 0x0000080414167981 */ /* 0x000f28000c1e9900 */
[----:B------:R-:W4:Y:S01]  /*0470*/  LDG.E.CONSTANT R24, desc[UR4][R26.64+0x4] ;  /* 0x000004041a187981 */ /* 0x000f22000c1e9900 */
[----:B-----5:R-:W-:Y:S01]  /*0480*/  FFMA R6, R19, R6, R8 ;  /* 0x0000000613067223 */ /* 0x020fe20000000008 */
[----:B------:R-:W-:-:S05]  /*0490*/  IMAD.WIDE R8, R9, 0x4, R16 ;  /* 0x0000000409087825 */ /* 0x000fca00078e0210 */
[----:B------:R0:W5:Y:S01]  /*04a0*/  LDG.E.CONSTANT R19, desc[UR4][R8.64] ;  /* 0x0000000408137981 */ /* 0x000162000c1e9900 */
[----:B--2---:R-:W-:-:S03]  /*04b0*/  FFMA R18, R18, R29, R6 ;  /* 0x0000001d12127223 */ /* 0x004fc60000000006 */
[----:B------:R-:W2:Y:S01]  /*04c0*/  LDG.E.CONSTANT R29, desc[UR4][R20.64+0x1c] ;  /* 0x00001c04141d7981 */ /* 0x000ea2000c1e9900 */
[----:B0-----:R-:W-:-:S04]  /*04d0*/  IMAD.WIDE R8, R10, 0x4, R16 ;  /* 0x000000040a087825 */ /* 0x001fc800078e0210 */
[--C-:B------:R-:W-:Y:S02]  /*04e0*/  IMAD.WIDE R6, R7, 0x4, R16.reuse ;  /* 0x0000000407067825 */ /* 0x100fe400078e0210 */
[----:B------:R-:W2:Y:S02]  /*04f0*/  LDG.E.CONSTANT R8, desc[UR4][R8.64] ;  /* 0x0000000408087981 */ /* 0x000ea4000c1e9900 */
[----:B---3--:R-:W-:Y:S02]  /*0500*/  IMAD.WIDE R10, R11, 0x4, R16 ;  /* 0x000000040b0a7825 */ /* 0x008fe400078e0210 */
[----:B------:R-:W3:Y:S02]  /*0510*/  LDG.E.CONSTANT R6, desc[UR4][R6.64] ;  /* 0x0000000406067981 */ /* 0x000ee4000c1e9900 */
[----:B----4-:R-:W-:Y:S02]  /*0520*/  FFMA R23, R25, R23, R18 ;  /* 0x0000001719177223 */ /* 0x010fe40000000012 */
[----:B------:R-:W4:Y:S04]  /*0530*/  LDG.E.CONSTANT R10, desc[UR4][R10.64] ;  /* 0x000000040a0a7981 */ /* 0x000f28000c1e9900 */
[----:B------:R-:W2:Y:S04]  /*0540*/  LDG.E.CONSTANT R9, desc[UR4][R26.64+-0x4] ;  /* 0xfffffc041a097981 */ /* 0x000ea8000c1e9900 */
[----:B------:R-:W3:Y:S04]  /*0550*/  LDG.E.CONSTANT R7, desc[UR4][R26.64] ;  /* 0x000000041a077981 */ /* 0x000ee8000c1e9900 */
[----:B------:R-:W4:Y:S04]  /*0560*/  LDG.E.CONSTANT R18, desc[UR4][R20.64+0xc] ;  /* 0x00000c0414127981 */ /* 0x000f28000c1e9900 */
[----:B------:R-:W4:Y:S04]  /*0570*/  LDG.E.CONSTANT R25, desc[UR4][R20.64+0x14] ;  /* 0x0000140414197981 */ /* 0x000f28000c1e9900 */
[----:B------:R-:W4:Y:S01]  /*0580*/  LDG.E.CONSTANT R11, desc[UR4][R26.64+0x18] ;  /* 0x000018041a0b7981 */ /* 0x000f22000c1e9900 */
[----:B-----5:R-:W-:-:S03]  /*0590*/  FFMA R28, R28, R19, R23 ;  /* 0x000000131c1c7223 */ /* 0x020fc60000000017 */
[----:B------:R-:W5:Y:S04]  /*05a0*/  LDG.E.CONSTANT R23, desc[UR4][R20.64+0x10] ;  /* 0x0000100414177981 */ /* 0x000f68000c1e9900 */
[----:B------:R0:W5:Y:S02]  /*05b0*/  LDG.E.CONSTANT R19, desc[UR4][R20.64+0x18] ;  /* 0x0000180414137981 */ /* 0x000164000c1e9900 */
[----:B0-----:R-:W-:-:S04]  /*05c0*/  IMAD.WIDE R20, R22, 0x4, R16 ;  /* 0x0000000416147825 */ /* 0x001fc800078e0210 */
[----:B--2---:R-:W-:Y:S02]  /*05d0*/  FFMA R8, R9, R8, R28 ;  /* 0x0000000809087223 */ /* 0x004fe4000000001c */
[----:B------:R-:W2:Y:S02]  /*05e0*/  LDG.E.CONSTANT R9, desc[UR4][R26.64+0x10] ;  /* 0x000010041a097981 */ /* 0x000ea4000c1e9900 */
[----:B---3--:R-:W-:Y:S02]  /*05f0*/  FFMA R7, R7, R6, R8 ;  /* 0x0000000607077223 */ /* 0x008fe40000000008 */
[----:B------:R-:W3:Y:S02]  /*0600*/  LDG.E.CONSTANT R8, desc[UR4][R26.64+0xc] ;  /* 0x00000c041a087981 */ /* 0x000ee4000c1e9900 */
[----:B----4-:R-:W-:Y:S02]  /*0610*/  FFMA R6, R24, R10, R7 ;  /* 0x0000000a18067223 */ /* 0x010fe40000000007 */
[----:B------:R-:W4:Y:S04]  /*0620*/  LDG.E.CONSTANT R7, desc[UR4][R26.64+0x8] ;  /* 0x000008041a077981 */ /* 0x000f28000c1e9900 */
[----:B------:R-:W2:Y:S04]  /*0630*/  LDG.E.CONSTANT R10, desc[UR4][R26.64+0x14] ;  /* 0x000014041a0a7981 */ /* 0x000ea8000c1e9900 */
[----:B------:R-:W2:Y:S01]  /*0640*/  LDG.E.CONSTANT R26, desc[UR4][R26.64+0x1c] ;  /* 0x00001c041a1a7981 */ /* 0x000ea2000c1e9900 */
[----:B------:R-:W-:-:S06]  /*0650*/  IMAD.WIDE R24, R25, 0x4, R16 ;  /* 0x0000000419187825 */ /* 0x000fcc00078e0210 */
[----:B------:R-:W2:Y:S04]  /*0660*/  LDG.E.CONSTANT R25, desc[UR4][R24.64] ;  /* 0x0000000418197981 */ /* 0x000ea8000c1e9900 */
[----:B------:R0:W4:Y:S02]  /*0670*/  LDG.E.CONSTANT R27, desc[UR4][R20.64] ;  /* 0x00000004141b7981 */ /* 0x000124000c1e9900 */
[----:B0-----:R-:W-:-:S06]  /*0680*/  IMAD.WIDE R20, R18, 0x4, R16 ;  /* 0x0000000412147825 */ /* 0x001fcc00078e0210 */
[----:B------:R-:W3:Y:S01]  /*0690*/  LDG.E.CONSTANT R21, desc[UR4][R20.64] ;  /* 0x0000000414157981 */ /* 0x000ee2000c1e9900 */
[----:B-----5:R-:W-:-:S04]  /*06a0*/  IMAD.WIDE R22, R23, 0x4, R16 ;  /* 0x0000000417167825 */ /* 0x020fc800078e0210 */
[--C-:B------:R-:W-:Y:S02]  /*06b0*/  IMAD.WIDE R18, R19, 0x4, R16.reuse ;  /* 0x0000000413127825 */ /* 0x100fe400078e0210 */
[----:B------:R-:W2:Y:S02]  /*06c0*/  LDG.E.CONSTANT R22, desc[UR4][R22.64] ;  /* 0x0000000416167981 */ /* 0x000ea4000c1e9900 */
[----:B------:R-:W-:Y:S02]  /*06d0*/  IMAD.WIDE R16, R29, 0x4, R16 ;  /* 0x000000041d107825 */ /* 0x000fe400078e0210 */
[----:B------:R-:W5:Y:S04]  /*06e0*/  LDG.E.CONSTANT R18, desc[UR4][R18.64] ;  /* 0x0000000412127981 */ /* 0x000f68000c1e9900 */
[----:B------:R-:W5:Y:S01]  /*06f0*/  LDG.E.CONSTANT R16, desc[UR4][R16.64] ;  /* 0x0000000410107981 */ /* 0x000f62000c1e9900 */
[----:B------:R-:W-:-:S04]  /*0700*/  IADD3 R2, PT, PT, R2, 0x10, RZ ;  /* 0x0000001002027810 */ /* 0x000fc80007ffe0ff */
[----:B------:R-:W-:Y:S02]  /*0710*/  ISETP.NE.AND P1, PT, R2, RZ, PT ;  /* 0x000000ff0200720c */ /* 0x000fe40003f25270 */
[----:B------:R-:W-:Y:S01]  /*0720*/  IADD3 R3, PT, PT, R3, 0x10, RZ ;  /* 0x0000001003037810 */ /* 0x000fe20007ffe0ff */
[----:B----4-:R-:W-:-:S04]  /*0730*/  FFMA R7, R7, R27, R6 ;  /* 0x0000001b07077223 */ /* 0x010fc80000000006 */
[----:B---3--:R-:W-:-:S04]  /*0740*/  FFMA R8, R8, R21, R7 ;  /* 0x0000001508087223 */ /* 0x008fc80000000007 */
[----:B--2---:R-:W-:-:S04]  /*0750*/  FFMA R9, R9, R22, R8 ;  /* 0x0000001609097223 */ /* 0x004fc80000000008 */
[----:B------:R-:W-:-:S04]  /*0760*/  FFMA R10, R10, R25, R9 ;  /* 0x000000190a0a7223 */ /* 0x000fc80000000009 */
[----:B-----5:R-:W-:-:S04]  /*0770*/  FFMA R11, R11, R18, R10 ;  /* 0x000000120b0b7223 */ /* 0x020fc8000000000a */
[----:B------:R-:W-:Y:S01]  /*0780*/  FFMA R6, R26, R16, R11 ;  /* 0x000000101a067223 */ /* 0x000fe2000000000b */
[----:B------:R-:W-:Y:S06]  /*0790*/  @P1 BRA `(.L_x_27) ;  /* 0xfffffff800a41947 */ /* 0x000fec000383ffff */
.L_x_26:
[----:B------:R-:W-:Y:S05]  /*07a0*/  BSYNC.RECONVERGENT B1 ;  /* 0x0000000000017941 */ /* 0x000fea0003800200 */
.L_x_25:
[----:B------:R-:W-:Y:S05]  /*07b0*/  @!P0 BRA `(.L_x_24) ;  /* 0x0000000400948947 */ /* 0x000fea0003800000 */
[----:B------:R-:W-:Y:S01]  /*07c0*/  ISETP.GE.U32.AND P0, PT, R5, 0x8, PT ;  /* 0x000000080500780c */ /* 0x000fe20003f06070 */
[----:B------:R-:W-:Y:S01]  /*07d0*/  BSSY.RECONVERGENT B1, `(.L_x_28) ;  /* 0x0000032000017945 */ /* 0x000fe20003800200 */
[----:B------:R-:W-:-:S04]  /*07e0*/  LOP3.LUT R24, R4, 0x7, RZ, 0xc0, !PT ;  /* 0x0000000704187812 */ /* 0x000fc800078ec0ff */
[----:B------:R-:W-:-:S07]  /*07f0*/  ISETP.NE.AND P1, PT, R24, RZ, PT ;  /* 0x000000ff1800720c */ /* 0x000fce0003f25270 */
[----:B------:R-:W-:Y:S06]  /*0800*/  @!P0 BRA `(.L_x_29) ;  /* 0x0000000000b88947 */ /* 0x000fec0003800000 */
[----:B------:R-:W0:Y:S08]  /*0810*/  LDC.64 R20, c[0x0][0x388] ;  /* 0x0000e200ff147b82 */ /* 0x000e300000000a00 */
[----:B------:R-:W1:Y:S08]  /*0820*/  LDC.64 R10, c[0x0][0x398] ;  /* 0x0000e600ff0a7b82 */ /* 0x000e700000000a00 */
[----:B------:R-:W2:Y:S01]  /*0830*/  LDC.64 R8, c[0x0][0x390] ;  /* 0x0000e400ff087b82 */ /* 0x000ea20000000a00 */
[----:B0-----:R-:W-:-:S05]  /*0840*/  IMAD.WIDE R20, R3, 0x4, R20 ;  /* 0x0000000403147825 */ /* 0x001fca00078e0214 */
[----:B------:R-:W1:Y:S04]  /*0850*/  LDG.E.CONSTANT R29, desc[UR4][R20.64] ;  /* 0x00000004141d7981 */ /* 0x000e68000c1e9900 */
[----:B------:R-:W3:Y:S04]  /*0860*/  LDG.E.CONSTANT R27, desc[UR4][R20.64+0x4] ;  /* 0x00000404141b7981 */ /* 0x000ee8000c1e9900 */
[----:B------:R-:W4:Y:S04]  /*0870*/  LDG.E.CONSTANT R25, desc[UR4][R20.64+0x8] ;  /* 0x0000080414197981 */ /* 0x000f28000c1e9900 */
[----:B------:R-:W5:Y:S04]  /*0880*/  LDG.E.CONSTANT R13, desc[UR4][R20.64+0xc] ;  /* 0x00000c04140d7981 */ /* 0x000f68000c1e9900 */
[----:B------:R-:W5:Y:S04]  /*0890*/  LDG.E.CONSTANT R15, desc[UR4][R20.64+0x10] ;  /* 0x00001004140f7981 */ /* 0x000f68000c1e9900 */
[----:B------:R-:W5:Y:S04]  /*08a0*/  LDG.E.CONSTANT R17, desc[UR4][R20.64+0x14] ;  /* 0x0000140414117981 */ /* 0x000f68000c1e9900 */
[----:B------:R-:W5:Y:S04]  /*08b0*/  LDG.E.CONSTANT R19, desc[UR4][R20.64+0x18] ;  /* 0x0000180414137981 */ /* 0x000f68000c1e9900 */
[----:B------:R4:W5:Y:S01]  /*08c0*/  LDG.E.CONSTANT R23, desc[UR4][R20.64+0x1c] ;  /* 0x00001c0414177981 */ /* 0x000962000c1e9900 */
[----:B--2---:R-:W-:-:S05]  /*08d0*/  IMAD.WIDE R8, R3, 0x4, R8 ;  /* 0x0000000403087825 */ /* 0x004fca00078e0208 */
[----:B------:R-:W2:Y:S04]  /*08e0*/  LDG.E.CONSTANT R7, desc[UR4][R8.64] ;  /* 0x0000000408077981 */ /* 0x000ea8000c1e9900 */
[----:B------:R-:W2:Y:S01]  /*08f0*/  LDG.E.CONSTANT R22, desc[UR4][R8.64+0x8] ;  /* 0x0000080408167981 */ /* 0x000ea2000c1e9900 */
[----:B-1----:R-:W-:-:S04]  /*0900*/  IMAD.WIDE R28, R29, 0x4, R10 ;  /* 0x000000041d1c7825 */ /* 0x002fc800078e020a */
[--C-:B---3--:R-:W-:Y:S01]  /*0910*/  IMAD.WIDE R26, R27, 0x4, R10.reuse ;  /* 0x000000041b1a7825 */ /* 0x108fe200078e020a */
[----:B------:R-:W2:Y:S03]  /*0920*/  LDG.E.CONSTANT R5, desc[UR4][R28.64] ;  /* 0x000000041c057981 */ /* 0x000ea6000c1e9900 */
[--C-:B----4-:R-:W-:Y:S01]  /*0930*/  IMAD.WIDE R20, R25, 0x4, R10.reuse ;  /* 0x0000000419147825 */ /* 0x110fe200078e020a */
[----:B------:R-:W3:Y:S04]  /*0940*/  LDG.E.CONSTANT R2, desc[UR4][R26.64] ;  /* 0x000000041a027981 */ /* 0x000ee8000c1e9900 */
[----:B------:R-:W3:Y:S01]  /*0950*/  LDG.E.CONSTANT R25, desc[UR4][R8.64+0x4] ;  /* 0x0000040408197981 */ /* 0x000ee2000c1e9900 */
[----:B-----5:R-:W-:-:S03]  /*0960*/  IMAD.WIDE R12, R13, 0x4, R10 ;  /* 0x000000040d0c7825 */ /* 0x020fc600078e020a */
[----:B------:R-:W4:Y:S01]  /*0970*/  LDG.E.CONSTANT R21, desc[UR4][R20.64] ;  /* 0x0000000414157981 */ /* 0x000f22000c1e9900 */
[----:B------:R-:W-:-:S03]  /*0980*/  IMAD.WIDE R14, R15, 0x4, R10 ;  /* 0x000000040f0e7825 */ /* 0x000fc600078e020a */
[----:B------:R-:W5:Y:S01]  /*0990*/  LDG.E.CONSTANT R13, desc[UR4][R12.64] ;  /* 0x000000040c0d7981 */ /* 0x000f62000c1e9900 */
[----:B------:R-:W-:-:S03]  /*09a0*/  IMAD.WIDE R16, R17, 0x4, R10 ;  /* 0x0000000411107825 */ /* 0x000fc600078e020a */
[----:B------:R-:W5:Y:S01]  /*09b0*/  LDG.E.CONSTANT R28, desc[UR4][R8.64+0xc] ;  /* 0x00000c04081c7981 */ /* 0x000f62000c1e9900 */
[----:B------:R-:W-:-:S03]  /*09c0*/  IMAD.WIDE R18, R19, 0x4, R10 ;  /* 0x0000000413127825 */ /* 0x000fc600078e020a */
[----:B------:R-:W5:Y:S04]  /*09d0*/  LDG.E.CONSTANT R14, desc[UR4][R14.64] ;  /* 0x000000040e0e7981 */ /* 0x000f68000c1e9900 */
[----:B------:R-:W5:Y:S01]  /*09e0*/  LDG.E.CONSTANT R29, desc[UR4][R8.64+0x10] ;  /* 0x00001004081d7981 */ /* 0x000f62000c1e9900 */
[----:B------:R-:W-:-:S03]  /*09f0*/  IMAD.WIDE R10, R23, 0x4, R10 ;  /* 0x00000004170a7825 */ /* 0x000fc600078e020a */
[----:B------:R-:W5:Y:S04]  /*0a00*/  LDG.E.CONSTANT R17, desc[UR4][R16.64] ;  /* 0x0000000410117981 */ /* 0x000f68000c1e9900 */
[----:B------:R-:W5:Y:S04]  /*0a10*/  LDG.E.CONSTANT R26, desc[UR4][R8.64+0x14] ;  /* 0x00001404081a7981 */ /* 0x000f68000c1e9900 */
[----:B------:R-:W5:Y:S04]  /*0a20*/  LDG.E.CONSTANT R18, desc[UR4][R18.64] ;  /* 0x0000000412127981 */ /* 0x000f68000c1e9900 */
[----:B------:R-:W5:Y:S04]  /*0a30*/  LDG.E.CONSTANT R23, desc[UR4][R8.64+0x18] ;  /* 0x0000180408177981 */ /* 0x000f68000c1e9900 */
[----:B------:R-:W5:Y:S04]  /*0a40*/  LDG.E.CONSTANT R12, desc[UR4][R8.64+0x1c] ;  /* 0x00001c04080c7981 */ /* 0x000f68000c1e9900 */
[----:B------:R-:W5:Y:S01]  /*0a50*/  LDG.E.CONSTANT R10, desc[UR4][R10.64] ;  /* 0x000000040a0a7981 */ /* 0x000f62000c1e9900 */
[----:B------:R-:W-:Y:S01]  /*0a60*/  IADD3 R3, PT, PT, R3, 0x8, RZ ;  /* 0x0000000803037810 */ /* 0x000fe20007ffe0ff */
[----:B--2---:R-:W-:-:S04]  /*0a70*/  FFMA R6, R7, R5, R6 ;  /* 0x0000000507067223 */ /* 0x004fc80000000006 */
[----:B---3--:R-:W-:-:S04]  /*0a80*/  FFMA R25, R25, R2, R6 ;  /* 0x0000000219197223 */ /* 0x008fc80000000006 */
[----:B----4-:R-:W-:-:S04]  /*0a90*/  FFMA R21, R22, R21, R25 ;  /* 0x0000001516157223 */ /* 0x010fc80000000019 */
[----:B-----5:R-:W-:-:S04]  /*0aa0*/  FFMA R28, R28, R13, R21 ;  /* 0x0000000d1c1c7223 */ /* 0x020fc80000000015 */
[----:B------:R-:W-:-:S04]  /*0ab0*/  FFMA R29, R29, R14, R28 ;  /* 0x0000000e1d1d7223 */ /* 0x000fc8000000001c */
[----:B------:R-:W-:-:S04]  /*0ac0*/  FFMA R26, R26, R17, R29 ;  /* 0x000000111a1a7223 */ /* 0x000fc8000000001d */
[----:B------:R-:W-:-:S04]  /*0ad0*/  FFMA R23, R23, R18, R26 ;  /* 0x0000001217177223 */ /* 0x000fc8000000001a */
[----:B------:R-:W-:-:S07]  /*0ae0*/  FFMA R6, R12, R10, R23 ;  /* 0x0000000a0c067223 */ /* 0x000fce0000000017 */
.L_x_29:
[----:B------:R-:W-:Y:S05]  /*0af0*/  BSYNC.RECONVERGENT B1 ;  /* 0x0000000000017941 */ /* 0x000fea0003800200 */
.L_x_28:
[----:B------:R-:W-:Y:S05]  /*0b00*/  @!P1 BRA `(.L_x_24) ;  /* 0x0000000000c09947 */ /* 0x000fea0003800000 */
[----:B------:R-:W-:Y:S01]  /*0b10*/  ISETP.GE.U32.AND P0, PT, R24, 0x4, PT ;  /* 0x000000041800780c */ /* 0x000fe20003f06070 */
[----:B------:R-:W-:Y:S01]  /*0b20*/  BSSY.RECONVERGENT B1, `(.L_x_30) ;  /* 0x000001e000017945 */ /* 0x000fe20003800200 */
[----:B------:R-:W-:-:S04]  /*0b30*/  LOP3.LUT R4, R4, 0x3, RZ, 0xc0, !PT ;  /* 0x0000000304047812 */ /* 0x000fc800078ec0ff */
[----:B------:R-:W-:-:S07]  /*0b40*/  ISETP.NE.AND P1, PT, R4, RZ, PT ;  /* 0x000000ff0400720c */ /* 0x000fce0003f25270 */
[----:B------:R-:W-:Y:S06]  /*0b50*/  @!P0 BRA `(.L_x_31) ;  /* 0x0000000000688947 */ /* 0x000fec0003800000 */
[----:B------:R-:W0:Y:S08]  /*0b60*/  LDC.64 R8, c[0x0][0x388] ;  /* 0x0000e200ff087b82 */ /* 0x000e300000000a00 */
[----:B------:R-:W1:Y:S01]  /*0b70*/  LDC.64 R10, c[0x0][0x390] ;  /* 0x0000e400ff0a7b82 */ /* 0x000e620000000a00 */
[----:B0-----:R-:W-:-:S07]  /*0b80*/  IMAD.WIDE R12, R3, 0x4, R8 ;  /* 0x00000004030c7825 */ /* 0x001fce00078e0208 */
[----:B------:R-:W0:Y:S01]  /*0b90*/  LDC.64 R8, c[0x0][0x398] ;  /* 0x0000e600ff087b82 */ /* 0x000e220000000a00 */
[----:B------:R-:W0:Y:S04]  /*0ba0*/  LDG.E.CONSTANT R15, desc[UR4][R12.64] ;  /* 0x000000040c0f7981 */ /* 0x000e28000c1e9900 */
[----:B------:R-:W2:Y:S04]  /*0bb0*/  LDG.E.CONSTANT R17, desc[UR4][R12.64+0x4] ;  /* 0x000004040c117981 */ /* 0x000ea8000c1e9900 */
[----:B------:R-:W3:Y:S04]  /*0bc0*/  LDG.E.CONSTANT R19, desc[UR4][R12.64+0x8] ;  /* 0x000008040c137981 */ /* 0x000ee8000c1e9900 */
[----:B------:R-:W4:Y:S01]  /*0bd0*/  LDG.E.CONSTANT R7, desc[UR4][R12.64+0xc] ;  /* 0x00000c040c077981 */ /* 0x000f22000c1e9900 */
[----:B-1----:R-:W-:-:S05]  /*0be0*/  IMAD.WIDE R10, R3, 0x4, R10 ;  /* 0x00000004030a7825 */ /* 0x002fca00078e020a */
[----:B------:R-:W5:Y:S04]  /*0bf0*/  LDG.E.CONSTANT R5, desc[UR4][R10.64] ;  /* 0x000000040a057981 */ /* 0x000f68000c1e9900 */
[----:B------:R-:W5:Y:S04]  /*0c00*/  LDG.E.CONSTANT R2, desc[UR4][R10.64+0x4] ;  /* 0x000004040a027981 */ /* 0x000f68000c1e9900 */
[----:B------:R-:W5:Y:S01]  /*0c10*/  LDG.E.CONSTANT R13, desc[UR4][R10.64+0xc] ;  /* 0x00000c040a0d7981 */ /* 0x000f62000c1e9900 */
[----:B0-----:R-:W-:-:S04]  /*0c20*/  IMAD.WIDE R14, R15, 0x4, R8 ;  /* 0x000000040f0e7825 */ /* 0x001fc800078e0208 */
[--C-:B--2---:R-:W-:Y:S02]  /*0c30*/  IMAD.WIDE R16, R17, 0x4, R8.reuse ;  /* 0x0000000411107825 */ /* 0x104fe400078e0208 */
[----:B------:R-:W5:Y:S02]  /*0c40*/  LDG.E.CONSTANT R14, desc[UR4][R14.64] ;  /* 0x000000040e0e7981 */ /* 0x000f64000c1e9900 */
[--C-:B---3--:R-:W-:Y:S02]  /*0c50*/  IMAD.WIDE R18, R19, 0x4, R8.reuse ;  /* 0x0000000413127825 */ /* 0x108fe400078e0208 */
[----:B------:R-:W2:Y:S02]  /*0c60*/  LDG.E.CONSTANT R16, desc[UR4][R16.64] ;  /* 0x0000000410107981 */ /* 0x000ea4000c1e9900 */
[----:B----4-:R-:W-:Y:S02]  /*0c70*/  IMAD.WIDE R8, R7, 0x4, R8 ;  /* 0x0000000407087825 */ /* 0x010fe400078e0208 */
[----:B------:R-:W3:Y:S04]  /*0c80*/  LDG.E.CONSTANT R18, desc[UR4][R18.64] ;  /* 0x0000000412127981 */ /* 0x000ee8000c1e9900 */
[----:B------:R-:W3:Y:S04]  /*0c90*/  LDG.E.CONSTANT R7, desc[UR4][R10.64+0x8] ;  /* 0x000008040a077981 */ /* 0x000ee8000c1e9900 */
[----:B------:R-:W4:Y:S01]  /*0ca0*/  LDG.E.CONSTANT R8, desc[UR4][R8.64] ;  /* 0x0000000408087981 */ /* 0x000f22000c1e9900 */
[----:B------:R-:W-:Y:S01]  /*0cb0*/  IADD3 R3, PT, PT, R3, 0x4, RZ ;  /* 0x0000000403037810 */ /* 0x000fe20007ffe0ff */
[----:B-----5:R-:W-:-:S04]  /*0cc0*/  FFMA R5, R5, R14, R6 ;  /* 0x0000000e05057223 */ /* 0x020fc80000000006 */
[----:B--2---:R-:W-:-:S04]  /*0cd0*/  FFMA R2, R2, R16, R5 ;  /* 0x0000001002027223 */ /* 0x004fc80000000005 */
[----:B---3--:R-:W-:-:S04]  /*0ce0*/  FFMA R2, R7, R18, R2 ;  /* 0x0000001207027223 */ /* 0x008fc80000000002 */
[----:B----4-:R-:W-:-:S07]  /*0cf0*/  FFMA R6, R13, R8, R2 ;  /* 0x000000080d067223 */ /* 0x010fce0000000002 */
.L_x_31:
[----:B------:R-:W-:Y:S05]  /*0d00*/  BSYNC.RECONVERGENT B1 ;  /* 0x0000000000017941 */ /* 0x000fea0003800200 */
.L_x_30:
[----:B------:R-:W-:Y:S05]  /*0d10*/  @!P1 BRA `(.L_x_24) ;  /* 0x00000000003c9947 */ /* 0x000fea0003800000 */
[----:B------:R-:W0:Y:S01]  /*0d20*/  LDC.64 R14, c[0x0][0x388] ;  /* 0x0000e200ff0e7b82 */ /* 0x000e220000000a00 */
[----:B------:R-:W-:-:S07]  /*0d30*/  IADD3 R2, PT, PT, -R4, RZ, RZ ;  /* 0x000000ff04027210 */ /* 0x000fce0007ffe1ff */
[----:B------:R-:W1:Y:S08]  /*0d40*/  LDC.64 R12, c[0x0][0x390] ;  /* 0x0000e400ff0c7b82 */ /* 0x000e700000000a00 */
[----:B------:R-:W2:Y:S02]  /*0d50*/  LDC.64 R16, c[0x0][0x398] ;  /* 0x0000e600ff107b82 */ /* 0x000ea40000000a00 */
.L_x_32:
[----:B0-----:R-:W-:-:S06]  /*0d60*/  IMAD.WIDE R8, R3, 0x4, R14 ;  /* 0x0000000403087825 */ /* 0x001fcc00078e020e */
[----:B------:R-:W2:Y:S01]  /*0d70*/  LDG.E.CONSTANT R9, desc[UR4][R8.64] ;  /* 0x0000000408097981 */ /* 0x000ea2000c1e9900 */
[----:B-1----:R-:W-:-:S06]  /*0d80*/  IMAD.WIDE R4, R3, 0x4, R12 ;  /* 0x0000000403047825 */ /* 0x002fcc00078e020c */
[----:B------:R-:W3:Y:S01]  /*0d90*/  LDG.E.CONSTANT R5, desc[UR4][R4.64] ;  /* 0x0000000404057981 */ /* 0x000ee2000c1e9900 */
[----:B------:R-:W-:Y:S01]  /*0da0*/  IADD3 R2, PT, PT, R2, 0x1, RZ ;  /* 0x0000000102027810 */ /* 0x000fe20007ffe0ff */
[----:B--2---:R-:W-:-:S06]  /*0db0*/  IMAD.WIDE R10, R9, 0x4, R16 ;  /* 0x00000004090a7825 */ /* 0x004fcc00078e0210 */
[----:B------:R-:W3:Y:S01]  /*0dc0*/  LDG.E.CONSTANT R10, desc[UR4][R10.64] ;  /* 0x000000040a0a7981 */ /* 0x000ee2000c1e9900 */
[----:B------:R-:W-:Y:S02]  /*0dd0*/  ISETP.NE.AND P0, PT, R2, RZ, PT ;  /* 0x000000ff0200720c */ /* 0x000fe40003f05270 */
[----:B------:R-:W-:Y:S01]  /*0de0*/  IADD3 R3, PT, PT, R3, 0x1, RZ ;  /* 0x0000000103037810 */ /* 0x000fe20007ffe0ff */
[----:B---3--:R-:W-:-:S10]  /*0df0*/  FFMA R6, R5, R10, R6 ;  /* 0x0000000a05067223 */ /* 0x008fd40000000006 */
[----:B------:R-:W-:Y:S05]  /*0e00*/  @P0 BRA `(.L_x_32) ;  /* 0xfffffffc00d40947 */ /* 0x000fea000383ffff */
.L_x_24:
[----:B------:R-:W-:Y:S05]  /*0e10*/  BSYNC.RECONVERGENT B0 ;  /* 0x0000000000007941 */ /* 0x000fea0003800200 */
.L_x_23:
[----:B------:R-:W0:Y:S02]  /*0e20*/  LDC.64 R2, c[0x0][0x3a0] ;  /* 0x0000e800ff027b82 */ /* 0x000e240000000a00 */
[----:B0-----:R-:W-:-:S05]  /*0e30*/  IMAD.WIDE R2, R0, 0x4, R2 ;  /* 0x0000000400027825 */ /* 0x001fca00078e0202 */
[----:B------:R-:W-:Y:S01]  /*0e40*/  STG.E desc[UR4][R2.64], R6 ;  /* 0x0000000602007986 */ /* 0x000fe2000c101904 */
[----:B------:R-:W-:Y:S05]  /*0e50*/  EXIT ;  /* 0x000000000000794d */ /* 0x000fea0003800000 */
.L_x_33:
        /* <DEDUP_REMOVED lines=10> */
.L_x_225:


//--------------------- .text.ve_swarm_copy_state --------------------------
	.section	.text.ve_swarm_copy_state,"ax",@progbits
	.align	128
        .global         ve_swarm_copy_state
        .type           ve_swarm_copy_state,@function
        .size           ve_swarm_copy_state,(.L_x_226 - ve_swarm_copy_state)
        .other          ve_swarm_copy_state,@"STO_CUDA_ENTRY STV_DEFAULT"
ve_swarm_copy_state:
.text.ve_swarm_copy_state:
        /* <DEDUP_REMOVED lines=9> */
[----:B------:R-:W1:Y:S07]  /*0090*/  LDCU.64 UR4, c[0x0][0x358] ;  /* 0x00006b00ff0477ac */ /* 0x000e6e0008000a00 */
[----:B------:R-:W2:Y:S01]  /*00a0*/  LDC.64 R4, c[0x0][0x388] ;  /* 0x0000e200ff047b82 */ /* 0x000ea20000000a00 */
[----:B0-----:R-:W-:-:S06]  /*00b0*/  IMAD.WIDE R2, R7, 0x4, R2 ;  /* 0x0000000407027825 */ /* 0x001fcc00078e0202 */
[----:B-1----:R-:W3:Y:S01]  /*00c0*/  LDG.E.CONSTANT R3, desc[UR4][R2.64] ;  /* 0x0000000402037981 */ /* 0x002ee2000c1e9900 */
[----:B--2---:R-:W-:-:S05]  /*00d0*/  IMAD.WIDE R4, R7, 0x4, R4 ;  /* 0x0000000407047825 */ /* 0x004fca00078e0204 */
[----:B---3--:R-:W-:Y:S01]  /*00e0*/  STG.E desc[UR4][R4.64], R3 ;  /* 0x0000000304007986 */ /* 0x008fe2000c101904 */
[----:B------:R-:W-:Y:S05]  /*00f0*/  EXIT ;  /* 0x000000000000794d */ /* 0x000fea0003800000 */
.L_x_34:
        /* <DEDUP_REMOVED lines=16> */
.L_x_226:


//--------------------- .text.ve_swarm_batch_dendritic --------------------------
	.section	.text.ve_swarm_batch_dendritic,"ax",@progbits
	.align	128
        .global         ve_swarm_batch_dendritic
        .type           ve_swarm_batch_dendritic,@function
        .size           ve_swarm_batch_dendritic,(.L_x_218 - ve_swarm_batch_dendritic)
        .other          ve_swarm_batch_dendritic,@"STO_CUDA_ENTRY STV_DEFAULT"
ve_swarm_batch_dendritic:
.text.ve_swarm_batch_dendritic:
[----:B------:R-:W-:Y:S01]  /*0000*/  LDC R1, c[0x0][0x37c] ;  /* 0x0000df00ff017b82 */ /* 0x000fe20000000800 */
[----:B------:R-:W0:Y:S01]  /*0010*/  S2R R3, SR_CTAID.X ;  /* 0x0000000000037919 */ /* 0x000e220000002500 */
[----:B------:R-:W0:Y:S02]  /*0020*/  LDCU UR4, c[0x0][0x3c0] ;  /* 0x00007800ff0477ac */ /* 0x000e240008000800 */
[----:B0-----:R-:W-:-:S13]  /*0030*/  ISETP.GE.AND P0, PT, R3, UR4, PT ;  /* 0x0000000403007c0c */ /* 0x001fda000bf06270 */
[----:B------:R-:W-:Y:S05]  /*0040*/  @P0 EXIT ;  /* 0x000000000000094d */ /* 0x000fea0003800000 */
[----:B------:R-:W0:Y:S01]  /*0050*/  LDC.64 R4, c[0x0][0x388] ;  /* 0x0000e200ff047b82 */ /* 0x000e220000000a00 */
[----:B------:R-:W1:Y:S01]  /*0060*/  LDCU.64 UR6, c[0x0][0x358] ;  /* 0x00006b00ff0677ac */ /* 0x000e620008000a00 */
[----:B0-----:R-:W-:-:S05]  /*0070*/  IMAD.WIDE.U32 R4, R3, 0x4, R4 ;  /* 0x0000000403047825 */ /* 0x001fca00078e0004 */
[----:B-1----:R-:W2:Y:S04]  /*0080*/  LDG.E.CONSTANT R0, desc[UR6][R4.64] ;  /* 0x0000000604007981 */ /* 0x002ea8000c1e9900 */
[----:B------:R-:W2:Y:S01]  /*0090*/  LDG.E.CONSTANT R3, desc[UR6][R4.64+0x4] ;  /* 0x0000040604037981 */ /* 0x000ea2000c1e9900 */
[----:B------:R-:W0:Y:S01]  /*00a0*/  S2R R7, SR_TID.X ;  /* 0x0000000000077919 */ /* 0x000e220000002100 */
[----:B--2---:R-:W-:-:S05]  /*00b0*/  IMAD.IADD R2, R3, 0x1, -R0 ;  /* 0x0000000103027824 */ /* 0x004fca00078e0a00 */
[----:B0-----:R-:W-:-:S13]  /*00c0*/  ISETP.GE.AND P0, PT, R7, R2, PT ;  /* 0x000000020700720c */ /* 0x001fda0003f06270 */
[----:B------:R-:W-:Y:S05]  /*00d0*/  @P0 EXIT ;  /* 0x000000000000094d */ /* 0x000fea0003800000 */
[----:B------:R-:W-:Y:S01]  /*00e0*/  IMAD.MOV.U32 R3, RZ, RZ, R7 ;  /* 0x000000ffff037224 */ /* 0x000fe200078e0007 */
[----:B------:R-:W0:Y:S06]  /*00f0*/  LDCU UR8, c[0x0][0x360] ;  /* 0x00006c00ff0877ac */ /* 0x000e2c0008000800 */
.L_x_48:
[----:B-1----:R-:W-:-:S04]  /*0100*/  SHF.R.S32.HI R4, RZ, 0x1f, R3 ;  /* 0x0000001fff047819 */ /* 0x002fc80000011403 */
[----:B------:R-:W-:-:S04]  /*0110*/  LEA.HI R4, R4, R3, RZ, 0x5 ;  /* 0x0000000304047211 */ /* 0x000fc800078f28ff */
[----:B------:R-:W-:-:S05]  /*0120*/  LOP3.LUT R4, R4, 0xffffffe0, RZ, 0xc0, !PT ;  /* 0xffffffe004047812 */ /* 0x000fca00078ec0ff */
[----:B------:R-:W-:Y:S01]  /*0130*/  IMAD.IADD R6, R3, 0x1, -R4 ;  /* 0x0000000103067824 */ /* 0x000fe200078e0a04 */
[----:B------:R-:W-:-:S03]  /*0140*/  CS2R R4, SRZ ;  /* 0x0000000000047805 */ /* 0x000fc6000001ff00 */
[----:B------:R-:W-:-:S07]  /*0150*/  IMAD R6, R6, 0xd, RZ ;  /* 0x0000000d06067824 */ /* 0x000fce00078e02ff */
.L_x_45:
[----:B------:R-:W-:Y:S01]  /*0160*/  IMAD R8, R5, 0x7, R6 ;  /* 0x0000000705087824 */ /* 0x000fe200078e0206 */
[----:B------:R-:W-:Y:S04]  /*0170*/  BSSY.RECONVERGENT B0, `(.L_x_35) ;  /* 0x0000069000007945 */ /* 0x000fe80003800200 */
[----:B------:R-:W-:-:S05]  /*0180*/  I2FP.F32.S32 R8, R8 ;  /* 0x0000000800087245 */ /* 0x000fca0000201400 */
[----:B------:R-:W-:-:S04]  /*0190*/  FMUL R22, R8, 0.10000000149011611938 ;  /* 0x3dcccccd08167820 */ /* 0x000fc80000400000 */
[C---:B------:R-:W-:Y:S01]  /*01a0*/  FMUL R10, R22.reuse, 0.63661974668502807617 ;  /* 0x3f22f983160a7820 */ /* 0x040fe20000400000 */
[----:B------:R-:W-:-:S05]  /*01b0*/  FSETP.GE.AND P0, PT, |R22|, 105615, PT ;  /* 0x47ce47801600780b */ /* 0x000fca0003f06200 */
[----:B------:R-:W1:Y:S02]  /*01c0*/  F2I.NTZ R10, R10 ;  /* 0x0000000a000a7305 */ /* 0x000e640000203100 */
[----:B-1----:R-:W-:-:S05]  /*01d0*/  I2FP.F32.S32 R9, R10 ;  /* 0x0000000a00097245 */ /* 0x002fca0000201400 */
[----:B------:R-:W-:-:S04]  /*01e0*/  FFMA R8, R9, -1.5707962512969970703, R22 ;  /* 0xbfc90fda09087823 */ /* 0x000fc80000000016 */
[----:B------:R-:W-:-:S04]  /*01f0*/  FFMA R8, R9, -7.5497894158615963534e-08, R8 ;  /* 0xb3a2216809087823 */ /* 0x000fc80000000008 */
[----:B------:R-:W-:Y:S01]  /*0200*/  FFMA R16, R9, -5.3903029534742383927e-15, R8 ;  /* 0xa7c234c509107823 */ /* 0x000fe20000000008 */
[----:B------:R-:W-:Y:S06]  /*0210*/  @!P0 BRA `(.L_x_36) ;  /* 0x0000000400788947 */ /* 0x000fec0003800000 */
[----:B------:R-:W-:-:S13]  /*0220*/  FSETP.NEU.AND P0, PT, |R22|, +INF , PT ;  /* 0x7f8000001600780b */ /* 0x000fda0003f0d200 */
[----:B------:R-:W-:Y:S01]  /*0230*/  @!P0 FMUL R16, RZ, R22 ;  /* 0x00000016ff108220 */ /* 0x000fe20000400000 */
[----:B------:R-:W-:Y:S01]  /*0240*/  @!P0 IMAD.MOV.U32 R10, RZ, RZ, RZ ;  /* 0x000000ffff0a8224 */ /* 0x000fe200078e00ff */
[----:B------:R-:W-:Y:S06]  /*0250*/  @!P0 BRA `(.L_x_36) ;  /* 0x0000000400688947 */ /* 0x000fec0003800000 */
[----:B------:R-:W-:Y:S01]  /*0260*/  IMAD.SHL.U32 R8, R22, 0x100, RZ ;  /* 0x0000010016087824 */ /* 0x000fe200078e00ff */
[----:B------:R-:W-:Y:S01]  /*0270*/  CS2R R16, SRZ ;  /* 0x0000000000107805 */ /* 0x000fe2000001ff00 */
[----:B------:R-:W1:Y:S03]  /*0280*/  LDCU.64 UR10, c[0x4][URZ] ;  /* 0x01000000ff0a77ac */ /* 0x000e660008000a00 */
[----:B------:R-:W-:Y:S01]  /*0290*/  LOP3.LUT R19, R8, 0x80000000, RZ, 0xfc, !PT ;  /* 0x8000000008137812 */ /* 0x000fe200078efcff */
[----:B------:R-:W-:Y:S01]  /*02a0*/  UMOV UR5, URZ ;  /* 0x000000ff00057c82 */ /* 0x000fe20008000000 */
[----:B------:R-:W-:-:S05]  /*02b0*/  UMOV UR4, URZ ;  /* 0x000000ff00047c82 */ /* 0x000fca0008000000 */
.L_x_37:
[----:B-1----:R-:W-:Y:S02]  /*02c0*/  IMAD.U32 R8, RZ, RZ, UR10 ;  /* 0x0000000aff087e24 */ /* 0x002fe4000f8e00ff */
[----:B------:R-:W-:-:S05]  /*02d0*/  IMAD.U32 R9, RZ, RZ, UR11 ;  /* 0x0000000bff097e24 */ /* 0x000fca000f8e00ff */
[----:B------:R-:W2:Y:S01]  /*02e0*/  LDG.E.CONSTANT R8, desc[UR6][R8.64] ;  /* 0x0000000608087981 */ /* 0x000ea2000c1e9900 */
[----:B------:R-:W-:Y:S01]  /*02f0*/  UIADD3 UR4, UPT, UPT, UR4, 0x1, URZ ;  /* 0x0000000104047890 */ /* 0x000fe2000fffe0ff */
[C---:B------:R-:W-:Y:S01]  /*0300*/  ISETP.EQ.AND P0, PT, R16.reuse, RZ, PT ;  /* 0x000000ff1000720c */ /* 0x040fe20003f02270 */
[----:B------:R-:W-:Y:S01]  /*0310*/  UIADD3 UR10, UP1, UPT, UR10, 0x4, URZ ;  /* 0x000000040a0a7890 */ /* 0x000fe2000ff3e0ff */
[C---:B------:R-:W-:Y:S01]  /*0320*/  ISETP.EQ.AND P1, PT, R16.reuse, 0x4, PT ;  /* 0x000000041000780c */ /* 0x040fe20003f22270 */
[----:B------:R-:W-:Y:S01]  /*0330*/  UISETP.NE.AND UP0, UPT, UR4, 0x6, UPT ;  /* 0x000000060400788c */ /* 0x000fe2000bf05270 */
[C---:B------:R-:W-:Y:S01]  /*0340*/  ISETP.EQ.AND P2, PT, R16.reuse, 0x8, PT ;  /* 0x000000081000780c */ /* 0x040fe20003f42270 */
[----:B------:R-:W-:Y:S01]  /*0350*/  UIADD3.X UR11, UPT, UPT, URZ, UR11, URZ, UP1, !UPT ;  /* 0x0000000bff0b7290 */ /* 0x000fe20008ffe4ff */
[C---:B------:R-:W-:Y:S02]  /*0360*/  ISETP.EQ.AND P3, PT, R16.reuse, 0xc, PT ;  /* 0x0000000c1000780c */ /* 0x040fe40003f62270 */
[----:B------:R-:W-:-:S02]  /*0370*/  ISETP.EQ.AND P4, PT, R16, 0x10, PT ;  /* 0x000000101000780c */ /* 0x000fc40003f82270 */
[C---:B------:R-:W-:Y:S01]  /*0380*/  ISETP.EQ.AND P5, PT, R16.reuse, 0x14, PT ;  /* 0x000000141000780c */ /* 0x040fe20003fa2270 */
[----:B------:R-:W-:Y:S02]  /*0390*/  VIADD R16, R16, 0x4 ;  /* 0x0000000410107836 */ /* 0x000fe40000000000 */
[----:B--2---:R-:W-:-:S03]  /*03a0*/  IMAD.WIDE.U32 R14, R8, R19, RZ ;  /* 0x00000013080e7225 */ /* 0x004fc600078e00ff */
[----:B------:R-:W-:-:S04]  /*03b0*/  IADD3 R10, P6, PT, R14, R17, RZ ;  /* 0x000000110e0a7210 */ /* 0x000fc80007fde0ff */
[----:B------:R-:W-:Y:S01]  /*03c0*/  IADD3.X R17, PT, PT, R15, UR5, RZ, P6, !PT ;  /* 0x000000050f117c10 */ /* 0x000fe2000b7fe4ff */
[--C-:B------:R-:W-:Y:S01]  /*03d0*/  @P0 IMAD.MOV.U32 R7, RZ, RZ, R10.reuse ;  /* 0x000000ffff070224 */ /* 0x100fe200078e000a */
[----:B------:R-:W-:Y:S01]  /*03e0*/  @P2 MOV R12, R10 ;  /* 0x0000000a000c2202 */ /* 0x000fe20000000f00 */
[--C-:B------:R-:W-:Y:S02]  /*03f0*/  @P1 IMAD.MOV.U32 R11, RZ, RZ, R10.reuse ;  /* 0x000000ffff0b1224 */ /* 0x100fe400078e000a */
[--C-:B------:R-:W-:Y:S02]  /*0400*/  @P3 IMAD.MOV.U32 R13, RZ, RZ, R10.reuse ;  /* 0x000000ffff0d3224 */ /* 0x100fe400078e000a */
[--C-:B------:R-:W-:Y:S02]  /*0410*/  @P4 IMAD.MOV.U32 R20, RZ, RZ, R10.reuse ;  /* 0x000000ffff144224 */ /* 0x100fe400078e000a */
[----:B------:R-:W-:Y:S01]  /*0420*/  @P5 IMAD.MOV.U32 R21, RZ, RZ, R10 ;  /* 0x000000ffff155224 */ /* 0x000fe200078e000a */
[----:B------:R-:W-:Y:S06]  /*0430*/  BRA.U UP0, `(.L_x_37) ;  /* 0xfffffffd00a07547 */ /* 0x000fec000b83ffff */
[----:B------:R-:W-:Y:S01]  /*0440*/  SHF.R.U32.HI R8, RZ, 0x17, R22 ;  /* 0x00000017ff087819 */ /* 0x000fe20000011616 */
[----:B------:R-:W-:Y:S03]  /*0450*/  BSSY.RECONVERGENT B1, `(.L_x_38) ;  /* 0x0000028000017945 */ /* 0x000fe60003800200 */
[C---:B------:R-:W-:Y:S02]  /*0460*/  LOP3.LUT R9, R8.reuse, 0xe0, RZ, 0xc0, !PT ;  /* 0x000000e008097812 */ /* 0x040fe400078ec0ff */
[----:B------:R-:W-:-:S03]  /*0470*/  LOP3.LUT P6, RZ, R8, 0x1f, RZ, 0xc0, !PT ;  /* 0x0000001f08ff7812 */ /* 0x000fc600078cc0ff */
[----:B------:R-:W-:-:S05]  /*0480*/  VIADD R9, R9, 0xffffff80 ;  /* 0xffffff8009097836 */ /* 0x000fca0000000000 */
[----:B------:R-:W-:-:S05]  /*0490*/  SHF.R.U32.HI R9, RZ, 0x5, R9 ;  /* 0x00000005ff097819 */ /* 0x000fca0000011609 */
[----:B------:R-:W-:-:S05]  /*04a0*/  IMAD.U32 R15, R9, -0x4, RZ ;  /* 0xfffffffc090f7824 */ /* 0x000fca00078e00ff */
[C---:B------:R-:W-:Y:S02]  /*04b0*/  ISETP.EQ.AND P3, PT, R15.reuse, -0x18, PT ;  /* 0xffffffe80f00780c */ /* 0x040fe40003f62270 */
[C---:B------:R-:W-:Y:S02]  /*04c0*/  ISETP.EQ.AND P4, PT, R15.reuse, -0x14, PT ;  /* 0xffffffec0f00780c */ /* 0x040fe40003f82270 */
[C---:B------:R-:W-:Y:S02]  /*04d0*/  ISETP.EQ.AND P2, PT, R15.reuse, -0x10, PT ;  /* 0xfffffff00f00780c */ /* 0x040fe40003f42270 */
[C---:B------:R-:W-:Y:S02]  /*04e0*/  ISETP.EQ.AND P1, PT, R15.reuse, -0xc, PT ;  /* 0xfffffff40f00780c */ /* 0x040fe40003f22270 */
[C---:B------:R-:W-:Y:S02]  /*04f0*/  ISETP.EQ.AND P0, PT, R15.reuse, -0x8, PT ;  /* 0xfffffff80f00780c */ /* 0x040fe40003f02270 */
[----:B------:R-:W-:-:S03]  /*0500*/  ISETP.EQ.AND P5, PT, R15, RZ, PT ;  /* 0x000000ff0f00720c */ /* 0x000fc60003fa2270 */
[--C-:B------:R-:W-:Y:S01]  /*0510*/  @P3 IMAD.MOV.U32 R10, RZ, RZ, R7.reuse ;  /* 0x000000ffff0a3224 */ /* 0x100fe200078e0007 */
[C---:B------:R-:W-:Y:S01]  /*0520*/  ISETP.EQ.AND P3, PT, R15.reuse, -0x4, PT ;  /* 0xfffffffc0f00780c */ /* 0x040fe20003f62270 */
[----:B------:R-:W-:Y:S01]  /*0530*/  @P4 IMAD.MOV.U32 R9, RZ, RZ, R7 ;  /* 0x000000ffff094224 */ /* 0x000fe200078e0007 */
[----:B------:R-:W-:Y:S01]  /*0540*/  @P4 MOV R10, R11 ;  /* 0x0000000b000a4202 */ /* 0x000fe20000000f00 */
[----:B------:R-:W-:Y:S01]  /*0550*/  @P2 IMAD.MOV.U32 R9, RZ, RZ, R11 ;  /* 0x000000ffff092224 */ /* 0x000fe200078e000b */
[----:B------:R-:W-:Y:S01]  /*0560*/  ISETP.EQ.AND P4, PT, R15, 0x4, PT ;  /* 0x000000040f00780c */ /* 0x000fe20003f82270 */
[--C-:B------:R-:W-:Y:S02]  /*0570*/  @P2 IMAD.MOV.U32 R10, RZ, RZ, R12.reuse ;  /* 0x000000ffff0a2224 */ /* 0x100fe400078e000c */
[----:B------:R-:W-:Y:S02]  /*0580*/  @P1 IMAD.MOV.U32 R9, RZ, RZ, R12 ;  /* 0x000000ffff091224 */ /* 0x000fe400078e000c */
[----:B------:R-:W-:-:S02]  /*0590*/  @P1 IMAD.MOV.U32 R10, RZ, RZ, R13 ;  /* 0x000000ffff0a1224 */ /* 0x000fc400078e000d */
[----:B------:R-:W-:Y:S02]  /*05a0*/  @P0 IMAD.MOV.U32 R9, RZ, RZ, R13 ;  /* 0x000000ffff090224 */ /* 0x000fe400078e000d */
[--C-:B------:R-:W-:Y:S02]  /*05b0*/  @P0 IMAD.MOV.U32 R10, RZ, RZ, R20.reuse ;  /* 0x000000ffff0a0224 */ /* 0x100fe400078e0014 */
[----:B------:R-:W-:Y:S01]  /*05c0*/  @P3 IMAD.MOV.U32 R9, RZ, RZ, R20 ;  /* 0x000000ffff093224 */ /* 0x000fe200078e0014 */
[----:B------:R-:W-:Y:S01]  /*05d0*/  @P5 MOV R9, R21 ;  /* 0x0000001500095202 */ /* 0x000fe20000000f00 */
[----:B------:R-:W-:Y:S02]  /*05e0*/  @P3 IMAD.MOV.U32 R10, RZ, RZ, R21 ;  /* 0x000000ffff0a3224 */ /* 0x000fe400078e0015 */
[--C-:B------:R-:W-:Y:S02]  /*05f0*/  @P5 IMAD.MOV.U32 R10, RZ, RZ, R17.reuse ;  /* 0x000000ffff0a5224 */ /* 0x100fe400078e0011 */
[----:B------:R-:W-:Y:S01]  /*0600*/  @P4 IMAD.MOV.U32 R9, RZ, RZ, R17 ;  /* 0x000000ffff094224 */ /* 0x000fe200078e0011 */
[----:B------:R-:W-:Y:S06]  /*0610*/  @!P6 BRA `(.L_x_39) ;  /* 0x00000000002ce947 */ /* 0x000fec0003800000 */
[----:B------:R-:W-:Y:S01]  /*0620*/  @P2 IMAD.MOV.U32 R14, RZ, RZ, R7 ;  /* 0x000000ffff0e2224 */ /* 0x000fe200078e0007 */
[----:B------:R-:W-:Y:S01]  /*0630*/  LOP3.LUT R8, R8, 0x1f, RZ, 0xc0, !PT ;  /* 0x0000001f08087812 */ /* 0x000fe200078ec0ff */
[----:B------:R-:W-:Y:S02]  /*0640*/  @P1 IMAD.MOV.U32 R14, RZ, RZ, R11 ;  /* 0x000000ffff0e1224 */ /* 0x000fe400078e000b */
[----:B------:R-:W-:Y:S01]  /*0650*/  @P0 IMAD.MOV.U32 R14, RZ, RZ, R12 ;  /* 0x000000ffff0e0224 */ /* 0x000fe200078e000c */
[----:B------:R-:W-:Y:S01]  /*0660*/  ISETP.EQ.AND P0, PT, R15, 0x8, PT ;  /* 0x000000080f00780c */ /* 0x000fe20003f02270 */
[----:B------:R-:W-:Y:S01]  /*0670*/  @P3 IMAD.MOV.U32 R14, RZ, RZ, R13 ;  /* 0x000000ffff0e3224 */ /* 0x000fe200078e000d */
[----:B------:R-:W-:Y:S01]  /*0680*/  SHF.L.W.U32.HI R10, R9, R8, R10 ;  /* 0x00000008090a7219 */ /* 0x000fe20000010e0a */
[----:B------:R-:W-:Y:S02]  /*0690*/  @P5 IMAD.MOV.U32 R14, RZ, RZ, R20 ;  /* 0x000000ffff0e5224 */ /* 0x000fe400078e0014 */
[----:B------:R-:W-:-:S08]  /*06a0*/  @P4 IMAD.MOV.U32 R14, RZ, RZ, R21 ;  /* 0x000000ffff0e4224 */ /* 0x000fd000078e0015 */
[----:B------:R-:W-:-:S04]  /*06b0*/  @P0 MOV R14, R17 ;  /* 0x00000011000e0202 */ /* 0x000fc80000000f00 */
[----:B------:R-:W-:-:S07]  /*06c0*/  SHF.L.W.U32.HI R9, R14, R8, R9 ;  /* 0x000000080e097219 */ /* 0x000fce0000010e09 */
.L_x_39:
[----:B0-----:R-:W-:Y:S05]  /*06d0*/  BSYNC.RECONVERGENT B1 ;  /* 0x0000000000017941 */ /* 0x001fea0003800200 */
.L_x_38:
[C---:B------:R-:W-:Y:S01]  /*06e0*/  SHF.L.W.U32.HI R17, R9.reuse, 0x2, R10 ;  /* 0x0000000209117819 */ /* 0x040fe20000010e0a */
[----:B------:R-:W-:Y:S01]  /*06f0*/  IMAD.SHL.U32 R9, R9, 0x4, RZ ;  /* 0x0000000409097824 */ /* 0x000fe200078e00ff */
[----:B------:R-:W-:Y:S01]  /*0700*/  UMOV UR4, 0x54442d19 ;  /* 0x54442d1900047882 */ /* 0x000fe20000000000 */
[----:B------:R-:W-:Y:S01]  /*0710*/  UMOV UR5, 0x3bf921fb ;  /* 0x3bf921fb00057882 */ /* 0x000fe20000000000 */
[----:B------:R-:W-:Y:S02]  /*0720*/  SHF.R.S32.HI R14, RZ, 0x1f, R17 ;  /* 0x0000001fff0e7819 */ /* 0x000fe40000011411 */
[----:B------:R-:W-:Y:S02]  /*0730*/  ISETP.GE.AND P0, PT, R22, RZ, PT ;  /* 0x000000ff1600720c */ /* 0x000fe40003f06270 */
[C---:B------:R-:W-:Y:S02]  /*0740*/  LOP3.LUT R8, R14.reuse, R9, RZ, 0x3c, !PT ;  /* 0x000000090e087212 */ /* 0x040fe400078e3cff */
[----:B------:R-:W-:-:S02]  /*0750*/  LOP3.LUT R9, R14, R17, RZ, 0x3c, !PT ;  /* 0x000000110e097212 */ /* 0x000fc400078e3cff */
[----:B------:R-:W-:Y:S02]  /*0760*/  SHF.R.U32.HI R10, RZ, 0x1e, R10 ;  /* 0x0000001eff0a7819 */ /* 0x000fe4000001160a */
[C---:B------:R-:W-:Y:S02]  /*0770*/  LOP3.LUT R16, R17.reuse, R22, RZ, 0x3c, !PT ;  /* 0x0000001611107212 */ /* 0x040fe400078e3cff */
[----:B------:R-:W0:Y:S01]  /*0780*/  I2F.F64.S64 R8, R8 ;  /* 0x0000000800087312 */ /* 0x000e220000301c00 */
[----:B------:R-:W-:Y:S02]  /*0790*/  LEA.HI R10, R17, R10, RZ, 0x1 ;  /* 0x0000000a110a7211 */ /* 0x000fe400078f08ff */
[----:B------:R-:W-:-:S03]  /*07a0*/  ISETP.GE.AND P1, PT, R16, RZ, PT ;  /* 0x000000ff1000720c */ /* 0x000fc60003f26270 */
[----:B------:R-:W-:-:S04]  /*07b0*/  IMAD.MOV R16, RZ, RZ, -R10 ;  /* 0x000000ffff107224 */ /* 0x000fc800078e0a0a */
[----:B------:R-:W-:Y:S01]  /*07c0*/  @!P0 IMAD.MOV.U32 R10, RZ, RZ, R16 ;  /* 0x000000ffff0a8224 */ /* 0x000fe200078e0010 */
[----:B0-----:R-:W-:-:S10]  /*07d0*/  DMUL R14, R8, UR4 ;  /* 0x00000004080e7c28 */ /* 0x001fd40008000000 */
[----:B------:R-:W0:Y:S02]  /*07e0*/  F2F.F32.F64 R14, R14 ;  /* 0x0000000e000e7310 */ /* 0x000e240000301000 */
[----:B0-----:R-:W-:-:S07]  /*07f0*/  FSEL R16, -R14, R14, !P1 ;  /* 0x0000000e0e107208 */ /* 0x001fce0004800100 */
.L_x_36:
[----:B0-----:R-:W-:Y:S05]  /*0800*/  BSYNC.RECONVERGENT B0 ;  /* 0x0000000000007941 */ /* 0x001fea0003800200 */
.L_x_35:
[----:B------:R-:W-:Y:S01]  /*0810*/  FMUL R22, R22, 0.69999998807907104492 ;  /* 0x3f33333316167820 */ /* 0x000fe20000400000 */
[----:B------:R-:W-:Y:S02]  /*0820*/  IMAD.MOV.U32 R8, RZ, RZ, 0x37cbac00 ;  /* 0x37cbac00ff087424 */ /* 0x000fe400078e00ff */
[----:B------:R-:W-:Y:S01]  /*0830*/  FMUL R15, R16, R16 ;  /* 0x00000010100f7220 */ /* 0x000fe20000400000 */
[----:B------:R-:W-:Y:S01]  /*0840*/  LOP3.LUT R14, R10, 0x1, RZ, 0xc0, !PT ;  /* 0x000000010a0e7812 */ /* 0x000fe200078ec0ff */
[----:B------:R-:W-:Y:S01]  /*0850*/  FMUL R18, R22, 0.63661974668502807617 ;  /* 0x3f22f98316127820 */ /* 0x000fe20000400000 */
[----:B------:R-:W-:Y:S01]  /*0860*/  LOP3.LUT P1, RZ, R10, 0x2, RZ, 0xc0, !PT ;  /* 0x000000020aff7812 */ /* 0x000fe2000782c0ff */
[----:B------:R-:W-:Y:S01]  /*0870*/  FFMA R9, R15, R8, -0.0013887860113754868507 ;  /* 0xbab607ed0f097423 */ /* 0x000fe20000000008 */
[----:B------:R-:W-:Y:S01]  /*0880*/  IMAD.MOV.U32 R8, RZ, RZ, 0x3d2aaabb ;  /* 0x3d2aaabbff087424 */ /* 0x000fe200078e00ff */
[----:B------:R-:W-:Y:S01]  /*0890*/  ISETP.NE.U32.AND P0, PT, R14, 0x1, PT ;  /* 0x000000010e00780c */ /* 0x000fe20003f05070 */
[----:B------:R-:W-:Y:S01]  /*08a0*/  BSSY.RECONVERGENT B0, `(.L_x_40) ;  /* 0x000006d000007945 */ /* 0x000fe20003800200 */
[----:B------:R-:W0:Y:S02]  /*08b0*/  F2I.NTZ R18, R18 ;  /* 0x0000001200127305 */ /* 0x000e240000203100 */
[----:B------:R-:W-:Y:S01]  /*08c0*/  FSEL R14, R9, -0.00019574658654164522886, !P0 ;  /* 0xb94d4153090e7808 */ /* 0x000fe20004000000 */
[----:B------:R-:W-:Y:S01]  /*08d0*/  IMAD.MOV.U32 R9, RZ, RZ, 0x3effffff ;  /* 0x3effffffff097424 */ /* 0x000fe200078e00ff */
[----:B------:R-:W-:-:S02]  /*08e0*/  FSEL R24, R8, 0.0083327032625675201416, !P0 ;  /* 0x3c0885e408187808 */ /* 0x000fc40004000000 */
[----:B------:R-:W-:-:S03]  /*08f0*/  FSEL R10, R16, 1, P0 ;  /* 0x3f800000100a7808 */ /* 0x000fc60000000000 */
[----:B------:R-:W-:Y:S01]  /*0900*/  FFMA R14, R15, R14, R24 ;  /* 0x0000000e0f0e7223 */ /* 0x000fe20000000018 */
[----:B------:R-:W-:Y:S02]  /*0910*/  FSEL R24, -R9, -0.16666662693023681641, !P0 ;  /* 0xbe2aaaa809187808 */ /* 0x000fe40004000100 */
[----:B------:R-:W-:Y:S02]  /*0920*/  FSETP.GE.AND P0, PT, |R22|, 105615, PT ;  /* 0x47ce47801600780b */ /* 0x000fe40003f06200 */
[----:B0-----:R-:W-:Y:S01]  /*0930*/  I2FP.F32.S32 R19, R18 ;  /* 0x0000001200137245 */ /* 0x001fe20000201400 */
[C---:B------:R-:W-:Y:S01]  /*0940*/  FFMA R14, R15.reuse, R14, R24 ;  /* 0x0000000e0f0e7223 */ /* 0x040fe20000000018 */
[----:B------:R-:W-:-:S03]  /*0950*/  FFMA R15, R15, R10, RZ ;  /* 0x0000000a0f0f7223 */ /* 0x000fc600000000ff */
[----:B------:R-:W-:Y:S01]  /*0960*/  FFMA R16, R19, -1.5707962512969970703, R22 ;  /* 0xbfc90fda13107823 */ /* 0x000fe20000000016 */
[----:B------:R-:W-:-:S03]  /*0970*/  FFMA R10, R15, R14, R10 ;  /* 0x0000000e0f0a7223 */ /* 0x000fc6000000000a */
[----:B------:R-:W-:Y:S01]  /*0980*/  FFMA R16, R19, -7.5497894158615963534e-08, R16 ;  /* 0xb3a2216813107823 */ /* 0x000fe20000000010 */
[----:B------:R-:W-:-:S03]  /*0990*/  @P1 FADD R10, RZ, -R10 ;  /* 0x8000000aff0a1221 */ /* 0x000fc60000000000 */
[----:B------:R-:W-:Y:S01]  /*09a0*/  FFMA R19, R19, -5.3903029534742383927e-15, R16 ;  /* 0xa7c234c513137823 */ /* 0x000fe20000000010 */
[----:B------:R-:W-:Y:S06]  /*09b0*/  @!P0 BRA `(.L_x_41) ;  /* 0x00000004006c8947 */ /* 0x000fec0003800000 */
[----:B------:R-:W-:-:S13]  /*09c0*/  FSETP.NEU.AND P0, PT, |R22|, +INF , PT ;  /* 0x7f8000001600780b */ /* 0x000fda0003f0d200 */
[----:B------:R-:W-:Y:S01]  /*09d0*/  @!P0 FMUL R19, RZ, R22 ;  /* 0x00000016ff138220 */ /* 0x000fe20000400000 */
[----:B------:R-:W-:Y:S01]  /*09e0*/  @!P0 IMAD.MOV.U32 R18, RZ, RZ, RZ ;  /* 0x000000ffff128224 */ /* 0x000fe200078e00ff */
[----:B------:R-:W-:Y:S06]  /*09f0*/  @!P0 BRA `(.L_x_41) ;  /* 0x00000004005c8947 */ /* 0x000fec0003800000 */
[----:B------:R-:W0:Y:S01]  /*0a00*/  LDC.64 R14, c[0x4][RZ] ;  /* 0x01000000ff0e7b82 */ /* 0x000e220000000a00 */
[----:B------:R-:W-:Y:S01]  /*0a10*/  IMAD.SHL.U32 R16, R22, 0x100, RZ ;  /* 0x0000010016107824 */ /* 0x000fe200078e00ff */
[----:B------:R-:W-:Y:S01]  /*0a20*/  MOV R23, RZ ;  /* 0x000000ff00177202 */ /* 0x000fe20000000f00 */
[----:B------:R-:W-:Y:S01]  /*0a30*/  IMAD.MOV.U32 R25, RZ, RZ, RZ ;  /* 0x000000ffff197224 */ /* 0x000fe200078e00ff */
[----:B------:R-:W-:Y:S02]  /*0a40*/  UMOV UR4, URZ ;  /* 0x000000ff00047c82 */ /* 0x000fe40008000000 */
[----:B------:R-:W-:-:S07]  /*0a50*/  LOP3.LUT R27, R16, 0x80000000, RZ, 0xfc, !PT ;  /* 0x80000000101b7812 */ /* 0x000fce00078efcff */
.L_x_42:
[----:B0-----:R-:W-:-:S06]  /*0a60*/  IMAD.WIDE.U32 R16, R25, 0x4, R14 ;  /* 0x0000000419107825 */ /* 0x001fcc00078e000e */
[----:B------:R-:W2:Y:S01]  /*0a70*/  LDG.E.CONSTANT R16, desc[UR6][R16.64] ;  /* 0x0000000610107981 */ /* 0x000ea2000c1e9900 */
[C---:B------:R-:W-:Y:S02]  /*0a80*/  IMAD.SHL.U32 R24, R25.reuse, 0x4, RZ ;  /* 0x0000000419187824 */ /* 0x040fe400078e00ff */
[----:B------:R-:W-:-:S03]  /*0a90*/  VIADD R25, R25, 0x1 ;  /* 0x0000000119197836 */ /* 0x000fc60000000000 */
[C---:B------:R-:W-:Y:S02]  /*0aa0*/  ISETP.EQ.AND P0, PT, R24.reuse, RZ, PT ;  /* 0x000000ff1800720c */ /* 0x040fe40003f02270 */
[C---:B------:R-:W-:Y:S02]  /*0ab0*/  ISETP.EQ.AND P5, PT, R24.reuse, 0x4, PT ;  /* 0x000000041800780c */ /* 0x040fe40003fa2270 */
[C---:B------:R-:W-:Y:S02]  /*0ac0*/  ISETP.EQ.AND P4, PT, R24.reuse, 0x8, PT ;  /* 0x000000081800780c */ /* 0x040fe40003f82270 */
[C---:B------:R-:W-:Y:S02]  /*0ad0*/  ISETP.EQ.AND P3, PT, R24.reuse, 0xc, PT ;  /* 0x0000000c1800780c */ /* 0x040fe40003f62270 */
[C---:B------:R-:W-:Y:S02]  /*0ae0*/  ISETP.EQ.AND P2, PT, R24.reuse, 0x10, PT ;  /* 0x000000101800780c */ /* 0x040fe40003f42270 */
[----:B------:R-:W-:Y:S01]  /*0af0*/  ISETP.EQ.AND P1, PT, R24, 0x14, PT ;  /* 0x000000141800780c */ /* 0x000fe20003f22270 */
[----:B--2---:R-:W-:-:S03]  /*0b00*/  IMAD.WIDE.U32 R18, R16, R27, RZ ;  /* 0x0000001b10127225 */ /* 0x004fc600078e00ff */
[----:B------:R-:W-:-:S04]  /*0b10*/  IADD3 R18, P6, PT, R18, R23, RZ ;  /* 0x0000001712127210 */ /* 0x000fc80007fde0ff */
[----:B------:R-:W-:Y:S01]  /*0b20*/  IADD3.X R23, PT, PT, R19, UR4, RZ, P6, !PT ;  /* 0x0000000413177c10 */ /* 0x000fe2000b7fe4ff */
[--C-:B------:R-:W-:Y:S01]  /*0b30*/  @P0 IMAD.MOV.U32 R7, RZ, RZ, R18.reuse ;  /* 0x000000ffff070224 */ /* 0x100fe200078e0012 */
[----:B------:R-:W-:Y:S01]  /*0b40*/  ISETP.NE.AND P6, PT, R25, 0x6, PT ;  /* 0x000000061900780c */ /* 0x000fe20003fc5270 */
[--C-:B------:R-:W-:Y:S02]  /*0b50*/  @P5 IMAD.MOV.U32 R11, RZ, RZ, R18.reuse ;  /* 0x000000ffff0b5224 */ /* 0x100fe400078e0012 */
[----:B------:R-:W-:Y:S01]  /*0b60*/  @P1 MOV R21, R18 ;  /* 0x0000001200151202 */ /* 0x000fe20000000f00 */
[--C-:B------:R-:W-:Y:S02]  /*0b70*/  @P4 IMAD.MOV.U32 R12, RZ, RZ, R18.reuse ;  /* 0x000000ffff0c4224 */ /* 0x100fe400078e0012 */
[--C-:B------:R-:W-:Y:S02]  /*0b80*/  @P3 IMAD.MOV.U32 R13, RZ, RZ, R18.reuse ;  /* 0x000000ffff0d3224 */ /* 0x100fe400078e0012 */
[----:B------:R-:W-:-:S05]  /*0b90*/  @P2 IMAD.MOV.U32 R20, RZ, RZ, R18 ;  /* 0x000000ffff142224 */ /* 0x000fca00078e0012 */
[----:B------:R-:W-:Y:S05]  /*0ba0*/  @P6 BRA `(.L_x_42) ;  /* 0xfffffffc00ac6947 */ /* 0x000fea000383ffff */
        /* <DEDUP_REMOVED lines=15> */
[----:B------:R-:W-:Y:S02]  /*0ca0*/  @P4 IMAD.MOV.U32 R15, RZ, RZ, R7 ;  /* 0x000000ffff0f4224 */ /* 0x000fe400078e0007 */
[--C-:B------:R-:W-:Y:S01]  /*0cb0*/  @P4 IMAD.MOV.U32 R18, RZ, RZ, R11.reuse ;  /* 0x000000ffff124224 */ /* 0x100fe200078e000b */
[----:B------:R-:W-:Y:S01]  /*0cc0*/  ISETP.EQ.AND P4, PT, R17, 0x4, PT ;  /* 0x000000041100780c */ /* 0x000fe20003f82270 */
[----:B------:R-:W-:Y:S02]  /*0cd0*/  @P2 IMAD.MOV.U32 R15, RZ, RZ, R11 ;  /* 0x000000ffff0f2224 */ /* 0x000fe400078e000b */
[--C-:B------:R-:W-:Y:S01]  /*0ce0*/  @P2 IMAD.MOV.U32 R18, RZ, RZ, R12.reuse ;  /* 0x000000ffff122224 */ /* 0x100fe200078e000c */
[----:B------:R-:W-:Y:S01]  /*0cf0*/  @P1 MOV R18, R13 ;  /* 0x0000000d00121202 */ /* 0x000fe20000000f00 */
[----:B------:R-:W-:-:S02]  /*0d00*/  @P1 IMAD.MOV.U32 R15, RZ, RZ, R12 ;  /* 0x000000ffff0f1224 */ /* 0x000fc400078e000c */
[----:B------:R-:W-:Y:S02]  /*0d10*/  @P0 IMAD.MOV.U32 R15, RZ, RZ, R13 ;  /* 0x000000ffff0f0224 */ /* 0x000fe400078e000d */
[--C-:B------:R-:W-:Y:S02]  /*0d20*/  @P0 IMAD.MOV.U32 R18, RZ, RZ, R20.reuse ;  /* 0x000000ffff120224 */ /* 0x100fe400078e0014 */
[----:B------:R-:W-:Y:S02]  /*0d30*/  @P3 IMAD.MOV.U32 R15, RZ, RZ, R20 ;  /* 0x000000ffff0f3224 */ /* 0x000fe400078e0014 */
[--C-:B------:R-:W-:Y:S02]  /*0d40*/  @P3 IMAD.MOV.U32 R18, RZ, RZ, R21.reuse ;  /* 0x000000ffff123224 */ /* 0x100fe400078e0015 */
[----:B------:R-:W-:Y:S02]  /*0d50*/  @P5 IMAD.MOV.U32 R15, RZ, RZ, R21 ;  /* 0x000000ffff0f5224 */ /* 0x000fe400078e0015 */
[----:B------:R-:W-:-:S02]  /*0d60*/  @P5 IMAD.MOV.U32 R18, RZ, RZ, R23 ;  /* 0x000000ffff125224 */ /* 0x000fc400078e0017 */
[----:B------:R-:W-:Y:S01]  /*0d70*/  @P4 IMAD.MOV.U32 R15, RZ, RZ, R23 ;  /* 0x000000ffff0f4224 */ /* 0x000fe200078e0017 */
[----:B------:R-:W-:Y:S06]  /*0d80*/  @!P6 BRA `(.L_x_44) ;  /* 0x00000000002ce947 */ /* 0x000fec0003800000 */
[----:B------:R-:W-:Y:S01]  /*0d90*/  @P2 MOV R16, R7 ;  /* 0x0000000700102202 */ /* 0x000fe20000000f00 */
[----:B------:R-:W-:Y:S01]  /*0da0*/  @P1 IMAD.MOV.U32 R16, RZ, RZ, R11 ;  /* 0x000000ffff101224 */ /* 0x000fe200078e000b */
[----:B------:R-:W-:Y:S01]  /*0db0*/  LOP3.LUT R14, R14, 0x1f, RZ, 0xc0, !PT ;  /* 0x0000001f0e0e7812 */ /* 0x000fe200078ec0ff */
[----:B------:R-:W-:Y:S01]  /*0dc0*/  @P0 IMAD.MOV.U32 R16, RZ, RZ, R12 ;  /* 0x000000ffff100224 */ /* 0x000fe200078e000c */
[----:B------:R-:W-:Y:S01]  /*0dd0*/  ISETP.EQ.AND P0, PT, R17, 0x8, PT ;  /* 0x000000081100780c */ /* 0x000fe20003f02270 */
[----:B------:R-:W-:Y:S01]  /*0de0*/  @P3 IMAD.MOV.U32 R16, RZ, RZ, R13 ;  /* 0x000000ffff103224 */ /* 0x000fe200078e000d */
[----:B------:R-:W-:Y:S01]  /*0df0*/  SHF.L.W.U32.HI R18, R15, R14, R18 ;  /* 0x0000000e0f127219 */ /* 0x000fe20000010e12 */
[----:B------:R-:W-:Y:S02]  /*0e00*/  @P5 IMAD.MOV.U32 R16, RZ, RZ, R20 ;  /* 0x000000ffff105224 */ /* 0x000fe400078e0014 */
[----:B------:R-:W-:-:S08]  /*0e10*/  @P4 IMAD.MOV.U32 R16, RZ, RZ, R21 ;  /* 0x000000ffff104224 */ /* 0x000fd000078e0015 */
[----:B------:R-:W-:-:S05]  /*0e20*/  @P0 IMAD.MOV.U32 R16, RZ, RZ, R23 ;  /* 0x000000ffff100224 */ /* 0x000fca00078e0017 */
[----:B------:R-:W-:-:S07]  /*0e30*/  SHF.L.W.U32.HI R15, R16, R14, R15 ;  /* 0x0000000e100f7219 */ /* 0x000fce0000010e0f */
.L_x_44:
[----:B------:R-:W-:Y:S05]  /*0e40*/  BSYNC.RECONVERGENT B1 ;  /* 0x0000000000017941 */ /* 0x000fea0003800200 */
.L_x_43:
        /* <DEDUP_REMOVED lines=12> */
[----:B------:R-:W-:Y:S02]  /*0f10*/  ISETP.GE.AND P1, PT, R22, RZ, PT ;  /* 0x000000ff1600720c */ /* 0x000fe40003f26270 */
[----:B------:R-:W-:-:S05]  /*0f20*/  IADD3 R19, PT, PT, -R18, RZ, RZ ;  /* 0x000000ff12137210 */ /* 0x000fca0007ffe1ff */
[----:B------:R-:W-:Y:S01]  /*0f30*/  @!P0 IMAD.MOV.U32 R18, RZ, RZ, R19 ;  /* 0x000000ffff128224 */ /* 0x000fe200078e0013 */
[----:B0-----:R-:W-:-:S10]  /*0f40*/  DMUL R16, R14, UR4 ;  /* 0x000000040e107c28 */ /* 0x001fd40008000000 */
[----:B------:R-:W0:Y:S02]  /*0f50*/  F2F.F32.F64 R16, R16 ;  /* 0x0000001000107310 */ /* 0x000e240000301000 */
[----:B0-----:R-:W-:-:S07]  /*0f60*/  FSEL R19, -R16, R16, !P1 ;  /* 0x0000001010137208 */ /* 0x001fce0004800100 */
.L_x_41:
[----:B------:R-:W-:Y:S05]  /*0f70*/  BSYNC.RECONVERGENT B0 ;  /* 0x0000000000007941 */ /* 0x000fea0003800200 */
.L_x_40:
[----:B------:R-:W0:Y:S01]  /*0f80*/  LDC.64 R14, c[0x0][0x380] ;  /* 0x0000e000ff0e7b82 */ /* 0x000e220000000a00 */
[----:B------:R-:W-:-:S04]  /*0f90*/  IMAD.IADD R16, R0, 0x1, R3 ;  /* 0x0000000100107824 */ /* 0x000fc800078e0203 */
[----:B------:R-:W-:-:S04]  /*0fa0*/  IMAD R17, R16, 0x7d, R5 ;  /* 0x0000007d10117824 */ /* 0x000fc800078e0205 */
[----:B0-----:R-:W-:-:S06]  /*0fb0*/  IMAD.WIDE R14, R17, 0x4, R14 ;  /* 0x00000004110e7825 */ /* 0x001fcc00078e020e */
[----:B------:R0:W2:Y:S01]  /*0fc0*/  LDG.E.CONSTANT R15, desc[UR6][R14.64] ;  /* 0x000000060e0f7981 */ /* 0x0000a2000c1e9900 */
[C---:B------:R-:W-:Y:S01]  /*0fd0*/  LOP3.LUT R22, R18.reuse, 0x1, RZ, 0xc0, !PT ;  /* 0x0000000112167812 */ /* 0x040fe200078ec0ff */
[----:B------:R-:W-:Y:S02]  /*0fe0*/  IMAD.MOV.U32 R24, RZ, RZ, 0x37cbac00 ;  /* 0x37cbac00ff187424 */ /* 0x000fe400078e00ff */
[----:B------:R-:W-:Y:S01]  /*0ff0*/  FMUL R17, R19, R19 ;  /* 0x0000001313117220 */ /* 0x000fe20000400000 */
[----:B------:R-:W-:Y:S01]  /*1000*/  VIADD R18, R18, 0x1 ;  /* 0x0000000112127836 */ /* 0x000fe20000000000 */
[----:B------:R-:W-:Y:S02]  /*1010*/  ISETP.NE.U32.AND P0, PT, R22, 0x1, PT ;  /* 0x000000011600780c */ /* 0x000fe40003f05070 */
[----:B------:R-:W-:Y:S02]  /*1020*/  FFMA R22, R17, R24, -0.0013887860113754868507 ;  /* 0xbab607ed11167423 */ /* 0x000fe40000000018 */
[----:B------:R-:W-:Y:S01]  /*1030*/  FSEL R8, R8, 0.0083327032625675201416, P0 ;  /* 0x3c0885e408087808 */ /* 0x000fe20000000000 */
[----:B0-----:R-:W-:Y:S01]  /*1040*/  VIADD R14, R5, 0xffffffb0 ;  /* 0xffffffb0050e7836 */ /* 0x001fe20000000000 */
[----:B------:R-:W-:-:S02]  /*1050*/  FSEL R9, -R9, -0.16666662693023681641, P0 ;  /* 0xbe2aaaa809097808 */ /* 0x000fc40000000100 */
[----:B------:R-:W-:Y:S02]  /*1060*/  FSEL R22, R22, -0.00019574658654164522886, P0 ;  /* 0xb94d415316167808 */ /* 0x000fe40000000000 */
[----:B------:R-:W-:-:S03]  /*1070*/  LOP3.LUT P1, RZ, R18, 0x2, RZ, 0xc0, !PT ;  /* 0x0000000212ff7812 */ /* 0x000fc6000782c0ff */
[----:B------:R-:W-:Y:S01]  /*1080*/  FFMA R22, R17, R22, R8 ;  /* 0x0000001611167223 */ /* 0x000fe20000000008 */
[----:B------:R-:W-:Y:S02]  /*1090*/  FSEL R8, R19, 1, !P0 ;  /* 0x3f80000013087808 */ /* 0x000fe40004000000 */
[----:B------:R-:W-:Y:S01]  /*10a0*/  ISETP.GE.U32.AND P0, PT, R14, 0xc, PT ;  /* 0x0000000c0e00780c */ /* 0x000fe20003f06070 */
[----:B------:R-:W-:Y:S01]  /*10b0*/  FFMA R9, R17, R22, R9 ;  /* 0x0000001611097223 */ /* 0x000fe20000000009 */
[----:B------:R-:W-:Y:S02]  /*10c0*/  VIADD R14, R5, 0xffffffa0 ;  /* 0xffffffa0050e7836 */ /* 0x000fe40000000000 */
[----:B------:R-:W-:-:S04]  /*10d0*/  FFMA R17, R17, R8, RZ ;  /* 0x0000000811117223 */ /* 0x000fc800000000ff */
[----:B------:R-:W-:Y:S01]  /*10e0*/  FFMA R8, R17, R9, R8 ;  /* 0x0000000911087223 */ /* 0x000fe20000000008 */
[C---:B------:R-:W-:Y:S01]  /*10f0*/  LOP3.LUT R9, R5.reuse, 0x7c, RZ, 0xc0, !PT ;  /* 0x0000007c05097812 */ /* 0x040fe200078ec0ff */
[----:B------:R-:W-:Y:S01]  /*1100*/  VIADD R5, R5, 0x1 ;  /* 0x0000000105057836 */ /* 0x000fe20000000000 */
[----:B------:R-:W-:Y:S01]  /*1110*/  ISETP.GE.U32.AND P2, PT, R14, 0x5, PT ;  /* 0x000000050e00780c */ /* 0x000fe20003f46070 */
[----:B------:R-:W-:Y:S01]  /*1120*/  @P1 FADD R8, RZ, -R8 ;  /* 0x80000008ff081221 */ /* 0x000fe20000000000 */
[----:B------:R-:W-:-:S03]  /*1130*/  ISETP.NE.AND P1, PT, R9, 0x5c, PT ;  /* 0x0000005c0900780c */ /* 0x000fc60003f25270 */
[----:B------:R-:W-:-:S04]  /*1140*/  FMUL R9, R8, 0.20000000298023223877 ;  /* 0x3e4ccccd08097820 */ /* 0x000fc80000400000 */
[----:B------:R-:W-:-:S04]  /*1150*/  FFMA R9, R10, 0.30000001192092895508, R9 ;  /* 0x3e99999a0a097823 */ /* 0x000fc80000000009 */
[----:B------:R-:W-:Y:S01]  /*1160*/  @!P0 FMUL R9, R9, 1.5 ;  /* 0x3fc0000009098820 */ /* 0x000fe20000400000 */
[----:B------:R-:W-:-:S03]  /*1170*/  ISETP.NE.AND P0, PT, R5, 0x7d, PT ;  /* 0x0000007d0500780c */ /* 0x000fc60003f05270 */
[----:B------:R-:W-:-:S04]  /*1180*/  @!P1 FMUL R9, R9, 1.7999999523162841797 ;  /* 0x3fe6666609099820 */ /* 0x000fc80000400000 */
[----:B------:R-:W-:-:S04]  /*1190*/  @!P2 FMUL R9, R9, 1.2999999523162841797 ;  /* 0x3fa666660909a820 */ /* 0x000fc80000400000 */
[----:B--2---:R-:W-:Y:S02]  /*11a0*/  FFMA R4, R9, R15, R4 ;  /* 0x0000000f09047223 */ /* 0x004fe40000000004 */
[----:B------:R-:W-:Y:S05]  /*11b0*/  @P0 BRA `(.L_x_45) ;  /* 0xffffffec00e80947 */ /* 0x000fea000383ffff */
[----:B------:R-:W-:Y:S01]  /*11c0*/  FMUL R4, R4, 0.10000000149011611938 ;  /* 0x3dcccccd04047820 */ /* 0x000fe20000400000 */
[----:B------:R-:W-:Y:S01]  /*11d0*/  MOV R5, 0x41100000 ;  /* 0x4110000000057802 */ /* 0x000fe20000000f00 */
[----:B------:R-:W-:Y:S02]  /*11e0*/  BSSY.RECONVERGENT B0, `(.L_x_46) ;  /* 0x000000f000007945 */ /* 0x000fe40003800200 */
[----:B------:R-:W-:-:S04]  /*11f0*/  FMUL R6, R4, R4 ;  /* 0x0000000404067220 */ /* 0x000fc80000400000 */
[C---:B------:R-:W-:Y:S01]  /*1200*/  FFMA R5, R6.reuse, R5, 27 ;  /* 0x41d8000006057423 */ /* 0x040fe20000000005 */
[----:B------:R-:W-:-:S03]  /*1210*/  FADD R9, R6, 27 ;  /* 0x41d8000006097421 */ /* 0x000fc60000000000 */
[----:B------:R-:W0:Y:S01]  /*1220*/  MUFU.RCP R8, R5 ;  /* 0x0000000500087308 */ /* 0x000e220000001000 */
[----:B------:R-:W-:-:S07]  /*1230*/  FMUL R4, R4, R9 ;  /* 0x0000000904047220 */ /* 0x000fce0000400000 */
[----:B------:R-:W1:Y:S01]  /*1240*/  FCHK P0, R4, R5 ;  /* 0x0000000504007302 */ /* 0x000e620000000000 */
[----:B0-----:R-:W-:-:S04]  /*1250*/  FFMA R15, -R5, R8, 1 ;  /* 0x3f800000050f7423 */ /* 0x001fc80000000108 */
[----:B------:R-:W-:-:S04]  /*1260*/  FFMA R15, R8, R15, R8 ;  /* 0x0000000f080f7223 */ /* 0x000fc80000000008 */
[----:B------:R-:W-:-:S04]  /*1270*/  FFMA R6, R4, R15, RZ ;  /* 0x0000000f04067223 */ /* 0x000fc800000000ff */
[----:B------:R-:W-:-:S04]  /*1280*/  FFMA R8, -R5, R6, R4 ;  /* 0x0000000605087223 */ /* 0x000fc80000000104 */
[----:B------:R-:W-:Y:S01]  /*1290*/  FFMA R15, R15, R8, R6 ;  /* 0x000000080f0f7223 */ /* 0x000fe20000000006 */
[----:B-1----:R-:W-:Y:S06]  /*12a0*/  @!P0 BRA `(.L_x_47) ;  /* 0x0000000000088947 */ /* 0x002fec0003800000 */
[----:B------:R-:W-:-:S07]  /*12b0*/  MOV R6, 0x12d0 ;  /* 0x000012d000067802 */ /* 0x000fce0000000f00 */
[----:B------:R-:W-:Y:S05]  /*12c0*/  CALL.REL.NOINC `($__internal_2_$__cuda_sm3x_div_rn_noftz_f32_slowpath) ;  /* 0x0000000000a07944 */ /* 0x000fea0003c00000 */
.L_x_47:
[----:B------:R-:W-:Y:S05]  /*12d0*/  BSYNC.RECONVERGENT B0 ;  /* 0x0000000000007941 */ /* 0x000fea0003800200 */
.L_x_46:
[----:B------:R-:W0:Y:S01]  /*12e0*/  LDC.64 R4, c[0x0][0x3b8] ;  /* 0x0000ee00ff047b82 */ /* 0x000e220000000a00 */
[----:B------:R-:W-:Y:S02]  /*12f0*/  IMAD.SHL.U32 R9, R16, 0x20, RZ ;  /* 0x0000002010097824 */ /* 0x000fe400078e00ff */
[----:B------:R-:W-:-:S05]  /*1300*/  VIADD R3, R3, UR8 ;  /* 0x0000000803037c36 */ /* 0x000fca0008000000 */
[----:B------:R-:W-:Y:S01]  /*1310*/  ISETP.GE.AND P0, PT, R3, R2, PT ;  /* 0x000000020300720c */ /* 0x000fe20003f06270 */
[----:B0-----:R-:W-:-:S05]  /*1320*/  IMAD.WIDE R4, R9, 0x4, R4 ;  /* 0x0000000409047825 */ /* 0x001fca00078e0204 */
[----:B------:R1:W-:Y:S04]  /*1330*/  STG.E desc[UR6][R4.64], R15 ;  /* 0x0000000f04007986 */ /* 0x0003e8000c101906 */
        /* <DEDUP_REMOVED lines=30> */
[----:B------:R1:W-:Y:S01]  /*1520*/  STG.E desc[UR6][R4.64+0x7c], R15 ;  /* 0x00007c0f04007986 */ /* 0x0003e2000c101906 */
[----:B------:R-:W-:Y:S05]  /*1530*/  @!P0 BRA `(.L_x_48) ;  /* 0xffffffe800f08947 */ /* 0x000fea000383ffff */
[----:B------:R-:W-:Y:S05]  /*1540*/  EXIT ;  /* 0x000000000000794d */ /* 0x000fea0003800000 */
        .weak           $__internal_2_$__cuda_sm3x_div_rn_noftz_f32_slowpath
        .type           $__internal_2_$__cuda_sm3x_div_rn_noftz_f32_slowpath,@function
        .size           $__internal_2_$__cuda_sm3x_div_rn_noftz_f32_slowpath,(.L_x_218 - $__internal_2_$__cuda_sm3x_div_rn_noftz_f32_slowpath)
$__internal_2_$__cuda_sm3x_div_rn_noftz_f32_slowpath:
[--C-:B------:R-:W-:Y:S01]  /*1550*/  SHF.R.U32.HI R8, RZ, 0x17, R5.reuse ;  /* 0x00000017ff087819 */ /* 0x100fe20000011605 */
[----:B------:R-:W-:Y:S01]  /*1560*/  BSSY.RECONVERGENT B1, `(.L_x_49) ;  /* 0x0000064000017945 */ /* 0x000fe20003800200 */
[--C-:B------:R-:W-:Y:S01]  /*1570*/  SHF.R.U32.HI R9, RZ, 0x17, R4.reuse ;  /* 0x00000017ff097819 */ /* 0x100fe20000011604 */
[----:B------:R-:W-:Y:S01]  /*1580*/  IMAD.MOV.U32 R10, RZ, RZ, R4 ;  /* 0x000000ffff0a7224 */ /* 0x000fe200078e0004 */
[----:B------:R-:W-:Y:S01]  /*1590*/  LOP3.LUT R8, R8, 0xff, RZ, 0xc0, !PT ;  /* 0x000000ff08087812 */ /* 0x000fe200078ec0ff */
[----:B------:R-:W-:Y:S01]  /*15a0*/  IMAD.MOV.U32 R15, RZ, RZ, R5 ;  /* 0x000000ffff0f7224 */ /* 0x000fe200078e0005 */
[----:B------:R-:W-:-:S03]  /*15b0*/  LOP3.LUT R18, R9, 0xff, RZ, 0xc0, !PT ;  /* 0x000000ff09127812 */ /* 0x000fc600078ec0ff */
[----:B------:R-:W-:Y:S02]  /*15c0*/  VIADD R17, R8, 0xffffffff ;  /* 0xffffffff08117836 */ /* 0x000fe40000000000 */
[----:B------:R-:W-:-:S03]  /*15d0*/  VIADD R14, R18, 0xffffffff ;  /* 0xffffffff120e7836 */ /* 0x000fc60000000000 */
        /* <DEDUP_REMOVED lines=22> */
[----:B------:R-:W-:Y:S01]  /*1740*/  @P0 MOV R9, RZ ;  /* 0x000000ff00090202 */ /* 0x000fe20000000f00 */
[----:B------:R-:W-:Y:S02]  /*1750*/  @!P0 IMAD.MOV.U32 R9, RZ, RZ, -0x40 ;  /* 0xffffffc0ff098424 */ /* 0x000fe400078e00ff */
[----:B------:R-:W-:Y:S01]  /*1760*/  @!P0 FFMA R10, R4, 1.84467440737095516160e+19, RZ ;  /* 0x5f800000040a8823 */ /* 0x000fe200000000ff */
[----:B------:R-:W-:Y:S01]  /*1770*/  @!P1 FFMA R15, R5, 1.84467440737095516160e+19, RZ ;  /* 0x5f800000050f9823 */ /* 0x000fe200000000ff */
[----:B------:R-:W-:-:S07]  /*1780*/  @!P1 VIADD R9, R9, 0x40 ;  /* 0x0000004009099836 */ /* 0x000fce0000000000 */
.L_x_50:
[----:B------:R-:W-:Y:S01]  /*1790*/  LEA R4, R8, 0xc0800000, 0x17 ;  /* 0xc080000008047811 */ /* 0x000fe200078eb8ff */
[----:B------:R-:W-:Y:S04]  /*17a0*/  BSSY.RECONVERGENT B2, `(.L_x_55) ;  /* 0x0000036000027945 */ /* 0x000fe80003800200 */
[----:B------:R-:W-:Y:S02]  /*17b0*/  IMAD.IADD R14, R15, 0x1, -R4 ;  /* 0x000000010f0e7824 */ /* 0x000fe400078e0a04 */
[----:B------:R-:W-:Y:S02]  /*17c0*/  VIADD R15, R18, 0xffffff81 ;  /* 0xffffff81120f7836 */ /* 0x000fe40000000000 */
[----:B------:R-:W0:Y:S01]  /*17d0*/  MUFU.RCP R5, R14 ;  /* 0x0000000e00057308 */ /* 0x000e220000001000 */
[----:B------:R-:W-:Y:S01]  /*17e0*/  FADD.FTZ R17, -R14, -RZ ;  /* 0x800000ff0e117221 */ /* 0x000fe20000010100 */
[----:B------:R-:W-:-:S03]  /*17f0*/  IMAD R4, R15, -0x800000, R10 ;  /* 0xff8000000f047824 */ /* 0x000fc600078e020a */
[----:B0-----:R-:W-:-:S04]  /*1800*/  FFMA R18, R5, R17, 1 ;  /* 0x3f80000005127423 */ /* 0x001fc80000000011 */
[----:B------:R-:W-:-:S04]  /*1810*/  FFMA R5, R5, R18, R5 ;  /* 0x0000001205057223 */ /* 0x000fc80000000005 */
[----:B------:R-:W-:-:S04]  /*1820*/  FFMA R10, R4, R5, RZ ;  /* 0x00000005040a7223 */ /* 0x000fc800000000ff */
[----:B------:R-:W-:-:S04]  /*1830*/  FFMA R18, R17, R10, R4 ;  /* 0x0000000a11127223 */ /* 0x000fc80000000004 */
[----:B------:R-:W-:Y:S01]  /*1840*/  FFMA R18, R5, R18, R10 ;  /* 0x0000001205127223 */ /* 0x000fe2000000000a */
[----:B------:R-:W-:-:S03]  /*1850*/  IADD3 R10, PT, PT, R15, 0x7f, -R8 ;  /* 0x0000007f0f0a7810 */ /* 0x000fc60007ffe808 */
[----:B------:R-:W-:Y:S02]  /*1860*/  FFMA R17, R17, R18, R4 ;  /* 0x0000001211117223 */ /* 0x000fe40000000004 */
[----:B------:R-:W-:Y:S02]  /*1870*/  IMAD.IADD R9, R10, 0x1, R9 ;  /* 0x000000010a097824 */ /* 0x000fe400078e0209 */
        /* <DEDUP_REMOVED lines=15> */
[C---:B------:R-:W-:Y:S02]  /*1970*/  IADD3 R10, PT, PT, R14.reuse, 0x20, RZ ;  /* 0x000000200e0a7810 */ /* 0x040fe40007ffe0ff */
[----:B------:R-:W-:Y:S02]  /*1980*/  ISETP.NE.AND P2, PT, R14, RZ, PT ;  /* 0x000000ff0e00720c */ /* 0x000fe40003f45270 */
[----:B------:R-:W-:Y:S01]  /*1990*/  LOP3.LUT R9, R8, 0x7fffff, RZ, 0xc0, !PT ;  /* 0x007fffff08097812 */ /* 0x000fe200078ec0ff */
[CCC-:B------:R-:W-:Y:S01]  /*19a0*/  FFMA.RP R8, R5.reuse, R17.reuse, R18.reuse ;  /* 0x0000001105087223 */ /* 0x1c0fe20000008012 */
[----:B------:R-:W-:Y:S01]  /*19b0*/  FFMA.RM R5, R5, R17, R18 ;  /* 0x0000001105057223 */ /* 0x000fe20000004012 */
[----:B------:R-:W-:Y:S01]  /*19c0*/  ISETP.NE.AND P1, PT, R14, RZ, PT ;  /* 0x000000ff0e00720c */ /* 0x000fe20003f25270 */
[----:B------:R-:W-:Y:S01]  /*19d0*/  IMAD.MOV R14, RZ, RZ, -R14 ;  /* 0x000000ffff0e7224 */ /* 0x000fe200078e0a0e */
[----:B------:R-:W-:-:S02]  /*19e0*/  LOP3.LUT R9, R9, 0x800000, RZ, 0xfc, !PT ;  /* 0x0080000009097812 */ /* 0x000fc400078efcff */
[----:B------:R-:W-:Y:S02]  /*19f0*/  FSETP.NEU.FTZ.AND P0, PT, R8, R5, PT ;  /* 0x000000050800720b */ /* 0x000fe40003f1d000 */
[----:B------:R-:W-:Y:S02]  /*1a00*/  SHF.L.U32 R10, R9, R10, RZ ;  /* 0x0000000a090a7219 */ /* 0x000fe400000006ff */
[----:B------:R-:W-:Y:S02]  /*1a10*/  SEL R8, R14, RZ, P2 ;  /* 0x000000ff0e087207 */ /* 0x000fe40001000000 */
[----:B------:R-:W-:Y:S02]  /*1a20*/  ISETP.NE.AND P1, PT, R10, RZ, P1 ;  /* 0x000000ff0a00720c */ /* 0x000fe40000f25270 */
[----:B------:R-:W-:Y:S02]  /*1a30*/  SHF.R.U32.HI R8, RZ, R8, R9 ;  /* 0x00000008ff087219 */ /* 0x000fe40000011609 */
[----:B------:R-:W-:-:S02]  /*1a40*/  PLOP3.LUT P0, PT, P0, P1, PT, 0xf8, 0x8f ;  /* 0x00000000008f781c */ /* 0x000fc40000703f70 */
[----:B------:R-:W-:Y:S02]  /*1a50*/  SHF.R.U32.HI R10, RZ, 0x1, R8 ;  /* 0x00000001ff0a7819 */ /* 0x000fe40000011608 */
[----:B------:R-:W-:-:S04]  /*1a60*/  SEL R5, RZ, 0x1, !P0 ;  /* 0x00000001ff057807 */ /* 0x000fc80004000000 */
[----:B------:R-:W-:-:S04]  /*1a70*/  LOP3.LUT R5, R5, 0x1, R10, 0xf8, !PT ;  /* 0x0000000105057812 */ /* 0x000fc800078ef80a */
[----:B------:R-:W-:-:S05]  /*1a80*/  LOP3.LUT R5, R5, R8, RZ, 0xc0, !PT ;  /* 0x0000000805057212 */ /* 0x000fca00078ec0ff */
[----:B------:R-:W-:-:S05]  /*1a90*/  IMAD.IADD R5, R10, 0x1, R5 ;  /* 0x000000010a057824 */ /* 0x000fca00078e0205 */
[----:B------:R-:W-:Y:S01]  /*1aa0*/  LOP3.LUT R4, R5, R4, RZ, 0xfc, !PT ;  /* 0x0000000405047212 */ /* 0x000fe200078efcff */
[----:B------:R-:W-:Y:S06]  /*1ab0*/  BRA `(.L_x_58) ;  /* 0x0000000000107947 */ /* 0x000fec0003800000 */
.L_x_57:
[----:B------:R-:W-:-:S04]  /*1ac0*/  LOP3.LUT R4, R4, 0x80000000, RZ, 0xc0, !PT ;  /* 0x8000000004047812 */ /* 0x000fc800078ec0ff */
[----:B------:R-:W-:Y:S01]  /*1ad0*/  LOP3.LUT R4, R4, 0x7f800000, RZ, 0xfc, !PT ;  /* 0x7f80000004047812 */ /* 0x000fe200078efcff */
[----:B------:R-:W-:Y:S06]  /*1ae0*/  BRA `(.L_x_58) ;  /* 0x0000000000047947 */ /* 0x000fec0003800000 */
.L_x_56:
[----:B------:R-:W-:-:S07]  /*1af0*/  IMAD R4, R9, 0x800000, R4 ;  /* 0x0080000009047824 */ /* 0x000fce00078e0204 */
.L_x_58:
[----:B------:R-:W-:Y:S05]  /*1b00*/  BSYNC.RECONVERGENT B2 ;  /* 0x0000000000027941 */ /* 0x000fea0003800200 */
.L_x_55:
[----:B------:R-:W-:Y:S05]  /*1b10*/  BRA `(.L_x_59) ;  /* 0x0000000000207947 */ /* 0x000fea0003800000 */
.L_x_54:
[----:B------:R-:W-:-:S04]  /*1b20*/  LOP3.LUT R4, R15, 0x80000000, R10, 0x48, !PT ;  /* 0x800000000f047812 */ /* 0x000fc800078e480a */
[----:B------:R-:W-:Y:S01]  /*1b30*/  LOP3.LUT R4, R4, 0x7f800000, RZ, 0xfc, !PT ;  /* 0x7f80000004047812 */ /* 0x000fe200078efcff */
[----:B------:R-:W-:Y:S06]  /*1b40*/  BRA `(.L_x_59) ;  /* 0x0000000000147947 */ /* 0x000fec0003800000 */
.L_x_53:
[----:B------:R-:W-:Y:S01]  /*1b50*/  LOP3.LUT R4, R15, 0x80000000, R10, 0x48, !PT ;  /* 0x800000000f047812 */ /* 0x000fe200078e480a */
[----:B------:R-:W-:Y:S06]  /*1b60*/  BRA `(.L_x_59) ;  /* 0x00000000000c7947 */ /* 0x000fec0003800000 */
.L_x_52:
[----:B------:R-:W0:Y:S01]  /*1b70*/  MUFU.RSQ R4, -QNAN ;  /* 0xffc0000000047908 */ /* 0x000e220000001400 */
[----:B------:R-:W-:Y:S05]  /*1b80*/  BRA `(.L_x_59) ;  /* 0x0000000000047947 */ /* 0x000fea0003800000 */
.L_x_51:
[----:B------:R-:W-:-:S07]  /*1b90*/  FADD.FTZ R4, R4, R5 ;  /* 0x0000000504047221 */ /* 0x000fce0000010000 */
.L_x_59:
[----:B------:R-:W-:Y:S05]  /*1ba0*/  BSYNC.RECONVERGENT B1 ;  /* 0x0000000000017941 */ /* 0x000fea0003800200 */
.L_x_49:
[----:B0-----:R-:W-:Y:S02]  /*1bb0*/  IMAD.MOV.U32 R15, RZ, RZ, R4 ;  /* 0x000000ffff0f7224 */ /* 0x001fe400078e0004 */
[----:B------:R-:W-:Y:S02]  /*1bc0*/  IMAD.MOV.U32 R4, RZ, RZ, R6 ;  /* 0x000000ffff047224 */ /* 0x000fe400078e0006 */
[----:B------:R-:W-:-:S04]  /*1bd0*/  IMAD.MOV.U32 R5, RZ, RZ, 0x0 ;  /* 0x00000000ff057424 */ /* 0x000fc800078e00ff */
[----:B------:R-:W-:Y:S05]  /*1be0*/  RET.REL.NODEC R4 `(ve_swarm_batch_dendritic) ;  /* 0xffffffe404047950 */ /* 0x000fea0003c3ffff */
.L_x_60:
        /* <DEDUP_REMOVED lines=9> */
.L_x_218:


//--------------------- .text.ve_swarm_reservoir_readout --------------------------
	.section	.text.ve_swarm_reservoir_readout,"ax",@progbits
	.align	128
        .global         ve_swarm_reservoir_readout
        .type           ve_swarm_reservoir_readout,@function
        .size           ve_swarm_reservoir_readout,(.L_x_219 - ve_swarm_reservoir_readout)
        .other          ve_swarm_reservoir_readout,@"STO_CUDA_ENTRY STV_DEFAULT"
ve_swarm_reservoir_readout:
.text.ve_swarm_reservoir_readout:
        /* <DEDUP_REMOVED lines=10> */
[----:B------:R-:W-:-:S06]  /*00a0*/  SHF.L.U32 R7, R8, 0x5, RZ ;  /* 0x0000000508077819 */ /* 0x000fcc00000006ff */
[----:B------:R-:W2:Y:S01]  /*00b0*/  LDC.64 R2, c[0x0][0x390] ;  /* 0x0000e400ff027b82 */ /* 0x000ea20000000a00 */
[----:B0-----:R-:W-:-:S05]  /*00c0*/  IMAD.WIDE R4, R7, 0x4, R4 ;  /* 0x0000000407047825 */ /* 0x001fca00078e0204 */
[----:B-1----:R-:W3:Y:S04]  /*00d0*/  LDG.E.CONSTANT R9, desc[UR4][R4.64] ;  /* 0x0000000404097981 */ /* 0x002ee8000c1e9900 */
[----:B--2---:R-:W3:Y:S04]  /*00e0*/  LDG.E.CONSTANT R0, desc[UR4][R2.64] ;  /* 0x0000000402007981 */ /* 0x004ee8000c1e9900 */
[----:B------:R-:W2:Y:S04]  /*00f0*/  LDG.E.CONSTANT R11, desc[UR4][R2.64+0x4] ;  /* 0x00000404020b7981 */ /* 0x000ea8000c1e9900 */
[----:B------:R-:W2:Y:S04]  /*0100*/  LDG.E.CONSTANT R12, desc[UR4][R4.64+0x4] ;  /* 0x00000404040c7981 */ /* 0x000ea8000c1e9900 */
[----:B------:R-:W4:Y:S04]  /*0110*/  LDG.E.CONSTANT R13, desc[UR4][R2.64+0x8] ;  /* 0x00000804020d7981 */ /* 0x000f28000c1e9900 */
[----:B------:R-:W4:Y:S04]  /*0120*/  LDG.E.CONSTANT R14, desc[UR4][R4.64+0x8] ;  /* 0x00000804040e7981 */ /* 0x000f28000c1e9900 */
[----:B------:R-:W5:Y:S04]  /*0130*/  LDG.E.CONSTANT R22, desc[UR4][R2.64+0xc] ;  /* 0x00000c0402167981 */ /* 0x000f68000c1e9900 */
        /* <DEDUP_REMOVED lines=11> */
[----:B------:R-:W5:Y:S01]  /*01f0*/  LDG.E.CONSTANT R15, desc[UR4][R4.64+0x30] ;  /* 0x00003004040f7981 */ /* 0x000f62000c1e9900 */
[----:B---3--:R-:W-:-:S03]  /*0200*/  FFMA R10, R0, R9, RZ ;  /* 0x00000009000a7223 */ /* 0x008fc600000000ff */
[----:B------:R-:W3:Y:S04]  /*0210*/  LDG.E.CONSTANT R0, desc[UR4][R2.64+0x24] ;  /* 0x0000240402007981 */ /* 0x000ee8000c1e9900 */
[----:B------:R-:W3:Y:S01]  /*0220*/  LDG.E.CONSTANT R9, desc[UR4][R4.64+0x24] ;  /* 0x0000240404097981 */ /* 0x000ee2000c1e9900 */
[----:B--2---:R-:W-:-:S03]  /*0230*/  FFMA R12, R11, R12, R10 ;  /* 0x0000000c0b0c7223 */ /* 0x004fc6000000000a */
[----:B------:R-:W2:Y:S04]  /*0240*/  LDG.E.CONSTANT R10, desc[UR4][R2.64+0x28] ;  /* 0x00002804020a7981 */ /* 0x000ea8000c1e9900 */
[----:B------:R-:W2:Y:S01]  /*0250*/  LDG.E.CONSTANT R11, desc[UR4][R4.64+0x28] ;  /* 0x00002804040b7981 */ /* 0x000ea2000c1e9900 */
[----:B----4-:R-:W-:-:S03]  /*0260*/  FFMA R27, R13, R14, R12 ;  /* 0x0000000e0d1b7223 */ /* 0x010fc6000000000c */
[----:B------:R-:W4:Y:S04]  /*0270*/  LDG.E.CONSTANT R12, desc[UR4][R2.64+0x2c] ;  /* 0x00002c04020c7981 */ /* 0x000f28000c1e9900 */
[----:B------:R-:W4:Y:S04]  /*0280*/  LDG.E.CONSTANT R13, desc[UR4][R4.64+0x2c] ;  /* 0x00002c04040d7981 */ /* 0x000f28000c1e9900 */
[----:B------:R-:W4:Y:S01]  /*0290*/  LDG.E.CONSTANT R14, desc[UR4][R2.64+0x30] ;  /* 0x00003004020e7981 */ /* 0x000f22000c1e9900 */
[----:B-----5:R-:W-:-:S03]  /*02a0*/  FFMA R23, R22, R23, R27 ;  /* 0x0000001716177223 */ /* 0x020fc6000000001b */
[----:B------:R-:W5:Y:S01]  /*02b0*/  LDG.E.CONSTANT R22, desc[UR4][R2.64+0x34] ;  /* 0x0000340402167981 */ /* 0x000f62000c1e9900 */
[----:B------:R-:W-:-:S03]  /*02c0*/  FFMA R27, R24, R25, R23 ;  /* 0x00000019181b7223 */ /* 0x000fc60000000017 */
[----:B------:R-:W5:Y:S04]  /*02d0*/  LDG.E.CONSTANT R23, desc[UR4][R4.64+0x34] ;  /* 0x0000340404177981 */ /* 0x000f68000c1e9900 */
[----:B------:R-:W5:Y:S04]  /*02e0*/  LDG.E.CONSTANT R24, desc[UR4][R2.64+0x38] ;  /* 0x0000380402187981 */ /* 0x000f68000c1e9900 */
[----:B------:R-:W5:Y:S01]  /*02f0*/  LDG.E.CONSTANT R25, desc[UR4][R4.64+0x38] ;  /* 0x0000380404197981 */ /* 0x000f62000c1e9900 */
[----:B------:R-:W-:-:S03]  /*0300*/  FFMA R7, R6, R7, R27 ;  /* 0x0000000706077223 */ /* 0x000fc6000000001b */
[----:B------:R-:W5:Y:S01]  /*0310*/  LDG.E.CONSTANT R6, desc[UR4][R2.64+0x3c] ;  /* 0x00003c0402067981 */ /* 0x000f62000c1e9900 */
[----:B------:R-:W-:-:S03]  /*0320*/  FFMA R21, R20, R21, R7 ;  /* 0x0000001514157223 */ /* 0x000fc60000000007 */
[----:B------:R-:W5:Y:S04]  /*0330*/  LDG.E.CONSTANT R7, desc[UR4][R4.64+0x3c] ;  /* 0x00003c0404077981 */ /* 0x000f68000c1e9900 */
[----:B------:R-:W5:Y:S01]  /*0340*/  LDG.E.CONSTANT R20, desc[UR4][R2.64+0x44] ;  /* 0x0000440402147981 */ /* 0x000f62000c1e9900 */
[----:B------:R-:W-:-:S03]  /*0350*/  FFMA R21, R18, R19, R21 ;  /* 0x0000001312157223 */ /* 0x000fc60000000015 */
[----:B------:R-:W5:Y:S04]  /*0360*/  LDG.E.CONSTANT R18, desc[UR4][R2.64+0x40] ;  /* 0x0000400402127981 */ /* 0x000f68000c1e9900 */
[----:B------:R-:W5:Y:S01]  /*0370*/  LDG.E.CONSTANT R19, desc[UR4][R4.64+0x40] ;  /* 0x0000400404137981 */ /* 0x000f62000c1e9900 */
[----:B------:R-:W-:-:S03]  /*0380*/  FFMA R17, R16, R17, R21 ;  /* 0x0000001110117223 */ /* 0x000fc60000000015 */
[----:B------:R-:W5:Y:S04]  /*0390*/  LDG.E.CONSTANT R21, desc[UR4][R4.64+0x44] ;  /* 0x0000440404157981 */ /* 0x000f68000c1e9900 */
[----:B------:R-:W5:Y:S01]  /*03a0*/  LDG.E.CONSTANT R16, desc[UR4][R2.64+0x58] ;  /* 0x0000580402107981 */ /* 0x000f62000c1e9900 */
[----:B---3--:R-:W-:-:S03]  /*03b0*/  FFMA R17, R0, R9, R17 ;  /* 0x0000000900117223 */ /* 0x008fc60000000011 */
[----:B------:R-:W3:Y:S04]  /*03c0*/  LDG.E.CONSTANT R0, desc[UR4][R2.64+0x48] ;  /* 0x0000480402007981 */ /* 0x000ee8000c1e9900 */
[----:B------:R-:W3:Y:S01]  /*03d0*/  LDG.E.CONSTANT R9, desc[UR4][R4.64+0x48] ;  /* 0x0000480404097981 */ /* 0x000ee2000c1e9900 */
[----:B--2---:R-:W-:-:S03]  /*03e0*/  FFMA R17, R10, R11, R17 ;  /* 0x0000000b0a117223 */ /* 0x004fc60000000011 */
[----:B------:R-:W2:Y:S04]  /*03f0*/  LDG.E.CONSTANT R10, desc[UR4][R2.64+0x4c] ;  /* 0x00004c04020a7981 */ /* 0x000ea8000c1e9900 */
[----:B------:R-:W2:Y:S01]  /*0400*/  LDG.E.CONSTANT R11, desc[UR4][R4.64+0x4c] ;  /* 0x00004c04040b7981 */ /* 0x000ea2000c1e9900 */
[----:B----4-:R-:W-:-:S03]  /*0410*/  FFMA R17, R12, R13, R17 ;  /* 0x0000000d0c117223 */ /* 0x010fc60000000011 */
[----:B------:R-:W4:Y:S04]  /*0420*/  LDG.E.CONSTANT R12, desc[UR4][R2.64+0x50] ;  /* 0x00005004020c7981 */ /* 0x000f28000c1e9900 */
[----:B------:R-:W4:Y:S01]  /*0430*/  LDG.E.CONSTANT R13, desc[UR4][R4.64+0x50] ;  /* 0x00005004040d7981 */ /* 0x000f22000c1e9900 */
[----:B------:R-:W-:-:S03]  /*0440*/  FFMA R27, R14, R15, R17 ;  /* 0x0000000f0e1b7223 */ /* 0x000fc60000000011 */
        /* <DEDUP_REMOVED lines=9> */
[----:B------:R-:W-:-:S04]  /*04e0*/  FFMA R7, R6, R7, R27 ;  /* 0x0000000706077223 */ /* 0x000fc8000000001b */
[----:B------:R-:W-:Y:S02]  /*04f0*/  FFMA R7, R18, R19, R7 ;  /* 0x0000001312077223 */ /* 0x000fe40000000007 */
[----:B------:R-:W5:Y:S02]  /*0500*/  LDG.E.CONSTANT R19, desc[UR4][R2.64+0x64] ;  /* 0x0000640402137981 */ /* 0x000f64000c1e9900 */
[----:B------:R-:W-:Y:S02]  /*0510*/  FFMA R21, R20, R21, R7 ;  /* 0x0000001514157223 */ /* 0x000fe40000000007 */
[----:B------:R-:W0:Y:S01]  /*0520*/  LDC.64 R6, c[0x0][0x388] ;  /* 0x0000e200ff067b82 */ /* 0x000e220000000a00 */
        /* <DEDUP_REMOVED lines=12> */
[----:B------:R-:W4:Y:S01]  /*05f0*/  LDG.E.CONSTANT R14, desc[UR4][R2.64+0x74] ;  /* 0x00007404020e7981 */ /* 0x000f22000c1e9900 */
[----:B------:R-:W-:-:S03]  /*0600*/  FFMA R27, R16, R17, R21 ;  /* 0x00000011101b7223 */ /* 0x000fc60000000015 */
[----:B------:R-:W4:Y:S01]  /*0610*/  LDG.E.CONSTANT R15, desc[UR4][R4.64+0x74] ;  /* 0x00007404040f7981 */ /* 0x000f22000c1e9900 */
[----:B------:R-:W-:-:S03]  /*0620*/  IMAD R21, R8, 0x7d, RZ ;  /* 0x0000007d08157824 */ /* 0x000fc600078e02ff */
[----:B------:R-:W4:Y:S01]  /*0630*/  LDG.E.CONSTANT R16, desc[UR4][R2.64+0x78] ;  /* 0x0000780402107981 */ /* 0x000f22000c1e9900 */
[----:B0-----:R-:W-:-:S03]  /*0640*/  IMAD.WIDE R6, R21, 0x4, R6 ;  /* 0x0000000415067825 */ /* 0x001fc600078e0206 */
[----:B------:R-:W4:Y:S01]  /*0650*/  LDG.E.CONSTANT R17, desc[UR4][R4.64+0x78] ;  /* 0x0000780404117981 */ /* 0x000f22000c1e9900 */
[----:B-----5:R-:W-:-:S03]  /*0660*/  FFMA R26, R24, R25, R27 ;  /* 0x00000019181a7223 */ /* 0x020fc6000000001b */
[----:B------:R-:W5:Y:S04]  /*0670*/  LDG.E.CONSTANT R21, desc[UR4][R2.64+0x7c] ;  /* 0x00007c0402157981 */ /* 0x000f68000c1e9900 */
[----:B------:R-:W5:Y:S01]  /*0680*/  LDG.E.CONSTANT R24, desc[UR4][R2.64+0x1f0] ;  /* 0x0001f00402187981 */ /* 0x000f62000c1e9900 */
[----:B------:R-:W-:-:S03]  /*0690*/  FFMA R28, R23, R22, R26 ;  /* 0x00000016171c7223 */ /* 0x000fc6000000001a */
[----:B------:R-:W5:Y:S04]  /*06a0*/  LDG.E.CONSTANT R25, desc[UR4][R6.64+0x170] ;  /* 0x0001700406197981 */ /* 0x000f68000c1e9900 */
[----:B------:R-:W5:Y:S04]  /*06b0*/  LDG.E.CONSTANT R23, desc[UR4][R2.64+0x1f4] ;  /* 0x0001f40402177981 */ /* 0x000f68000c1e9900 */
[----:B------:R-:W5:Y:S04]  /*06c0*/  LDG.E.CONSTANT R26, desc[UR4][R6.64+0x174] ;  /* 0x00017404061a7981 */ /* 0x000f68000c1e9900 */
[----:B------:R-:W5:Y:S04]  /*06d0*/  LDG.E.CONSTANT R22, desc[UR4][R6.64+0x178] ;  /* 0x0001780406167981 */ /* 0x000f68000c1e9900 */
[----:B------:R-:W5:Y:S04]  /*06e0*/  LDG.E.CONSTANT R5, desc[UR4][R2.64+0x1f8] ;  /* 0x0001f80402057981 */ /* 0x000f68000c1e9900 */
[----:B------:R-:W5:Y:S04]  /*06f0*/  LDG.E.CONSTANT R27, desc[UR4][R6.64+0x190] ;  /* 0x00019004061b7981 */ /* 0x000f68000c1e9900 */
[----:B------:R0:W5:Y:S01]  /*0700*/  LDG.E.CONSTANT R4, desc[UR4][R2.64+0x210] ;  /* 0x0002100402047981 */ /* 0x000162000c1e9900 */
[----:B------:R-:W-:Y:S01]  /*0710*/  FFMA R19, R19, R18, R28 ;  /* 0x0000001213137223 */ /* 0x000fe2000000001c */
[----:B0-----:R-:W-:Y:S01]  /*0720*/  HFMA2 R3, -RZ, RZ, 0.96630859375, -0.0022525787353515625 ;  /* 0x3bbb989dff037431 */ /* 0x001fe200000001ff */
[----:B------:R-:W-:Y:S02]  /*0730*/  BSSY.RECONVERGENT B0, `(.L_x_61) ;  /* 0x0000020000007945 */ /* 0x000fe40003800200 */
[----:B---3--:R-:W-:-:S04]  /*0740*/  FFMA R9, R0, R9, R19 ;  /* 0x0000000900097223 */ /* 0x008fc80000000013 */
[----:B--2---:R-:W-:-:S04]  /*0750*/  FFMA R9, R10, R11, R9 ;  /* 0x0000000b0a097223 */ /* 0x004fc80000000009 */
[----:B----4-:R-:W-:-:S04]  /*0760*/  FFMA R9, R12, R13, R9 ;  /* 0x0000000d0c097223 */ /* 0x010fc80000000009 */
[----:B------:R-:W-:-:S04]  /*0770*/  FFMA R9, R14, R15, R9 ;  /* 0x0000000f0e097223 */ /* 0x000fc80000000009 */
[----:B------:R-:W-:-:S04]  /*0780*/  FFMA R16, R16, R17, R9 ;  /* 0x0000001110107223 */ /* 0x000fc80000000009 */
[----:B-----5:R-:W-:-:S04]  /*0790*/  FFMA R21, R21, R20, R16 ;  /* 0x0000001415157223 */ /* 0x020fc80000000010 */
[----:B------:R-:W-:-:S04]  /*07a0*/  FFMA R24, R24, R25, R21 ;  /* 0x0000001918187223 */ /* 0x000fc80000000015 */
[----:B------:R-:W-:-:S04]  /*07b0*/  FFMA R24, R23, R26, R24 ;  /* 0x0000001a17187223 */ /* 0x000fc80000000018 */
[----:B------:R-:W-:-:S04]  /*07c0*/  FFMA R5, R5, R22, R24 ;  /* 0x0000001605057223 */ /* 0x000fc80000000018 */
[----:B------:R-:W-:Y:S01]  /*07d0*/  FFMA R4, R4, R27, R5 ;  /* 0x0000001b04047223 */ /* 0x000fe20000000005 */
[----:B------:R-:W-:-:S03]  /*07e0*/  MOV R5, 0x437c0000 ;  /* 0x437c000000057802 */ /* 0x000fc60000000f00 */
[----:B------:R-:W-:-:S04]  /*07f0*/  FFMA.SAT R0, R4, -R3, 0.5 ;  /* 0x3f00000004007423 */ /* 0x000fc80000002803 */
[----:B------:R-:W-:-:S04]  /*0800*/  FFMA.RM R0, R0, R5, 12582913 ;  /* 0x4b40000100007423 */ /* 0x000fc80000004005 */
[----:B------:R-:W-:-:S04]  /*0810*/  FADD R3, R0, -12583039 ;  /* 0xcb40007f00037421 */ /* 0x000fc80000000000 */
[----:B------:R-:W-:-:S04]  /*0820*/  FFMA R3, R4, -1.4426950216293334961, -R3 ;  /* 0xbfb8aa3b04037823 */ /* 0x000fc80000000803 */
[----:B------:R-:W-:-:S06]  /*0830*/  FFMA R3, R4, -1.925963033500011079e-08, R3 ;  /* 0xb2a5706004037823 */ /* 0x000fcc0000000003 */
[----:B------:R-:W0:Y:S01]  /*0840*/  MUFU.EX2 R3, R3 ;  /* 0x0000000300037308 */ /* 0x000e220000000800 */
[----:B------:R-:W-:-:S05]  /*0850*/  SHF.L.U32 R0, R0, 0x17, RZ ;  /* 0x0000001700007819 */ /* 0x000fca00000006ff */
[----:B0-----:R-:W-:-:S05]  /*0860*/  FFMA R0, R0, R3, 1 ;  /* 0x3f80000000007423 */ /* 0x001fca0000000003 */
[----:B------:R-:W-:-:S04]  /*0870*/  IADD3 R2, PT, PT, R0, 0x1800000, RZ ;  /* 0x0180000000027810 */ /* 0x000fc80007ffe0ff */
[----:B------:R-:W-:-:S04]  /*0880*/  LOP3.LUT R2, R2, 0x7f800000, RZ, 0xc0, !PT ;  /* 0x7f80000002027812 */ /* 0x000fc800078ec0ff */
[----:B------:R-:W-:-:S13]  /*0890*/  ISETP.GT.U32.AND P0, PT, R2, 0x1ffffff, PT ;  /* 0x01ffffff0200780c */ /* 0x000fda0003f04070 */
[----:B------:R-:W-:Y:S05]  /*08a0*/  @P0 BRA `(.L_x_62) ;  /* 0x0000000000100947 */ /* 0x000fea0003800000 */
[----:B------:R-:W-:-:S07]  /*08b0*/  MOV R4, 0x8d0 ;  /* 0x000008d000047802 */ /* 0x000fce0000000f00 */
[----:B------:R-:W-:Y:S05]  /*08c0*/  CALL.REL.NOINC `($__internal_3_$__cuda_sm20_rcp_rn_f32_slowpath) ;  /* 0x00000000002c7944 */ /* 0x000fea0003c00000 */
[----:B------:R-:W-:Y:S01]  /*08d0*/  MOV R5, R3 ;  /* 0x0000000300057202 */ /* 0x000fe20000000f00 */
[----:B------:R-:W-:Y:S06]  /*08e0*/  BRA `(.L_x_63) ;  /* 0x0000000000107947 */ /* 0x000fec0003800000 */
.L_x_62:
[----:B------:R-:W0:Y:S02]  /*08f0*/  MUFU.RCP R5, R0 ;  /* 0x0000000000057308 */ /* 0x000e240000001000 */
[----:B0-----:R-:W-:-:S04]  /*0900*/  FFMA R2, R0, R5, -1 ;  /* 0xbf80000000027423 */ /* 0x001fc80000000005 */
[----:B------:R-:W-:-:S04]  /*0910*/  FADD.FTZ R2, -R2, -RZ ;  /* 0x800000ff02027221 */ /* 0x000fc80000010100 */
[----:B------:R-:W-:-:S07]  /*0920*/  FFMA R5, R5, R2, R5 ;  /* 0x0000000205057223 */ /* 0x000fce0000000005 */
.L_x_63:
[----:B------:R-:W-:Y:S05]  /*0930*/  BSYNC.RECONVERGENT B0 ;  /* 0x0000000000007941 */ /* 0x000fea0003800200 */
.L_x_61:
[----:B------:R-:W0:Y:S02]  /*0940*/  LDC.64 R2, c[0x0][0x398] ;  /* 0x0000e600ff027b82 */ /* 0x000e240000000a00 */
[----:B0-----:R-:W-:-:S05]  /*0950*/  IMAD.WIDE R8, R8, 0x4, R2 ;  /* 0x0000000408087825 */ /* 0x001fca00078e0202 */
[----:B------:R-:W-:Y:S01]  /*0960*/  STG.E desc[UR4][R8.64], R5 ;  /* 0x0000000508007986 */ /* 0x000fe2000c101904 */
[----:B------:R-:W-:Y:S05]  /*0970*/  EXIT ;  /* 0x000000000000794d */ /* 0x000fea0003800000 */
        .weak           $__internal_3_$__cuda_sm20_rcp_rn_f32_slowpath
        .type           $__internal_3_$__cuda_sm20_rcp_rn_f32_slowpath,@function
        .size           $__internal_3_$__cuda_sm20_rcp_rn_f32_slowpath,(.L_x_219 - $__internal_3_$__cuda_sm20_rcp_rn_f32_slowpath)
$__internal_3_$__cuda_sm20_rcp_rn_f32_slowpath:
[----:B------:R-:W-:Y:S01]  /*0980*/  SHF.L.U32 R2, R0, 0x1, RZ ;  /* 0x0000000100027819 */ /* 0x000fe200000006ff */
[----:B------:R-:W-:Y:S03]  /*0990*/  BSSY.RECONVERGENT B1, `(.L_x_64) ;  /* 0x0000030000017945 */ /* 0x000fe60003800200 */
[----:B------:R-:W-:-:S04]  /*09a0*/  SHF.R.U32.HI R2, RZ, 0x18, R2 ;  /* 0x00000018ff027819 */ /* 0x000fc80000011602 */
[----:B------:R-:W-:-:S13]  /*09b0*/  ISETP.NE.U32.AND P0, PT, R2, RZ, PT ;  /* 0x000000ff0200720c */ /* 0x000fda0003f05070 */
[----:B------:R-:W-:Y:S05]  /*09c0*/  @P0 BRA `(.L_x_65) ;  /* 0x0000000000280947 */ /* 0x000fea0003800000 */
[----:B------:R-:W-:-:S04]  /*09d0*/  SHF.L.U32 R2, R0, 0x1, RZ ;  /* 0x0000000100027819 */ /* 0x000fc800000006ff */
[----:B------:R-:W-:-:S13]  /*09e0*/  ISETP.NE.AND P0, PT, R2, RZ, PT ;  /* 0x000000ff0200720c */ /* 0x000fda0003f05270 */
[----:B------:R-:W-:Y:S01]  /*09f0*/  @P0 FFMA R5, R0, 1.84467440737095516160e+19, RZ ;  /* 0x5f80000000050823 */ /* 0x000fe200000000ff */
[----:B------:R-:W-:Y:S08]  /*0a00*/  @!P0 MUFU.RCP R3, R0 ;  /* 0x0000000000038308 */ /* 0x000ff00000001000 */
[----:B------:R-:W0:Y:S02]  /*0a10*/  @P0 MUFU.RCP R2, R5 ;  /* 0x0000000500020308 */ /* 0x000e240000001000 */
[----:B0-----:R-:W-:-:S04]  /*0a20*/  @P0 FFMA R6, R5, R2, -1 ;  /* 0xbf80000005060423 */ /* 0x001fc80000000002 */
[----:B------:R-:W-:-:S04]  /*0a30*/  @P0 FADD.FTZ R7, -R6, -RZ ;  /* 0x800000ff06070221 */ /* 0x000fc80000010100 */
[----:B------:R-:W-:-:S04]  /*0a40*/  @P0 FFMA R2, R2, R7, R2 ;  /* 0x0000000702020223 */ /* 0x000fc80000000002 */
[----:B------:R-:W-:Y:S01]  /*0a50*/  @P0 FFMA R3, R2, 1.84467440737095516160e+19, RZ ;  /* 0x5f80000002030823 */ /* 0x000fe200000000ff */
[----:B------:R-:W-:Y:S06]  /*0a60*/  BRA `(.L_x_66) ;  /* 0x0000000000887947 */ /* 0x000fec0003800000 */
.L_x_65:
[----:B------:R-:W-:-:S04]  /*0a70*/  IADD3 R3, PT, PT, R2, -0xfd, RZ ;  /* 0xffffff0302037810 */ /* 0x000fc80007ffe0ff */
[----:B------:R-:W-:-:S13]  /*0a80*/  ISETP.GT.U32.AND P0, PT, R3, 0x1, PT ;  /* 0x000000010300780c */ /* 0x000fda0003f04070 */
[----:B------:R-:W-:Y:S05]  /*0a90*/  @P0 BRA `(.L_x_67) ;  /* 0x0000000000780947 */ /* 0x000fea0003800000 */
[----:B------:R-:W-:Y:S01]  /*0aa0*/  LOP3.LUT R5, R0, 0x7fffff, RZ, 0xc0, !PT ;  /* 0x007fffff00057812 */ /* 0x000fe200078ec0ff */
[----:B------:R-:W-:-:S03]  /*0ab0*/  HFMA2 R12, -RZ, RZ, 0, 1.78813934326171875e-07 ;  /* 0x00000003ff0c7431 */ /* 0x000fc600000001ff */
[----:B------:R-:W-:-:S04]  /*0ac0*/  LOP3.LUT R5, R5, 0x3f800000, RZ, 0xfc, !PT ;  /* 0x3f80000005057812 */ /* 0x000fc800078efcff */
[----:B------:R-:W0:Y:S01]  /*0ad0*/  MUFU.RCP R6, R5 ;  /* 0x0000000500067308 */ /* 0x000e220000001000 */
[----:B------:R-:W-:Y:S01]  /*0ae0*/  SHF.L.U32 R11, R12, R3, RZ ;  /* 0x000000030c0b7219 */ /* 0x000fe200000006ff */
[----:B0-----:R-:W-:-:S04]  /*0af0*/  FFMA R7, R5, R6, -1 ;  /* 0xbf80000005077423 */ /* 0x001fc80000000006 */
[----:B------:R-:W-:-:S04]  /*0b00*/  FADD.FTZ R7, -R7, -RZ ;  /* 0x800000ff07077221 */ /* 0x000fc80000010100 */
[CCC-:B------:R-:W-:Y:S01]  /*0b10*/  FFMA.RM R9, R6.reuse, R7.reuse, R6.reuse ;  /* 0x0000000706097223 */ /* 0x1c0fe20000004006 */
[----:B------:R-:W-:-:S04]  /*0b20*/  FFMA.RP R10, R6, R7, R6 ;  /* 0x00000007060a7223 */ /* 0x000fc80000008006 */
[C---:B------:R-:W-:Y:S02]  /*0b30*/  LOP3.LUT R6, R9.reuse, 0x7fffff, RZ, 0xc0, !PT ;  /* 0x007fffff09067812 */ /* 0x040fe400078ec0ff */
[----:B------:R-:W-:Y:S02]  /*0b40*/  FSETP.NEU.FTZ.AND P0, PT, R9, R10, PT ;  /* 0x0000000a0900720b */ /* 0x000fe40003f1d000 */
[----:B------:R-:W-:Y:S02]  /*0b50*/  LOP3.LUT R6, R6, 0x800000, RZ, 0xfc, !PT ;  /* 0x0080000006067812 */ /* 0x000fe400078efcff */
[----:B------:R-:W-:Y:S02]  /*0b60*/  SEL R7, RZ, 0xffffffff, !P0 ;  /* 0xffffffffff077807 */ /* 0x000fe40004000000 */
[----:B------:R-:W-:Y:S02]  /*0b70*/  LOP3.LUT R10, R11, R6, RZ, 0xc0, !PT ;  /* 0x000000060b0a7212 */ /* 0x000fe400078ec0ff */
[----:B------:R-:W-:-:S02]  /*0b80*/  IADD3 R7, PT, PT, -R7, RZ, RZ ;  /* 0x000000ff07077210 */ /* 0x000fc40007ffe1ff */
[-C--:B------:R-:W-:Y:S02]  /*0b90*/  SHF.R.U32.HI R10, RZ, R3.reuse, R10 ;  /* 0x00000003ff0a7219 */ /* 0x080fe4000001160a */
[----:B------:R-:W-:Y:S02]  /*0ba0*/  LOP3.LUT P1, RZ, R7, R3, R6, 0xf8, !PT ;  /* 0x0000000307ff7212 */ /* 0x000fe4000782f806 */
[C---:B------:R-:W-:Y:S02]  /*0bb0*/  LOP3.LUT P0, RZ, R10.reuse, 0x1, RZ, 0xc0, !PT ;  /* 0x000000010aff7812 */ /* 0x040fe4000780c0ff */
[----:B------:R-:W-:-:S04]  /*0bc0*/  LOP3.LUT P2, RZ, R10, 0x2, RZ, 0xc0, !PT ;  /* 0x000000020aff7812 */ /* 0x000fc8000784c0ff */
[----:B------:R-:W-:Y:S02]  /*0bd0*/  PLOP3.LUT P0, PT, P0, P1, P2, 0xe0, 0x0 ;  /* 0x000000000000781c */ /* 0x000fe40000703c20 */
[----:B------:R-:W-:Y:S02]  /*0be0*/  LOP3.LUT P1, RZ, R0, 0x7fffff, RZ, 0xc0, !PT ;  /* 0x007fffff00ff7812 */ /* 0x000fe4000782c0ff */
[----:B------:R-:W-:-:S04]  /*0bf0*/  SEL R3, RZ, 0x1, !P0 ;  /* 0x00000001ff037807 */ /* 0x000fc80004000000 */
[----:B------:R-:W-:-:S04]  /*0c00*/  IADD3 R3, PT, PT, -R3, RZ, RZ ;  /* 0x000000ff03037210 */ /* 0x000fc80007ffe1ff */
[----:B------:R-:W-:Y:S02]  /*0c10*/  ISETP.GE.AND P0, PT, R3, RZ, PT ;  /* 0x000000ff0300720c */ /* 0x000fe40003f06270 */
[----:B------:R-:W-:-:S04]  /*0c20*/  IADD3 R3, PT, PT, R2, -0xfc, RZ ;  /* 0xffffff0402037810 */ /* 0x000fc80007ffe0ff */
[----:B------:R-:W-:-:S07]  /*0c30*/  SHF.R.U32.HI R3, RZ, R3, R6 ;  /* 0x00000003ff037219 */ /* 0x000fce0000011606 */
[----:B------:R-:W-:-:S04]  /*0c40*/  @!P0 IADD3 R3, PT, PT, R3, 0x1, RZ ;  /* 0x0000000103038810 */ /* 0x000fc80007ffe0ff */
[----:B------:R-:W-:-:S04]  /*0c50*/  @!P1 SHF.L.U32 R3, R3, 0x1, RZ ;  /* 0x0000000103039819 */ /* 0x000fc800000006ff */
[----:B------:R-:W-:Y:S01]  /*0c60*/  LOP3.LUT R3, R3, 0x80000000, R0, 0xf8, !PT ;  /* 0x8000000003037812 */ /* 0x000fe200078ef800 */
[----:B------:R-:W-:Y:S06]  /*0c70*/  BRA `(.L_x_66) ;  /* 0x0000000000047947 */ /* 0x000fec0003800000 */
.L_x_67:
[----:B------:R0:W1:Y:S02]  /*0c80*/  MUFU.RCP R3, R0 ;  /* 0x0000000000037308 */ /* 0x0000640000001000 */
.L_x_66:
[----:B------:R-:W-:Y:S05]  /*0c90*/  BSYNC.RECONVERGENT B1 ;  /* 0x0000000000017941 */ /* 0x000fea0003800200 */
.L_x_64:
[----:B------:R-:W-:-:S04]  /*0ca0*/  MOV R5, 0x0 ;  /* 0x0000000000057802 */ /* 0x000fc80000000f00 */
[----:B01----:R-:W-:Y:S05]  /*0cb0*/  RET.REL.NODEC R4 `(ve_swarm_reservoir_readout) ;  /* 0xfffffff004d07950 */ /* 0x003fea0003c3ffff */
.L_x_68:
        /* <DEDUP_REMOVED lines=12> */
.L_x_219:


//--------------------- .text.ve_swarm_aggregate_features --------------------------
	.section	.text.ve_swarm_aggregate_features,"ax",@progbits
	.align	128
        .global         ve_swarm_aggregate_features
        .type           ve_swarm_aggregate_features,@function
        .size           ve_swarm_aggregate_features,(.L_x_220 - ve_swarm_aggregate_features)
        .other          ve_swarm_aggregate_features,@"STO_CUDA_ENTRY STV_DEFAULT"
ve_swarm_aggregate_features:
.text.ve_swarm_aggregate_features:
[----:B------:R-:W-:Y:S01]  /*0000*/  LDC R1, c[0x0][0x37c] ;  /* 0x0000df00ff017b82 */ /* 0x000fe20000000800 */
[----:B------:R-:W0:Y:S07]  /*0010*/  S2R R3, SR_TID.X ;  /* 0x0000000000037919 */ /* 0x000e2e0000002100 */
[----:B------:R-:W0:Y:S08]  /*0020*/  S2UR UR4, SR_CTAID.X ;  /* 0x00000000000479c3 */ /* 0x000e300000002500 */
[----:B------:R-:W0:Y:S02]  /*0030*/  LDC R6, c[0x0][0x360] ;  /* 0x0000d800ff067b82 */ /* 0x000e240000000800 */
[----:B0-----:R-:W-:-:S05]  /*0040*/  IMAD R6, R6, UR4, R3 ;  /* 0x0000000406067c24 */ /* 0x001fca000f8e0203 */
[----:B------:R-:W-:-:S13]  /*0050*/  ISETP.GT.AND P0, PT, R6, 0x7c, PT ;  /* 0x0000007c0600780c */ /* 0x000fda0003f04270 */
[----:B------:R-:W-:Y:S05]  /*0060*/  @P0 EXIT ;  /* 0x000000000000094d */ /* 0x000fea0003800000 */
[----:B------:R-:W0:Y:S01]  /*0070*/  LDC R8, c[0x0][0x398] ;  /* 0x0000e600ff087b82 */ /* 0x000e220000000800 */
[----:B------:R-:W1:Y:S01]  /*0080*/  LDCU.64 UR8, c[0x0][0x358] ;  /* 0x00006b00ff0877ac */ /* 0x000e620008000a00 */
[----:B------:R-:W-:Y:S02]  /*0090*/  HFMA2 R0, -RZ, RZ, 0, 0 ;  /* 0x00000000ff007431 */ /* 0x000fe400000001ff */
[----:B------:R-:W-:Y:S01]  /*00a0*/  IMAD.MOV.U32 R9, RZ, RZ, RZ ;  /* 0x000000ffff097224 */ /* 0x000fe200078e00ff */
[----:B0-----:R-:W-:-:S13]  /*00b0*/  ISETP.GE.AND P0, PT, R8, 0x1, PT ;  /* 0x000000010800780c */ /* 0x001fda0003f06270 */
[----:B-1----:R-:W-:Y:S05]  /*00c0*/  @!P0 BRA `(.L_x_69) ;  /* 0x0000000400c48947 */ /* 0x002fea0003800000 */
[C---:B------:R-:W-:Y:S01]  /*00d0*/  ISETP.GE.U32.AND P1, PT, R8.reuse, 0x8, PT ;  /* 0x000000080800780c */ /* 0x040fe20003f26070 */
[----:B------:R-:W-:Y:S01]  /*00e0*/  IMAD.MOV.U32 R0, RZ, RZ, RZ ;  /* 0x000000ffff007224 */ /* 0x000fe200078e00ff */
[----:B------:R-:W-:Y:S01]  /*00f0*/  LOP3.LUT R25, R8, 0x7, RZ, 0xc0, !PT ;  /* 0x0000000708197812 */ /* 0x000fe200078ec0ff */
[----:B------:R-:W-:Y:S01]  /*0100*/  IMAD.MOV.U32 R9, RZ, RZ, RZ ;  /* 0x000000ffff097224 */ /* 0x000fe200078e00ff */
[----:B------:R-:W-:Y:S02]  /*0110*/  MOV R7, RZ ;  /* 0x000000ff00077202 */ /* 0x000fe40000000f00 */
[----:B------:R-:W-:-:S07]  /*0120*/  ISETP.NE.AND P0, PT, R25, RZ, PT ;  /* 0x000000ff1900720c */ /* 0x000fce0003f05270 */
[----:B------:R-:W-:Y:S06]  /*0130*/  @!P1 BRA `(.L_x_70) ;  /* 0x0000000000d09947 */ /* 0x000fec0003800000 */
[----:B------:R-:W0:Y:S01]  /*0140*/  LDCU.128 UR4, c[0x0][0x380] ;  /* 0x00007000ff0477ac */ /* 0x000e220008000c00 */
[----:B------:R-:W-:Y:S01]  /*0150*/  LOP3.LUT R7, R8, 0x7ffffff8, RZ, 0xc0, !PT ;  /* 0x7ffffff808077812 */ /* 0x000fe200078ec0ff */
[----:B------:R-:W-:Y:S01]  /*0160*/  IMAD.MOV.U32 R10, RZ, RZ, R6 ;  /* 0x000000ffff0a7224 */ /* 0x000fe200078e0006 */
[----:B------:R-:W-:Y:S02]  /*0170*/  MOV R0, RZ ;  /* 0x000000ff00007202 */ /* 0x000fe40000000f00 */
[----:B------:R-:W-:Y:S01]  /*0180*/  IADD3 R27, PT, PT, -R7, RZ, RZ ;  /* 0x000000ff071b7210 */ /* 0x000fe20007ffe1ff */
[----:B0-----:R-:W-:Y:S02]  /*0190*/  UIADD3 UR6, UP0, UPT, UR6, 0x10, URZ ;  /* 0x0000001006067890 */ /* 0x001fe4000ff1e0ff */
[----:B------:R-:W-:Y:S02]  /*01a0*/  UIADD3 UR4, UP1, UPT, UR4, 0x7d0, URZ ;  /* 0x000007d004047890 */ /* 0x000fe4000ff3e0ff */
[----:B------:R-:W-:-:S02]  /*01b0*/  UIADD3.X UR7, UPT, UPT, URZ, UR7, URZ, UP0, !UPT ;  /* 0x00000007ff077290 */ /* 0x000fc400087fe4ff */
[----:B------:R-:W-:Y:S01]  /*01c0*/  IMAD.U32 R2, RZ, RZ, UR6 ;  /* 0x00000006ff027e24 */ /* 0x000fe2000f8e00ff */
[----:B------:R-:W-:-:S03]  /*01d0*/  UIADD3.X UR5, UPT, UPT, URZ, UR5, URZ, UP1, !UPT ;  /* 0x00000005ff057290 */ /* 0x000fc60008ffe4ff */
[----:B------:R-:W-:-:S09]  /*01e0*/  MOV R3, UR7 ;  /* 0x0000000700037c02 */ /* 0x000fd20008000f00 */
.L_x_71:
[----:B------:R-:W-:Y:S01]  /*01f0*/  MOV R5, UR5 ;  /* 0x0000000500057c02 */ /* 0x000fe20008000f00 */
[----:B------:R-:W-:Y:S01]  /*0200*/  IMAD.U32 R4, RZ, RZ, UR4 ;  /* 0x00000004ff047e24 */ /* 0x000fe2000f8e00ff */
[----:B------:R-:W2:Y:S03]  /*0210*/  LDG.E.CONSTANT R26, desc[UR8][R2.64+-0x10] ;  /* 0xfffff008021a7981 */ /* 0x000ea6000c1e9900 */
[----:B------:R-:W-:Y:S01]  /*0220*/  IMAD.WIDE R4, R10, 0x4, R4 ;  /* 0x000000040a047825 */ /* 0x000fe200078e0204 */
[----:B------:R-:W3:Y:S04]  /*0230*/  LDG.E.CONSTANT R20, desc[UR8][R2.64+-0xc] ;  /* 0xfffff40802147981 */ /* 0x000ee8000c1e9900 */
        /* <DEDUP_REMOVED lines=13> */
[----:B------:R0:W5:Y:S01]  /*0310*/  LDG.E.CONSTANT R22, desc[UR8][R2.64+0xc] ;  /* 0x00000c0802167981 */ /* 0x000162000c1e9900 */
[----:B------:R-:W-:-:S05]  /*0320*/  VIADD R27, R27, 0x8 ;  /* 0x000000081b1b7836 */ /* 0x000fca0000000000 */
[----:B------:R-:W-:Y:S02]  /*0330*/  ISETP.NE.AND P1, PT, R27, RZ, PT ;  /* 0x000000ff1b00720c */ /* 0x000fe40003f25270 */
[----:B0-----:R-:W-:Y:S01]  /*0340*/  IADD3 R2, P2, PT, R2, 0x20, RZ ;  /* 0x0000002002027810 */ /* 0x001fe20007f5e0ff */
[----:B------:R-:W-:-:S03]  /*0350*/  VIADD R10, R10, 0x3e8 ;  /* 0x000003e80a0a7836 */ /* 0x000fc60000000000 */
[----:B------:R-:W-:Y:S01]  /*0360*/  IADD3.X R3, PT, PT, RZ, R3, RZ, P2, !PT ;  /* 0x00000003ff037210 */ /* 0x000fe200017fe4ff */
[----:B--2---:R-:W-:-:S04]  /*0370*/  FADD R29, R26, R0 ;  /* 0x000000001a1d7221 */ /* 0x004fc80000000000 */
[----:B---3--:R-:W-:Y:S01]  /*0380*/  FADD R29, R29, R20 ;  /* 0x000000141d1d7221 */ /* 0x008fe20000000000 */
[----:B----4-:R-:W-:-:S04]  /*0390*/  FFMA R9, R26, R28, R9 ;  /* 0x0000001c1a097223 */ /* 0x010fc80000000009 */
[----:B-----5:R-:W-:Y:S01]  /*03a0*/  FFMA R9, R20, R21, R9 ;  /* 0x0000001514097223 */ /* 0x020fe20000000009 */
[----:B------:R-:W-:-:S03]  /*03b0*/  FADD R29, R29, R18 ;  /* 0x000000121d1d7221 */ /* 0x000fc60000000000 */
[----:B------:R-:W-:Y:S01]  /*03c0*/  FFMA R9, R18, R19, R9 ;  /* 0x0000001312097223 */ /* 0x000fe20000000009 */
        /* <DEDUP_REMOVED lines=10> */
[----:B------:R-:W-:Y:S06]  /*0470*/  @P1 BRA `(.L_x_71) ;  /* 0xfffffffc005c1947 */ /* 0x000fec000383ffff */
.L_x_70:
[----:B------:R-:W-:Y:S05]  /*0480*/  @!P0 BRA `(.L_x_69) ;  /* 0x0000000000d48947 */ /* 0x000fea0003800000 */
[----:B------:R-:W-:Y:S02]  /*0490*/  ISETP.GE.U32.AND P0, PT, R25, 0x4, PT ;  /* 0x000000041900780c */ /* 0x000fe40003f06070 */
[----:B------:R-:W-:-:S04]  /*04a0*/  LOP3.LUT R15, R8, 0x3, RZ, 0xc0, !PT ;  /* 0x00000003080f7812 */ /* 0x000fc800078ec0ff */
[----:B------:R-:W-:-:S07]  /*04b0*/  ISETP.NE.AND P1, PT, R15, RZ, PT ;  /* 0x000000ff0f00720c */ /* 0x000fce0003f25270 */
[----:B------:R-:W-:Y:S06]  /*04c0*/  @!P0 BRA `(.L_x_72) ;  /* 0x0000000000588947 */ /* 0x000fec0003800000 */
[----:B------:R-:W0:Y:S01]  /*04d0*/  LDC.64 R2, c[0x0][0x388] ;  /* 0x0000e200ff027b82 */ /* 0x000e220000000a00 */
[----:B------:R-:W-:-:S07]  /*04e0*/  IMAD R11, R7, 0x7d, R6 ;  /* 0x0000007d070b7824 */ /* 0x000fce00078e0206 */
[----:B------:R-:W1:Y:S01]  /*04f0*/  LDC.64 R4, c[0x0][0x380] ;  /* 0x0000e000ff047b82 */ /* 0x000e620000000a00 */
[----:B0-----:R-:W-:-:S05]  /*0500*/  IMAD.WIDE.U32 R2, R7, 0x4, R2 ;  /* 0x0000000407027825 */ /* 0x001fca00078e0002 */
[----:B------:R-:W2:Y:S01]  /*0510*/  LDG.E.CONSTANT R10, desc[UR8][R2.64] ;  /* 0x00000008020a7981 */ /* 0x000ea2000c1e9900 */
[----:B-1----:R-:W-:-:S03]  /*0520*/  IMAD.WIDE R4, R11, 0x4, R4 ;  /* 0x000000040b047825 */ /* 0x002fc600078e0204 */
[----:B------:R-:W3:Y:S04]  /*0530*/  LDG.E.CONSTANT R12, desc[UR8][R2.64+0x4] ;  /* 0x00000408020c7981 */ /* 0x000ee8000c1e9900 */
[----:B------:R-:W4:Y:S04]  /*0540*/  LDG.E.CONSTANT R11, desc[UR8][R4.64] ;  /* 0x00000008040b7981 */ /* 0x000f28000c1e9900 */
[----:B------:R-:W5:Y:S04]  /*0550*/  LDG.E.CONSTANT R13, desc[UR8][R4.64+0x1f4] ;  /* 0x0001f408040d7981 */ /* 0x000f68000c1e9900 */
[----:B------:R-:W5:Y:S04]  /*0560*/  LDG.E.CONSTANT R14, desc[UR8][R2.64+0x8] ;  /* 0x00000808020e7981 */ /* 0x000f68000c1e9900 */
[----:B------:R-:W5:Y:S04]  /*0570*/  LDG.E.CONSTANT R16, desc[UR8][R4.64+0x3e8] ;  /* 0x0003e80804107981 */ /* 0x000f68000c1e9900 */
[----:B------:R-:W5:Y:S04]  /*0580*/  LDG.E.CONSTANT R18, desc[UR8][R2.64+0xc] ;  /* 0x00000c0802127981 */ /* 0x000f68000c1e9900 */
[----:B------:R-:W5:Y:S01]  /*0590*/  LDG.E.CONSTANT R17, desc[UR8][R4.64+0x5dc] ;  /* 0x0005dc0804117981 */ /* 0x000f62000c1e9900 */
[----:B------:R-:W-:Y:S01]  /*05a0*/  IADD3 R7, PT, PT, R7, 0x4, RZ ;  /* 0x0000000407077810 */ /* 0x000fe20007ffe0ff */
[----:B--2---:R-:W-:-:S04]  /*05b0*/  FADD R0, R0, R10 ;  /* 0x0000000a00007221 */ /* 0x004fc80000000000 */
[----:B---3--:R-:W-:Y:S01]  /*05c0*/  FADD R0, R0, R12 ;  /* 0x0000000c00007221 */ /* 0x008fe20000000000 */
[----:B----4-:R-:W-:-:S04]  /*05d0*/  FFMA R11, R10, R11, R9 ;  /* 0x0000000b0a0b7223 */ /* 0x010fc80000000009 */
[----:B-----5:R-:W-:Y:S01]  /*05e0*/  FFMA R11, R12, R13, R11 ;  /* 0x0000000d0c0b7223 */ /* 0x020fe2000000000b */
[----:B------:R-:W-:-:S03]  /*05f0*/  FADD R0, R0, R14 ;  /* 0x0000000e00007221 */ /* 0x000fc60000000000 */
[----:B------:R-:W-:Y:S01]  /*0600*/  FFMA R11, R14, R16, R11 ;  /* 0x000000100e0b7223 */ /* 0x000fe2000000000b */
[----:B------:R-:W-:-:S03]  /*0610*/  FADD R0, R0, R18 ;  /* 0x0000001200007221 */ /* 0x000fc60000000000 */
[----:B------:R-:W-:-:S07]  /*0620*/  FFMA R9, R18, R17, R11 ;  /* 0x0000001112097223 */ /* 0x000fce000000000b */
.L_x_72:
[----:B------:R-:W-:Y:S05]  /*0630*/  @!P1 BRA `(.L_x_69) ;  /* 0x0000000000689947 */ /* 0x000fea0003800000 */
[----:B------:R-:W0:Y:S01]  /*0640*/  LDC.64 R10, c[0x0][0x388] ;  /* 0x0000e200ff0a7b82 */ /* 0x000e220000000a00 */
[----:B------:R-:W-:Y:S02]  /*0650*/  ISETP.NE.AND P0, PT, R15, 0x1, PT ;  /* 0x000000010f00780c */ /* 0x000fe40003f05270 */
[----:B------:R-:W-:-:S04]  /*0660*/  LOP3.LUT R8, R8, 0x1, RZ, 0xc0, !PT ;  /* 0x0000000108087812 */ /* 0x000fc800078ec0ff */
[----:B------:R-:W-:Y:S01]  /*0670*/  ISETP.NE.U32.AND P1, PT, R8, 0x1, PT ;  /* 0x000000010800780c */ /* 0x000fe20003f25070 */
[----:B------:R-:W1:Y:S06]  /*0680*/  LDC.64 R12, c[0x0][0x380] ;  /* 0x0000e000ff0c7b82 */ /* 0x000e6c0000000a00 */
[C---:B------:R-:W-:Y:S02]  /*0690*/  @P0 IMAD R15, R7.reuse, 0x7d, R6 ;  /* 0x0000007d070f0824 */ /* 0x040fe400078e0206 */
[----:B------:R-:W2:Y:S08]  /*06a0*/  LDC.64 R4, c[0x0][0x388] ;  /* 0x0000e200ff047b82 */ /* 0x000eb00000000a00 */
[----:B------:R-:W3:Y:S01]  /*06b0*/  LDC.64 R2, c[0x0][0x380] ;  /* 0x0000e000ff027b82 */ /* 0x000ee20000000a00 */
[----:B0-----:R-:W-:-:S04]  /*06c0*/  @P0 IMAD.WIDE.U32 R10, R7, 0x4, R10 ;  /* 0x00000004070a0825 */ /* 0x001fc800078e000a */
[----:B------:R-:W-:Y:S01]  /*06d0*/  @P0 VIADD R7, R7, 0x2 ;  /* 0x0000000207070836 */ /* 0x000fe20000000000 */
[----:B------:R-:W4:Y:S01]  /*06e0*/  @P0 LDG.E.CONSTANT R8, desc[UR8][R10.64] ;  /* 0x000000080a080981 */ /* 0x000f22000c1e9900 */
[----:B-1----:R-:W-:-:S03]  /*06f0*/  @P0 IMAD.WIDE R12, R15, 0x4, R12 ;  /* 0x000000040f0c0825 */ /* 0x002fc600078e020c */
[----:B------:R-:W5:Y:S01]  /*0700*/  @P0 LDG.E.CONSTANT R17, desc[UR8][R10.64+0x4] ;  /* 0x000004080a110981 */ /* 0x000f62000c1e9900 */
[----:B------:R-:W-:-:S03]  /*0710*/  @!P1 IMAD R15, R7, 0x7d, R6 ;  /* 0x0000007d070f9824 */ /* 0x000fc600078e0206 */
[----:B------:R-:W5:Y:S01]  /*0720*/  @P0 LDG.E.CONSTANT R14, desc[UR8][R12.64] ;  /* 0x000000080c0e0981 */ /* 0x000f62000c1e9900 */
[----:B--2---:R-:W-:-:S06]  /*0730*/  @!P1 IMAD.WIDE.U32 R4, R7, 0x4, R4 ;  /* 0x0000000407049825 */ /* 0x004fcc00078e0004 */
[----:B------:R-:W2:Y:S01]  /*0740*/  @!P1 LDG.E.CONSTANT R4, desc[UR8][R4.64] ;  /* 0x0000000804049981 */ /* 0x000ea2000c1e9900 */
[----:B---3--:R-:W-:-:S03]  /*0750*/  @!P1 IMAD.WIDE R2, R15, 0x4, R2 ;  /* 0x000000040f029825 */ /* 0x008fc600078e0202 */
[----:B------:R-:W3:Y:S04]  /*0760*/  @P0 LDG.E.CONSTANT R15, desc[UR8][R12.64+0x1f4] ;  /* 0x0001f4080c0f0981 */ /* 0x000ee8000c1e9900 */
[----:B------:R-:W3:Y:S01]  /*0770*/  @!P1 LDG.E.CONSTANT R2, desc[UR8][R2.64] ;  /* 0x0000000802029981 */ /* 0x000ee2000c1e9900 */
[----:B----4-:R-:W-:-:S04]  /*0780*/  @P0 FADD R7, R0, R8 ;  /* 0x0000000800070221 */ /* 0x010fc80000000000 */
[----:B-----5:R-:W-:Y:S01]  /*0790*/  @P0 FADD R0, R7, R17 ;  /* 0x0000001107000221 */ /* 0x020fe20000000000 */
[----:B------:R-:W-:-:S03]  /*07a0*/  @P0 FFMA R14, R8, R14, R9 ;  /* 0x0000000e080e0223 */ /* 0x000fc60000000009 */
[----:B--2---:R-:W-:Y:S01]  /*07b0*/  @!P1 FADD R0, R0, R4 ;  /* 0x0000000400009221 */ /* 0x004fe20000000000 */
[----:B---3--:R-:W-:-:S04]  /*07c0*/  @P0 FFMA R9, R17, R15, R14 ;  /* 0x0000000f11090223 */ /* 0x008fc8000000000e */
[----:B------:R-:W-:-:S07]  /*07d0*/  @!P1 FFMA R9, R4, R2, R9 ;  /* 0x0000000204099223 */ /* 0x000fce0000000009 */
.L_x_69:
[----:B------:R-:W-:Y:S01]  /*07e0*/  FMNMX R8, R0, 9.9999999747524270788e-07, !PT ;  /* 0x358637bd00087809 */ /* 0x000fe20007800000 */
[----:B------:R-:W-:Y:S03]  /*07f0*/  BSSY.RECONVERGENT B0, `(.L_x_73) ;  /* 0x000000d000007945 */ /* 0x000fe60003800200 */
[----:B------:R-:W0:Y:S08]  /*0800*/  MUFU.RCP R0, R8 ;  /* 0x0000000800007308 */ /* 0x000e300000001000 */
[----:B------:R-:W1:Y:S01]  /*0810*/  FCHK P0, R9, R8 ;  /* 0x0000000809007302 */ /* 0x000e620000000000 */
[----:B0-----:R-:W-:-:S04]  /*0820*/  FFMA R3, -R8, R0, 1 ;  /* 0x3f80000008037423 */ /* 0x001fc80000000100 */
[----:B------:R-:W-:-:S04]  /*0830*/  FFMA R0, R0, R3, R0 ;  /* 0x0000000300007223 */ /* 0x000fc80000000000 */
[----:B------:R-:W-:-:S04]  /*0840*/  FFMA R2, R0, R9, RZ ;  /* 0x0000000900027223 */ /* 0x000fc800000000ff */
[----:B------:R-:W-:-:S04]  /*0850*/  FFMA R3, -R8, R2, R9 ;  /* 0x0000000208037223 */ /* 0x000fc80000000109 */
[----:B------:R-:W-:Y:S01]  /*0860*/  FFMA R5, R0, R3, R2 ;  /* 0x0000000300057223 */ /* 0x000fe20000000002 */
[----:B-1----:R-:W-:Y:S06]  /*0870*/  @!P0 BRA `(.L_x_74) ;  /* 0x0000000000108947 */ /* 0x002fec0003800000 */
[----:B------:R-:W-:Y:S02]  /*0880*/  MOV R3, R9 ;  /* 0x0000000900037202 */ /* 0x000fe40000000f00 */
[----:B------:R-:W-:-:S07]  /*0890*/  MOV R2, 0x8b0 ;  /* 0x000008b000027802 */ /* 0x000fce0000000f00 */
[----:B------:R-:W-:Y:S05]  /*08a0*/  CALL.REL.NOINC `($__internal_4_$__cuda_sm3x_div_rn_noftz_f32_slowpath) ;  /* 0x0000000000187944 */ /* 0x000fea0003c00000 */
[----:B------:R-:W-:-:S07]  /*08b0*/  IMAD.MOV.U32 R5, RZ, RZ, R0 ;  /* 0x000000ffff057224 */ /* 0x000fce00078e0000 */
.L_x_74:
[----:B------:R-:W-:Y:S05]  /*08c0*/  BSYNC.RECONVERGENT B0 ;  /* 0x0000000000007941 */ /* 0x000fea0003800200 */
.L_x_73:
[----:B------:R-:W0:Y:S02]  /*08d0*/  LDC.64 R2, c[0x0][0x390] ;  /* 0x0000e400ff027b82 */ /* 0x000e240000000a00 */
[----:B0-----:R-:W-:-:S05]  /*08e0*/  IMAD.WIDE R6, R6, 0x4, R2 ;  /* 0x0000000406067825 */ /* 0x001fca00078e0202 */
[----:B------:R-:W-:Y:S01]  /*08f0*/  STG.E desc[UR8][R6.64], R5 ;  /* 0x0000000506007986 */ /* 0x000fe2000c101908 */
[----:B------:R-:W-:Y:S05]  /*0900*/  EXIT ;  /* 0x000000000000794d */ /* 0x000fea0003800000 */
        .weak           $__internal_4_$__cuda_sm3x_div_rn_noftz_f32_slowpath
        .type           $__internal_4_$__cuda_sm3x_div_rn_noftz_f32_slowpath,@function
        .size           $__internal_4_$__cuda_sm3x_div_rn_noftz_f32_slowpath,(.L_x_220 - $__internal_4_$__cuda_sm3x_div_rn_noftz_f32_slowpath)
$__internal_4_$__cuda_sm3x_div_rn_noftz_f32_slowpath:
[----:B------:R-:W-:Y:S01]  /*0910*/  SHF.R.U32.HI R4, RZ, 0x17, R8 ;  /* 0x00000017ff047819 */ /* 0x000fe20000011608 */
[----:B------:R-:W-:Y:S01]  /*0920*/  BSSY.RECONVERGENT B1, `(.L_x_75) ;  /* 0x0000064000017945 */ /* 0x000fe20003800200 */
[----:B------:R-:W-:Y:S02]  /*0930*/  SHF.R.U32.HI R0, RZ, 0x17, R3 ;  /* 0x00000017ff007819 */ /* 0x000fe40000011603 */
[----:B------:R-:W-:Y:S02]  /*0940*/  LOP3.LUT R13, R4, 0xff, RZ, 0xc0, !PT ;  /* 0x000000ff040d7812 */ /* 0x000fe400078ec0ff */
[----:B------:R-:W-:Y:S02]  /*0950*/  LOP3.LUT R10, R0, 0xff, RZ, 0xc0, !PT ;  /* 0x000000ff000a7812 */ /* 0x000fe400078ec0ff */
[----:B------:R-:W-:Y:S02]  /*0960*/  IADD3 R9, PT, PT, R13, -0x1, RZ ;  /* 0xffffffff0d097810 */ /* 0x000fe40007ffe0ff */
[----:B------:R-:W-:Y:S01]  /*0970*/  MOV R4, R8 ;  /* 0x0000000800047202 */ /* 0x000fe20000000f00 */
[----:B------:R-:W-:Y:S01]  /*0980*/  VIADD R7, R10, 0xffffffff ;  /* 0xffffffff0a077836 */ /* 0x000fe20000000000 */
[----:B------:R-:W-:-:S04]  /*0990*/  ISETP.GT.U32.AND P0, PT, R9, 0xfd, PT ;  /* 0x000000fd0900780c */ /* 0x000fc80003f04070 */
[----:B------:R-:W-:-:S13]  /*09a0*/  ISETP.GT.U32.OR P0, PT, R7, 0xfd, P0 ;  /* 0x000000fd0700780c */ /* 0x000fda0000704470 */
[----:B------:R-:W-:Y:S01]  /*09b0*/  @!P0 IMAD.MOV.U32 R5, RZ, RZ, RZ ;  /* 0x000000ffff058224 */ /* 0x000fe200078e00ff */
[----:B------:R-:W-:Y:S06]  /*09c0*/  @!P0 BRA `(.L_x_76) ;  /* 0x0000000000608947 */ /* 0x000fec0003800000 */
[----:B------:R-:W-:Y:S02]  /*09d0*/  FSETP.GTU.FTZ.AND P0, PT, |R3|, +INF , PT ;  /* 0x7f8000000300780b */ /* 0x000fe40003f1c200 */
[----:B------:R-:W-:Y:S02]  /*09e0*/  FSETP.GTU.FTZ.AND P1, PT, |R8|, +INF , PT ;  /* 0x7f8000000800780b */ /* 0x000fe40003f3c200 */
[----:B------:R-:W-:Y:S02]  /*09f0*/  MOV R0, R8 ;  /* 0x0000000800007202 */ /* 0x000fe40000000f00 */
        /* <DEDUP_REMOVED lines=16> */
[----:B------:R-:W-:Y:S01]  /*0b00*/  @P0 IMAD.MOV.U32 R5, RZ, RZ, RZ ;  /* 0x000000ffff050224 */ /* 0x000fe200078e00ff */
[----:B------:R-:W-:Y:S01]  /*0b10*/  @!P0 MOV R5, 0xffffffc0 ;  /* 0xffffffc000058802 */ /* 0x000fe20000000f00 */
[----:B------:R-:W-:Y:S01]  /*0b20*/  @!P0 FFMA R3, R3, 1.84467440737095516160e+19, RZ ;  /* 0x5f80000003038823 */ /* 0x000fe200000000ff */
[----:B------:R-:W-:-:S03]  /*0b30*/  @!P1 FFMA R4, R0, 1.84467440737095516160e+19, RZ ;  /* 0x5f80000000049823 */ /* 0x000fc600000000ff */
[----:B------:R-:W-:-:S07]  /*0b40*/  @!P1 VIADD R5, R5, 0x40 ;  /* 0x0000004005059836 */ /* 0x000fce0000000000 */
.L_x_76:
[----:B------:R-:W-:Y:S01]  /*0b50*/  LEA R7, R13, 0xc0800000, 0x17 ;  /* 0xc08000000d077811 */ /* 0x000fe200078eb8ff */
[----:B------:R-:W-:Y:S03]  /*0b60*/  BSSY.RECONVERGENT B2, `(.L_x_81) ;  /* 0x0000036000027945 */ /* 0x000fe60003800200 */
[----:B------:R-:W-:Y:S01]  /*0b70*/  IADD3 R7, PT, PT, -R7, R4, RZ ;  /* 0x0000000407077210 */ /* 0x000fe20007ffe1ff */
[----:B------:R-:W-:-:S03]  /*0b80*/  VIADD R4, R10, 0xffffff81 ;  /* 0xffffff810a047836 */ /* 0x000fc60000000000 */
[----:B------:R-:W0:Y:S01]  /*0b90*/  MUFU.RCP R8, R7 ;  /* 0x0000000700087308 */ /* 0x000e220000001000 */
[----:B------:R-:W-:Y:S01]  /*0ba0*/  FADD.FTZ R9, -R7, -RZ ;  /* 0x800000ff07097221 */ /* 0x000fe20000010100 */
[C---:B------:R-:W-:Y:S01]  /*0bb0*/  IMAD R0, R4.reuse, -0x800000, R3 ;  /* 0xff80000004007824 */ /* 0x040fe200078e0203 */
[----:B------:R-:W-:-:S04]  /*0bc0*/  IADD3 R4, PT, PT, R4, 0x7f, -R13 ;  /* 0x0000007f04047810 */ /* 0x000fc80007ffe80d */
[----:B------:R-:W-:Y:S01]  /*0bd0*/  IADD3 R4, PT, PT, R4, R5, RZ ;  /* 0x0000000504047210 */ /* 0x000fe20007ffe0ff */
        /* <DEDUP_REMOVED lines=9> */
[----:B------:R-:W-:-:S05]  /*0c70*/  IMAD.IADD R7, R3, 0x1, R4 ;  /* 0x0000000103077824 */ /* 0x000fca00078e0204 */
[----:B------:R-:W-:-:S04]  /*0c80*/  IADD3 R3, PT, PT, R7, -0x1, RZ ;  /* 0xffffffff07037810 */ /* 0x000fc80007ffe0ff */
        /* <DEDUP_REMOVED lines=10> */
[CCC-:B------:R-:W-:Y:S01]  /*0d30*/  FFMA.RM R4, R10.reuse, R8.reuse, R11.reuse ;  /* 0x000000080a047223 */ /* 0x1c0fe2000000400b */
[C---:B------:R-:W-:Y:S02]  /*0d40*/  ISETP.NE.AND P2, PT, R7.reuse, RZ, PT ;  /* 0x000000ff0700720c */ /* 0x040fe40003f45270 */
[----:B------:R-:W-:Y:S02]  /*0d50*/  ISETP.NE.AND P1, PT, R7, RZ, PT ;  /* 0x000000ff0700720c */ /* 0x000fe40003f25270 */
[----:B------:R-:W-:Y:S01]  /*0d60*/  LOP3.LUT R5, R3, 0x7fffff, RZ, 0xc0, !PT ;  /* 0x007fffff03057812 */ /* 0x000fe200078ec0ff */
[----:B------:R-:W-:Y:S01]  /*0d70*/  FFMA.RP R3, R10, R8, R11 ;  /* 0x000000080a037223 */ /* 0x000fe2000000800b */
[C---:B------:R-:W-:Y:S01]  /*0d80*/  VIADD R8, R7.reuse, 0x20 ;  /* 0x0000002007087836 */ /* 0x040fe20000000000 */
[----:B------:R-:W-:Y:S02]  /*0d90*/  IADD3 R7, PT, PT, -R7, RZ, RZ ;  /* 0x000000ff07077210 */ /* 0x000fe40007ffe1ff */
        /* <DEDUP_REMOVED lines=14> */
.L_x_83:
[----:B------:R-:W-:-:S04]  /*0e80*/  LOP3.LUT R0, R0, 0x80000000, RZ, 0xc0, !PT ;  /* 0x8000000000007812 */ /* 0x000fc800078ec0ff */
[----:B------:R-:W-:Y:S01]  /*0e90*/  LOP3.LUT R0, R0, 0x7f800000, RZ, 0xfc, !PT ;  /* 0x7f80000000007812 */ /* 0x000fe200078efcff */
[----:B------:R-:W-:Y:S06]  /*0ea0*/  BRA `(.L_x_84) ;  /* 0x0000000000047947 */ /* 0x000fec0003800000 */
.L_x_82:
[----:B------:R-:W-:-:S07]  /*0eb0*/  LEA R0, R4, R0, 0x17 ;  /* 0x0000000004007211 */ /* 0x000fce00078eb8ff */
.L_x_84:
[----:B------:R-:W-:Y:S05]  /*0ec0*/  BSYNC.RECONVERGENT B2 ;  /* 0x0000000000027941 */ /* 0x000fea0003800200 */
.L_x_81:
[----:B------:R-:W-:Y:S05]  /*0ed0*/  BRA `(.L_x_85) ;  /* 0x0000000000207947 */ /* 0x000fea0003800000 */
.L_x_80:
[----:B------:R-:W-:-:S04]  /*0ee0*/  LOP3.LUT R0, R4, 0x80000000, R3, 0x48, !PT ;  /* 0x8000000004007812 */ /* 0x000fc800078e4803 */
[----:B------:R-:W-:Y:S01]  /*0ef0*/  LOP3.LUT R0, R0, 0x7f800000, RZ, 0xfc, !PT ;  /* 0x7f80000000007812 */ /* 0x000fe200078efcff */
[----:B------:R-:W-:Y:S06]  /*0f00*/  BRA `(.L_x_85) ;  /* 0x0000000000147947 */ /* 0x000fec0003800000 */
.L_x_79:
[----:B------:R-:W-:Y:S01]  /*0f10*/  LOP3.LUT R0, R4, 0x80000000, R3, 0x48, !PT ;  /* 0x8000000004007812 */ /* 0x000fe200078e4803 */
[----:B------:R-:W-:Y:S06]  /*0f20*/  BRA `(.L_x_85) ;  /* 0x00000000000c7947 */ /* 0x000fec0003800000 */
.L_x_78:
[----:B------:R-:W0:Y:S01]  /*0f30*/  MUFU.RSQ R0, -QNAN ;  /* 0xffc0000000007908 */ /* 0x000e220000001400 */
[----:B------:R-:W-:Y:S05]  /*0f40*/  BRA `(.L_x_85) ;  /* 0x0000000000047947 */ /* 0x000fea0003800000 */
.L_x_77:
[----:B------:R-:W-:-:S07]  /*0f50*/  FADD.FTZ R0, R3, R0 ;  /* 0x0000000003007221 */ /* 0x000fce0000010000 */
.L_x_85:
[----:B------:R-:W-:Y:S05]  /*0f60*/  BSYNC.RECONVERGENT B1 ;  /* 0x0000000000017941 */ /* 0x000fea0003800200 */
.L_x_75:
[----:B------:R-:W-:-:S04]  /*0f70*/  IMAD.MOV.U32 R3, RZ, RZ, 0x0 ;  /* 0x00000000ff037424 */ /* 0x000fc800078e00ff */
[----:B0-----:R-:W-:Y:S05]  /*0f80*/  RET.REL.NODEC R2 `(ve_swarm_aggregate_features) ;  /* 0xfffffff0021c7950 */ /* 0x001fea0003c3ffff */
.L_x_86:
        /* <DEDUP_REMOVED lines=15> */
.L_x_220:


//--------------------- .text.ve_swarm_compute_attention --------------------------
	.section	.text.ve_swarm_compute_attention,"ax",@progbits
	.align	128
        .global         ve_swarm_compute_attention
        .type           ve_swarm_compute_attention,@function
        .size           ve_swarm_compute_attention,(.L_x_222 - ve_swarm_compute_attention)
        .other          ve_swarm_compute_attention,@"STO_CUDA_ENTRY STV_DEFAULT"
ve_swarm_compute_attention:
.text.ve_swarm_compute_attention:
[----:B------:R-:W-:Y:S01]  /*0000*/  LDC R1, c[0x0][0x37c] ;  /* 0x0000df00ff017b82 */ /* 0x000fe20000000800 */
[----:B------:R-:W0:Y:S07]  /*0010*/  S2R R5, SR_TID.X ;  /* 0x0000000000057919 */ /* 0x000e2e0000002100 */
[----:B------:R-:W1:Y:S01]  /*0020*/  S2UR UR4, SR_CTAID.X ;  /* 0x00000000000479c3 */ /* 0x000e620000002500 */
[----:B------:R-:W1:Y:S01]  /*0030*/  LDCU UR7, c[0x0][0x360] ;  /* 0x00006c00ff0777ac */ /* 0x000e620008000800 */
[----:B------:R-:W2:Y:S01]  /*0040*/  LDCU UR5, c[0x0][0x3b0] ;  /* 0x00007600ff0577ac */ /* 0x000ea20008000800 */
[----:B-1----:R-:W-:-:S06]  /*0050*/  UIMAD UR4, UR4, UR7, URZ ;  /* 0x00000007040472a4 */ /* 0x002fcc000f8e02ff */
[----:B0-----:R-:W-:-:S04]  /*0060*/  IADD3 R4, PT, PT, R5, UR4, RZ ;  /* 0x0000000405047c10 */ /* 0x001fc8000fffe0ff */
[----:B--2---:R-:W-:-:S13]  /*0070*/  ISETP.GE.AND P0, PT, R4, UR5, PT ;  /* 0x0000000504007c0c */ /* 0x004fda000bf06270 */
[----:B------:R-:W-:Y:S05]  /*0080*/  @P0 EXIT ;  /* 0x000000000000094d */ /* 0x000fea0003800000 */
[----:B------:R-:W0:Y:S01]  /*0090*/  LDC.64 R2, c[0x0][0x380] ;  /* 0x0000e000ff027b82 */ /* 0x000e220000000a00 */
[----:B------:R-:W1:Y:S01]  /*00a0*/  LDCU.64 UR8, c[0x0][0x358] ;  /* 0x00006b00ff0877ac */ /* 0x000e620008000a00 */
[----:B------:R-:W-:Y:S01]  /*00b0*/  SHF.L.U32 R7, R4, 0x5, RZ ;  /* 0x0000000504077819 */ /* 0x000fe200000006ff */
[----:B------:R-:W2:Y:S01]  /*00c0*/  LDCU.64 UR12, c[0x3][0x38] ;  /* 0x00c00700ff0c77ac */ /* 0x000ea20008000a00 */
[----:B------:R-:W3:Y:S03]  /*00d0*/  LDCU UR10, c[0x3][0x34] ;  /* 0x00c00680ff0a77ac */ /* 0x000ee60008000800 */
[----:B0-----:R-:W-:-:S05]  /*00e0*/  IMAD.WIDE R2, R7, 0x4, R2 ;  /* 0x0000000407027825 */ /* 0x001fca00078e0202 */
[----:B-1----:R-:W4:Y:S04]  /*00f0*/  LDG.E.CONSTANT R0, desc[UR8][R2.64] ;  /* 0x0000000802007981 */ /* 0x002f28000c1e9900 */
[----:B------:R-:W5:Y:S04]  /*0100*/  LDG.E.CONSTANT R27, desc[UR8][R2.64+0x4] ;  /* 0x00000408021b7981 */ /* 0x000f68000c1e9900 */
[----:B------:R-:W2:Y:S04]  /*0110*/  LDG.E.CONSTANT R29, desc[UR8][R2.64+0x8] ;  /* 0x00000808021d7981 */ /* 0x000ea8000c1e9900 */
[----:B------:R-:W3:Y:S04]  /*0120*/  LDG.E.CONSTANT R22, desc[UR8][R2.64+0xc] ;  /* 0x00000c0802167981 */ /* 0x000ee8000c1e9900 */
        /* <DEDUP_REMOVED lines=18> */
[----:B------:R-:W3:Y:S01]  /*0250*/  LDG.E.CONSTANT R20, desc[UR8][R2.64+0x58] ;  /* 0x0000580802147981 */ /* 0x000ee2000c1e9900 */
[----:B----4-:R-:W-:-:S04]  /*0260*/  FFMA R0, R0, R0, RZ ;  /* 0x0000000000007223 */ /* 0x010fc800000000ff */
[----:B-----5:R-:W-:-:S04]  /*0270*/  FFMA R0, R27, R27, R0 ;  /* 0x0000001b1b007223 */ /* 0x020fc80000000000 */
[----:B--2---:R-:W-:Y:S02]  /*0280*/  FFMA R29, R29, R29, R0 ;  /* 0x0000001d1d1d7223 */ /* 0x004fe40000000000 */
[----:B------:R-:W2:Y:S02]  /*0290*/  LDG.E.CONSTANT R0, desc[UR8][R2.64+0x5c] ;  /* 0x00005c0802007981 */ /* 0x000ea4000c1e9900 */
[----:B---3--:R-:W-:Y:S02]  /*02a0*/  FFMA R26, R22, R22, R29 ;  /* 0x00000016161a7223 */ /* 0x008fe4000000001d */
[----:B------:R-:W3:Y:S02]  /*02b0*/  LDG.E.CONSTANT R22, desc[UR8][R2.64+0x60] ;  /* 0x0000600802167981 */ /* 0x000ee4000c1e9900 */
[----:B------:R-:W-:Y:S02]  /*02c0*/  FFMA R27, R23, R23, R26 ;  /* 0x00000017171b7223 */ /* 0x000fe4000000001a */
[----:B------:R-:W4:Y:S02]  /*02d0*/  LDG.E.CONSTANT R23, desc[UR8][R2.64+0x64] ;  /* 0x0000640802177981 */ /* 0x000f24000c1e9900 */
[----:B------:R-:W-:-:S02]  /*02e0*/  FFMA R26, R24, R24, R27 ;  /* 0x00000018181a7223 */ /* 0x000fc4000000001b */
[----:B------:R-:W5:Y:S02]  /*02f0*/  LDG.E.CONSTANT R24, desc[UR8][R2.64+0x68] ;  /* 0x0000680802187981 */ /* 0x000f64000c1e9900 */
[----:B------:R-:W-:Y:S02]  /*0300*/  FFMA R26, R25, R25, R26 ;  /* 0x00000019191a7223 */ /* 0x000fe4000000001a */
[----:B------:R-:W5:Y:S02]  /*0310*/  LDG.E.CONSTANT R25, desc[UR8][R2.64+0x6c] ;  /* 0x00006c0802197981 */ /* 0x000f64000c1e9900 */
[----:B------:R-:W-:Y:S02]  /*0320*/  FFMA R27, R19, R19, R26 ;  /* 0x00000013131b7223 */ /* 0x000fe4000000001a */
[----:B------:R-:W5:Y:S02]  /*0330*/  LDG.E.CONSTANT R19, desc[UR8][R2.64+0x70] ;  /* 0x0000700802137981 */ /* 0x000f64000c1e9900 */
[----:B------:R-:W-:-:S02]  /*0340*/  FFMA R26, R8, R8, R27 ;  /* 0x00000008081a7223 */ /* 0x000fc4000000001b */
[----:B------:R-:W5:Y:S02]  /*0350*/  LDG.E.CONSTANT R8, desc[UR8][R2.64+0x74] ;  /* 0x0000740802087981 */ /* 0x000f64000c1e9900 */
[----:B------:R-:W-:Y:S02]  /*0360*/  FFMA R27, R7, R7, R26 ;  /* 0x00000007071b7223 */ /* 0x000fe4000000001a */
[----:B------:R-:W5:Y:S04]  /*0370*/  LDG.E.CONSTANT R7, desc[UR8][R2.64+0x78] ;  /* 0x0000780802077981 */ /* 0x000f68000c1e9900 */
[----:B------:R0:W5:Y:S01]  /*0380*/  LDG.E.CONSTANT R26, desc[UR8][R2.64+0x7c] ;  /* 0x00007c08021a7981 */ /* 0x000162000c1e9900 */
[----:B------:R-:W-:-:S04]  /*0390*/  FFMA R27, R6, R6, R27 ;  /* 0x00000006061b7223 */ /* 0x000fc8000000001b */
        /* <DEDUP_REMOVED lines=11> */
[----:B------:R-:W-:Y:S01]  /*0450*/  FFMA R21, R20, R20, R21 ;  /* 0x0000001414157223 */ /* 0x000fe20000000015 */
[----:B------:R-:W-:Y:S02]  /*0460*/  UIADD3 UR5, UPT, UPT, UR13, -0x14b, URZ ;  /* 0xfffffeb50d057890 */ /* 0x000fe4000fffe0ff */
[----:B------:R-:W-:-:S04]  /*0470*/  UIADD3 UR6, UPT, UPT, UR12, -0x14b, URZ ;  /* 0xfffffeb50c067890 */ /* 0x000fc8000fffe0ff */
[----:B------:R-:W-:Y:S01]  /*0480*/  ISETP.NE.AND P0, PT, R4, UR5, PT ;  /* 0x0000000504007c0c */ /* 0x000fe2000bf05270 */
[----:B------:R-:W-:-:S03]  /*0490*/  UIADD3 UR5, UPT, UPT, UR10, -0x14b, URZ ;  /* 0xfffffeb50a057890 */ /* 0x000fc6000fffe0ff */
[----:B------:R-:W-:-:S04]  /*04a0*/  ISETP.EQ.OR P0, PT, R4, UR6, !P0 ;  /* 0x0000000604007c0c */ /* 0x000fc8000c702670 */
[----:B------:R-:W-:Y:S01]  /*04b0*/  ISETP.EQ.OR P0, PT, R4, UR5, P0 ;  /* 0x0000000504007c0c */ /* 0x000fe20008702670 */
[----:B------:R-:W-:Y:S01]  /*04c0*/  BSSY.RECONVERGENT B0, `(.L_x_87) ;  /* 0x000004e000007945 */ /* 0x000fe20003800200 */
[----:B0-----:R-:W-:Y:S02]  /*04d0*/  IMAD.MOV.U32 R2, RZ, RZ, 0x3f19999a ;  /* 0x3f19999aff027424 */ /* 0x001fe400078e00ff */
[----:B--2---:R-:W-:-:S04]  /*04e0*/  FFMA R21, R0, R0, R21 ;  /* 0x0000000000157223 */ /* 0x004fc80000000015 */
[----:B---3--:R-:W-:-:S04]  /*04f0*/  FFMA R22, R22, R22, R21 ;  /* 0x0000001616167223 */ /* 0x008fc80000000015 */
[----:B----4-:R-:W-:-:S04]  /*0500*/  FFMA R23, R23, R23, R22 ;  /* 0x0000001717177223 */ /* 0x010fc80000000016 */
[----:B-----5:R-:W-:-:S04]  /*0510*/  FFMA R24, R24, R24, R23 ;  /* 0x0000001818187223 */ /* 0x020fc80000000017 */
[----:B------:R-:W-:-:S04]  /*0520*/  FFMA R24, R25, R25, R24 ;  /* 0x0000001919187223 */ /* 0x000fc80000000018 */
[----:B------:R-:W-:-:S04]  /*0530*/  FFMA R19, R19, R19, R24 ;  /* 0x0000001313137223 */ /* 0x000fc80000000018 */
[----:B------:R-:W-:-:S04]  /*0540*/  FFMA R8, R8, R8, R19 ;  /* 0x0000000808087223 */ /* 0x000fc80000000013 */
[----:B------:R-:W-:-:S04]  /*0550*/  FFMA R7, R7, R7, R8 ;  /* 0x0000000707077223 */ /* 0x000fc80000000008 */
[----:B------:R-:W-:Y:S01]  /*0560*/  FFMA R26, R26, R26, R7 ;  /* 0x0000001a1a1a7223 */ /* 0x000fe20000000007 */
[----:B------:R-:W-:Y:S06]  /*0570*/  @P0 BRA `(.L_x_88) ;  /* 0x0000000400080947 */ /* 0x000fec0003800000 */
[----:B------:R-:W0:Y:S01]  /*0580*/  LDCU UR5, c[0x3][0x48] ;  /* 0x00c00900ff0577ac */ /* 0x000e220008000800 */
[----:B------:R-:W1:Y:S01]  /*0590*/  LDCU.64 UR10, c[0x3][0x40] ;  /* 0x00c00800ff0a77ac */ /* 0x000e620008000a00 */
[----:B0-----:R-:W-:Y:S02]  /*05a0*/  UIADD3 UR5, UPT, UPT, UR5, -0x14b, URZ ;  /* 0xfffffeb505057890 */ /* 0x001fe4000fffe0ff */
[----:B-1----:R-:W-:-:S04]  /*05b0*/  UIADD3 UR6, UPT, UPT, UR11, -0x14b, URZ ;  /* 0xfffffeb50b067890 */ /* 0x002fc8000fffe0ff */
[----:B------:R-:W-:Y:S01]  /*05c0*/  ISETP.NE.AND P0, PT, R4, UR5, PT ;  /* 0x0000000504007c0c */ /* 0x000fe2000bf05270 */
[----:B------:R-:W-:-:S03]  /*05d0*/  UIADD3 UR5, UPT, UPT, UR10, -0x14b, URZ ;  /* 0xfffffeb50a057890 */ /* 0x000fc6000fffe0ff */
[----:B------:R-:W-:-:S04]  /*05e0*/  ISETP.EQ.OR P0, PT, R4, UR6, !P0 ;  /* 0x0000000604007c0c */ /* 0x000fc8000c702670 */
[----:B------:R-:W-:-:S13]  /*05f0*/  ISETP.EQ.OR P0, PT, R4, UR5, P0 ;  /* 0x0000000504007c0c */ /* 0x000fda0008702670 */
[----:B------:R-:W-:Y:S05]  /*0600*/  @P0 BRA `(.L_x_88) ;  /* 0x0000000000e40947 */ /* 0x000fea0003800000 */
[----:B------:R-:W0:Y:S01]  /*0610*/  LDCU.64 UR12, c[0x3][0x50] ;  /* 0x00c00a00ff0c77ac */ /* 0x000e220008000a00 */
[----:B------:R-:W1:Y:S01]  /*0620*/  LDCU UR10, c[0x3][0x4c] ;  /* 0x00c00980ff0a77ac */ /* 0x000e620008000800 */
[----:B0-----:R-:W-:Y:S02]  /*0630*/  UIADD3 UR5, UPT, UPT, UR13, -0x14b, URZ ;  /* 0xfffffeb50d057890 */ /* 0x001fe4000fffe0ff */
[----:B------:R-:W-:-:S04]  /*0640*/  UIADD3 UR6, UPT, UPT, UR12, -0x14b, URZ ;  /* 0xfffffeb50c067890 */ /* 0x000fc8000fffe0ff */
[----:B------:R-:W-:Y:S01]  /*0650*/  ISETP.NE.AND P0, PT, R4, UR5, PT ;  /* 0x0000000504007c0c */ /* 0x000fe2000bf05270 */
[----:B-1----:R-:W-:-:S03]  /*0660*/  UIADD3 UR5, UPT, UPT, UR10, -0x14b, URZ ;  /* 0xfffffeb50a057890 */ /* 0x002fc6000fffe0ff */
[----:B------:R-:W-:-:S04]  /*0670*/  ISETP.EQ.OR P0, PT, R4, UR6, !P0 ;  /* 0x0000000604007c0c */ /* 0x000fc8000c702670 */
[----:B------:R-:W-:-:S13]  /*0680*/  ISETP.EQ.OR P0, PT, R4, UR5, P0 ;  /* 0x0000000504007c0c */ /* 0x000fda0008702670 */
[----:B------:R-:W-:Y:S05]  /*0690*/  @P0 BRA `(.L_x_88) ;  /* 0x0000000000c00947 */ /* 0x000fea0003800000 */
        /* <DEDUP_REMOVED lines=44> */
[----:B------:R-:W0:Y:S02]  /*0960*/  @!P0 LDC R3, c[0x3][0x94] ;  /* 0x00c02500ff038b82 */ /* 0x000e240000000800 */
[----:B0-----:R-:W-:-:S04]  /*0970*/  @!P0 IADD3 R3, PT, PT, R3, -0x14b, RZ ;  /* 0xfffffeb503038810 */ /* 0x001fc80007ffe0ff */
[----:B------:R-:W-:-:S04]  /*0980*/  @!P0 ISETP.NE.AND P1, PT, R4, R3, PT ;  /* 0x000000030400820c */ /* 0x000fc80003f25270 */
[----:B------:R-:W-:-:S09]  /*0990*/  @!P0 FSEL R2, RZ, 0.60000002384185791016, P1 ;  /* 0x3f19999aff028808 */ /* 0x000fd20000800000 */
.L_x_88:
[----:B------:R-:W-:Y:S05]  /*09a0*/  BSYNC.RECONVERGENT B0 ;  /* 0x0000000000007941 */ /* 0x000fea0003800200 */
.L_x_87:
[----:B------:R-:W0:Y:S01]  /*09b0*/  LDCU.64 UR10, c[0x3][0x98] ;  /* 0x00c01300ff0a77ac */ /* 0x000e220008000a00 */
[----:B------:R-:W-:Y:S01]  /*09c0*/  IADD3 R0, PT, PT, R4, 0x14b, RZ ;  /* 0x0000014b04007810 */ /* 0x000fe20007ffe0ff */
[----:B------:R-:W-:Y:S01]  /*09d0*/  BSSY.RECONVERGENT B0, `(.L_x_89) ;  /* 0x0000029000007945 */ /* 0x000fe20003800200 */
[----:B------:R-:W1:Y:S01]  /*09e0*/  LDCU.128 UR12, c[0x3][0xa0] ;  /* 0x00c01400ff0c77ac */ /* 0x000e620008000c00 */
[----:B------:R-:W2:Y:S02]  /*09f0*/  LDCU.128 UR16, c[0x3][0xb0] ;  /* 0x00c01600ff1077ac */ /* 0x000ea40008000c00 */
[C---:B0-----:R-:W-:Y:S01]  /*0a00*/  VIADD R3, R0.reuse, -UR10 ;  /* 0x8000000a00037c36 */ /* 0x041fe20008000000 */
[C---:B------:R-:W-:Y:S01]  /*0a10*/  IADD3 R6, PT, PT, R0.reuse, -UR11, RZ ;  /* 0x8000000b00067c10 */ /* 0x040fe2000fffe0ff */
[----:B-1----:R-:W-:-:S03]  /*0a20*/  VIADD R8, R0, -UR13 ;  /* 0x8000000d00087c36 */ /* 0x002fc60008000000 */
[----:B------:R-:W-:Y:S02]  /*0a30*/  I2FP.F32.S32 R3, R3 ;  /* 0x0000000300037245 */ /* 0x000fe40000201400 */
[----:B------:R-:W-:Y:S01]  /*0a40*/  I2FP.F32.S32 R6, R6 ;  /* 0x0000000600067245 */ /* 0x000fe20000201400 */
[C---:B--2---:R-:W-:Y:S01]  /*0a50*/  VIADD R11, R0.reuse, -UR19 ;  /* 0x80000013000b7c36 */ /* 0x044fe20008000000 */
[----:B------:R-:W-:Y:S02]  /*0a60*/  IADD3 R7, PT, PT, R0, -UR12, RZ ;  /* 0x8000000c00077c10 */ /* 0x000fe4000fffe0ff */
[----:B------:R-:W-:Y:S02]  /*0a70*/  FMNMX3 R3, |R3|, 1000, |R6|, PT ;  /* 0x447a000003037876 */ /* 0x000fe40003800606 */
[----:B------:R-:W-:Y:S02]  /*0a80*/  I2FP.F32.S32 R6, R7 ;  /* 0x0000000700067245 */ /* 0x000fe40000201400 */
[----:B------:R-:W-:-:S02]  /*0a90*/  I2FP.F32.S32 R8, R8 ;  /* 0x0000000800087245 */ /* 0x000fc40000201400 */
[C---:B------:R-:W-:Y:S02]  /*0aa0*/  IADD3 R7, PT, PT, R0.reuse, -UR14, RZ ;  /* 0x8000000e00077c10 */ /* 0x040fe4000fffe0ff */
[C---:B------:R-:W-:Y:S02]  /*0ab0*/  IADD3 R9, PT, PT, R0.reuse, -UR15, RZ ;  /* 0x8000000f00097c10 */ /* 0x040fe4000fffe0ff */
[----:B------:R-:W-:Y:S01]  /*0ac0*/  FMNMX3 R3, R3, |R6|, |R8|, PT ;  /* 0x4000000603037276 */ /* 0x000fe20003800408 */
[C---:B------:R-:W-:Y:S01]  /*0ad0*/  VIADD R8, R0.reuse, -UR16 ;  /* 0x8000001000087c36 */ /* 0x040fe20008000000 */
[----:B------:R-:W-:Y:S02]  /*0ae0*/  I2FP.F32.S32 R6, R7 ;  /* 0x0000000700067245 */ /* 0x000fe40000201400 */
[----:B------:R-:W-:Y:S02]  /*0af0*/  I2FP.F32.S32 R9, R9 ;  /* 0x0000000900097245 */ /* 0x000fe40000201400 */
[----:B------:R-:W-:-:S02]  /*0b00*/  IADD3 R7, PT, PT, R0, -UR17, RZ ;  /* 0x8000001100077c10 */ /* 0x000fc4000fffe0ff */
[----:B------:R-:W-:Y:S01]  /*0b10*/  FMNMX3 R3, R3, |R6|, |R9|, PT ;  /* 0x4000000603037276 */ /* 0x000fe20003800409 */
[----:B------:R-:W-:Y:S01]  /*0b20*/  HFMA2 R9, -RZ, RZ, 1.44921875, -19.203125 ;  /* 0x3dcccccdff097431 */ /* 0x000fe200000001ff */
[----:B------:R-:W-:Y:S02]  /*0b30*/  I2FP.F32.S32 R8, R8 ;  /* 0x0000000800087245 */ /* 0x000fe40000201400 */
[----:B------:R-:W-:Y:S02]  /*0b40*/  I2FP.F32.S32 R7, R7 ;  /* 0x0000000700077245 */ /* 0x000fe40000201400 */
[----:B------:R-:W-:Y:S02]  /*0b50*/  IADD3 R10, PT, PT, R0, -UR18, RZ ;  /* 0x80000012000a7c10 */ /* 0x000fe4000fffe0ff */
[----:B------:R-:W-:Y:S02]  /*0b60*/  FMNMX3 R0, R3, |R8|, |R7|, PT ;  /* 0x4000000803007276 */ /* 0x000fe40003800407 */
[----:B------:R-:W-:-:S02]  /*0b70*/  I2FP.F32.S32 R3, R10 ;  /* 0x0000000a00037245 */ /* 0x000fc40000201400 */
[----:B------:R-:W-:Y:S02]  /*0b80*/  I2FP.F32.S32 R11, R11 ;  /* 0x0000000b000b7245 */ /* 0x000fe40000201400 */
[----:B------:R-:W-:Y:S02]  /*0b90*/  MOV R6, 0x41200000 ;  /* 0x4120000000067802 */ /* 0x000fe40000000f00 */
[----:B------:R-:W-:-:S03]  /*0ba0*/  FMNMX3 R0, R0, |R3|, |R11|, PT ;  /* 0x4000000300007276 */ /* 0x000fc6000380040b */
[----:B------:R-:W-:Y:S01]  /*0bb0*/  FFMA R6, -R9, R6, 1 ;  /* 0x3f80000009067423 */ /* 0x000fe20000000106 */
[----:B------:R-:W0:Y:S03]  /*0bc0*/  FCHK P0, R0, -10 ;  /* 0xc120000000007902 */ /* 0x000e260000000000 */
[----:B------:R-:W-:-:S04]  /*0bd0*/  FFMA R3, R6, -R9, -0.10000000149011611938 ;  /* 0xbdcccccd06037423 */ /* 0x000fc80000000809 */
[----:B------:R-:W-:-:S04]  /*0be0*/  FFMA R6, R0, R3, RZ ;  /* 0x0000000300067223 */ /* 0x000fc800000000ff */
[----:B------:R-:W-:-:S04]  /*0bf0*/  FFMA R7, R6, 10, R0 ;  /* 0x4120000006077823 */ /* 0x000fc80000000000 */
[----:B------:R-:W-:Y:S01]  /*0c00*/  FFMA R3, R3, R7, R6 ;  /* 0x0000000703037223 */ /* 0x000fe20000000006 */
[----:B0-----:R-:W-:Y:S06]  /*0c10*/  @!P0 BRA `(.L_x_90) ;  /* 0x0000000000108947 */ /* 0x001fec0003800000 */
[----:B------:R-:W-:Y:S01]  /*0c20*/  IMAD.MOV.U32 R3, RZ, RZ, -0x3ee00000 ;  /* 0xc1200000ff037424 */ /* 0x000fe200078e00ff */
[----:B------:R-:W-:-:S07]  /*0c30*/  MOV R8, 0xc50 ;  /* 0x00000c5000087802 */ /* 0x000fce0000000f00 */
[----:B------:R-:W-:Y:S05]  /*0c40*/  CALL.REL.NOINC `($__internal_6_$__cuda_sm3x_div_rn_noftz_f32_slowpath) ;  /* 0x0000000c00447944 */ /* 0x000fea0003c00000 */
[----:B------:R-:W-:-:S07]  /*0c50*/  MOV R3, R7 ;  /* 0x0000000700037202 */ /* 0x000fce0000000f00 */
.L_x_90:
[----:B------:R-:W-:Y:S05]  /*0c60*/  BSYNC.RECONVERGENT B0 ;  /* 0x0000000000007941 */ /* 0x000fea0003800200 */
.L_x_89:
[----:B------:R-:W0:Y:S02]  /*0c70*/  LDC.64 R6, c[0x0][0x390] ;  /* 0x0000e400ff067b82 */ /* 0x000e240000000a00 */
[----:B0-----:R-:W-:-:S05]  /*0c80*/  IMAD.WIDE R6, R4, 0x4, R6 ;  /* 0x0000000404067825 */ /* 0x001fca00078e0206 */
[----:B------:R-:W2:Y:S04]  /*0c90*/  LDG.E.CONSTANT R9, desc[UR8][R6.64+0x4] ;  /* 0x0000040806097981 */ /* 0x000ea8000c1e9900 */
[----:B------:R0:W2:Y:S01]  /*0ca0*/  LDG.E.CONSTANT R10, desc[UR8][R6.64] ;  /* 0x00000008060a7981 */ /* 0x0000a2000c1e9900 */
[----:B------:R-:W-:Y:S02]  /*0cb0*/  HFMA2 R0, -RZ, RZ, 0.96630859375, -0.0022525787353515625 ;  /* 0x3bbb989dff007431 */ /* 0x000fe400000001ff */
[----:B------:R-:W-:Y:S02]  /*0cc0*/  IMAD.MOV.U32 R11, RZ, RZ, 0x437c0000 ;  /* 0x437c0000ff0b7424 */ /* 0x000fe400078e00ff */
[----:B------:R-:W-:Y:S01]  /*0cd0*/  HFMA2 R12, -RZ, RZ, 2.5625, 0 ;  /* 0x41200000ff0c7431 */ /* 0x000fe200000001ff */
[----:B------:R-:W-:Y:S01]  /*0ce0*/  BSSY.RECONVERGENT B0, `(.L_x_91) ;  /* 0x0000016000007945 */ /* 0x000fe20003800200 */
[----:B------:R-:W-:-:S04]  /*0cf0*/  FFMA.SAT R0, R3, R0, 0.5 ;  /* 0x3f00000003007423 */ /* 0x000fc80000002000 */
[----:B------:R-:W-:Y:S01]  /*0d00*/  FFMA.RM R8, R0, R11, 12582913 ;  /* 0x4b40000100087423 */ /* 0x000fe2000000400b */
[----:B------:R-:W-:-:S03]  /*0d10*/  MOV R11, 0x3dcccccd ;  /* 0x3dcccccd000b7802 */ /* 0x000fc60000000f00 */
[----:B------:R-:W-:Y:S02]  /*0d20*/  FADD R0, R8, -12583039 ;  /* 0xcb40007f08007421 */ /* 0x000fe40000000000 */
[----:B0-----:R-:W-:Y:S02]  /*0d30*/  FFMA R6, R11, -R12, 1 ;  /* 0x3f8000000b067423 */ /* 0x001fe4000000080c */
[C---:B------:R-:W-:Y:S02]  /*0d40*/  FFMA R0, R3.reuse, 1.4426950216293334961, -R0 ;  /* 0x3fb8aa3b03007823 */ /* 0x040fe40000000800 */
[----:B------:R-:W-:Y:S01]  /*0d50*/  FFMA R7, R6, R11, 0.10000000149011611938 ;  /* 0x3dcccccd06077423 */ /* 0x000fe2000000000b */
[----:B------:R-:W-:Y:S01]  /*0d60*/  SHF.L.U32 R6, R8, 0x17, RZ ;  /* 0x0000001708067819 */ /* 0x000fe200000006ff */
[----:B------:R-:W-:-:S06]  /*0d70*/  FFMA R3, R3, 1.925963033500011079e-08, R0 ;  /* 0x32a5706003037823 */ /* 0x000fcc0000000000 */
[----:B------:R-:W0:Y:S02]  /*0d80*/  MUFU.EX2 R3, R3 ;  /* 0x0000000300037308 */ /* 0x000e240000000800 */
[----:B0-----:R-:W-:Y:S01]  /*0d90*/  FMUL R6, R6, R3 ;  /* 0x0000000306067220 */ /* 0x001fe20000400000 */
[----:B--2---:R-:W-:-:S05]  /*0da0*/  IMAD.IADD R0, R9, 0x1, -R10 ;  /* 0x0000000109007824 */ /* 0x004fca00078e0a0a */
[----:B------:R-:W-:-:S04]  /*0db0*/  I2FP.F32.S32 R0, R0 ;  /* 0x0000000000007245 */ /* 0x000fc80000201400 */
[----:B------:R-:W0:Y:S01]  /*0dc0*/  FCHK P0, R0, 10 ;  /* 0x4120000000007902 */ /* 0x000e220000000000 */
[----:B------:R-:W-:-:S04]  /*0dd0*/  FFMA R9, R0, R7, RZ ;  /* 0x0000000700097223 */ /* 0x000fc800000000ff */
[----:B------:R-:W-:-:S04]  /*0de0*/  FFMA R8, R9, -10, R0 ;  /* 0xc120000009087823 */ /* 0x000fc80000000000 */
[----:B------:R-:W-:Y:S01]  /*0df0*/  FFMA R7, R7, R8, R9 ;  /* 0x0000000807077223 */ /* 0x000fe20000000009 */
[----:B0-----:R-:W-:Y:S06]  /*0e00*/  @!P0 BRA `(.L_x_92) ;  /* 0x00000000000c8947 */ /* 0x001fec0003800000 */
[----:B------:R-:W-:Y:S02]  /*0e10*/  MOV R3, 0x41200000 ;  /* 0x4120000000037802 */ /* 0x000fe40000000f00 */
[----:B------:R-:W-:-:S07]  /*0e20*/  MOV R8, 0xe40 ;  /* 0x00000e4000087802 */ /* 0x000fce0000000f00 */
[----:B------:R-:W-:Y:S05]  /*0e30*/  CALL.REL.NOINC `($__internal_6_$__cuda_sm3x_div_rn_noftz_f32_slowpath) ;  /* 0x0000000800c87944 */ /* 0x000fea0003c00000 */
.L_x_92:
[----:B------:R-:W-:Y:S05]  /*0e40*/  BSYNC.RECONVERGENT B0 ;  /* 0x0000000000007941 */ /* 0x000fea0003800200 */
.L_x_91:
[----:B------:R-:W0:Y:S02]  /*0e50*/  LDC.64 R8, c[0x0][0x388] ;  /* 0x0000e200ff087b82 */ /* 0x000e240000000a00 */
[----:B0-----:R-:W-:-:S05]  /*0e60*/  IMAD.WIDE R8, R4, 0x4, R8 ;  /* 0x0000000404087825 */ /* 0x001fca00078e0208 */
[----:B------:R0:W5:Y:S01]  /*0e70*/  LDG.E.CONSTANT R3, desc[UR8][R8.64] ;  /* 0x0000000808037981 */ /* 0x000162000c1e9900 */
[----:B------:R-:W-:Y:S01]  /*0e80*/  VIADD R0, R26, 0xf3000000 ;  /* 0xf30000001a007836 */ /* 0x000fe20000000000 */
[----:B------:R0:W1:Y:S01]  /*0e90*/  MUFU.RSQ R11, R26 ;  /* 0x0000001a000b7308 */ /* 0x0000620000001400 */
[----:B------:R-:W-:Y:S01]  /*0ea0*/  BSSY.RECONVERGENT B0, `(.L_x_93) ;  /* 0x000000c000007945 */ /* 0x000fe20003800200 */
[----:B------:R-:W-:Y:S02]  /*0eb0*/  FMNMX R13, R7, 1, PT ;  /* 0x3f800000070d7809 */ /* 0x000fe40003800000 */
[----:B------:R-:W-:-:S13]  /*0ec0*/  ISETP.GT.U32.AND P0, PT, R0, 0x727fffff, PT ;  /* 0x727fffff0000780c */ /* 0x000fda0003f04070 */
[----:B01----:R-:W-:Y:S05]  /*0ed0*/  @!P0 BRA `(.L_x_94) ;  /* 0x0000000000108947 */ /* 0x003fea0003800000 */
[----:B------:R-:W-:-:S07]  /*0ee0*/  MOV R11, 0xf00 ;  /* 0x00000f00000b7802 */ /* 0x000fce0000000f00 */
[----:B-----5:R-:W-:Y:S05]  /*0ef0*/  CALL.REL.NOINC `($__internal_5_$__cuda_sm20_sqrt_rn_f32_slowpath) ;  /* 0x0000000800407944 */ /* 0x020fea0003c00000 */
[----:B------:R-:W-:Y:S01]  /*0f00*/  MOV R7, R26 ;  /* 0x0000001a00077202 */ /* 0x000fe20000000f00 */
[----:B------:R-:W-:Y:S06]  /*0f10*/  BRA `(.L_x_95) ;  /* 0x0000000000107947 */ /* 0x000fec0003800000 */
.L_x_94:
[----:B------:R-:W-:Y:S01]  /*0f20*/  FMUL.FTZ R7, R26, R11 ;  /* 0x0000000b1a077220 */ /* 0x000fe20000410000 */
[----:B------:R-:W-:-:S03]  /*0f30*/  FMUL.FTZ R11, R11, 0.5 ;  /* 0x3f0000000b0b7820 */ /* 0x000fc60000410000 */
[----:B------:R-:W-:-:S04]  /*0f40*/  FFMA R26, -R7, R7, R26 ;  /* 0x00000007071a7223 */ /* 0x000fc8000000011a */
[----:B------:R-:W-:-:S07]  /*0f50*/  FFMA R7, R26, R11, R7 ;  /* 0x0000000b1a077223 */ /* 0x000fce0000000007 */
.L_x_95:
[----:B------:R-:W-:Y:S05]  /*0f60*/  BSYNC.RECONVERGENT B0 ;  /* 0x0000000000007941 */ /* 0x000fea0003800200 */
.L_x_93:
[----:B------:R-:W0:Y:S01]  /*0f70*/  LDC R9, c[0x0][0x3b4] ;  /* 0x0000ed00ff097b82 */ /* 0x000e220000000800 */
[----:B------:R-:W-:Y:S01]  /*0f80*/  FFMA R7, R7, 0.25, R2 ;  /* 0x3e80000007077823 */ /* 0x000fe20000000002 */
[----:B------:R-:W-:Y:S03]  /*0f90*/  BSSY.RECONVERGENT B0, `(.L_x_96) ;  /* 0x0000011000007945 */ /* 0x000fe60003800200 */
[----:B------:R-:W-:-:S04]  /*0fa0*/  FFMA R6, R6, 0.20000000298023223877, R7 ;  /* 0x3e4ccccd06067823 */ /* 0x000fc80000000007 */
[----:B------:R-:W-:-:S04]  /*0fb0*/  FFMA R0, R13, 0.15000000596046447754, R6 ;  /* 0x3e19999a0d007823 */ /* 0x000fc80000000006 */
[----:B-----5:R-:W-:Y:S01]  /*0fc0*/  FFMA R0, R3, 0.10000000149011611938, R0 ;  /* 0x3dcccccd03007823 */ /* 0x020fe20000000000 */
[----:B0-----:R-:W0:Y:S08]  /*0fd0*/  MUFU.RCP R8, R9 ;  /* 0x0000000900087308 */ /* 0x001e300000001000 */
[----:B------:R-:W1:Y:S01]  /*0fe0*/  FCHK P0, R0, R9 ;  /* 0x0000000900007302 */ /* 0x000e620000000000 */
[----:B0-----:R-:W-:-:S04]  /*0ff0*/  FFMA R7, R8, -R9, 1 ;  /* 0x3f80000008077423 */ /* 0x001fc80000000809 */
[----:B------:R-:W-:-:S04]  /*1000*/  FFMA R7, R8, R7, R8 ;  /* 0x0000000708077223 */ /* 0x000fc80000000008 */
[----:B------:R-:W-:-:S04]  /*1010*/  FFMA R2, R0, R7, RZ ;  /* 0x0000000700027223 */ /* 0x000fc800000000ff */
[----:B------:R-:W-:-:S04]  /*1020*/  FFMA R3, R2, -R9, R0 ;  /* 0x8000000902037223 */ /* 0x000fc80000000000 */
[----:B------:R-:W-:Y:S01]  /*1030*/  FFMA R2, R7, R3, R2 ;  /* 0x0000000307027223 */ /* 0x000fe20000000002 */
[----:B-1----:R-:W-:Y:S06]  /*1040*/  @!P0 BRA `(.L_x_97) ;  /* 0x0000000000148947 */ /* 0x002fec0003800000 */
[----:B------:R-:W0:Y:S01]  /*1050*/  LDCU UR5, c[0x0][0x3b4] ;  /* 0x00007680ff0577ac */ /* 0x000e220008000800 */
[----:B------:R-:W-:Y:S02]  /*1060*/  MOV R8, 0x1090 ;  /* 0x0000109000087802 */ /* 0x000fe40000000f00 */
[----:B0-----:R-:W-:-:S07]  /*1070*/  MOV R3, UR5 ;  /* 0x0000000500037c02 */ /* 0x001fce0008000f00 */
[----:B------:R-:W-:Y:S05]  /*1080*/  CALL.REL.NOINC `($__internal_6_$__cuda_sm3x_div_rn_noftz_f32_slowpath) ;  /* 0x0000000800347944 */ /* 0x000fea0003c00000 */
[----:B------:R-:W-:-:S07]  /*1090*/  IMAD.MOV.U32 R2, RZ, RZ, R7 ;  /* 0x000000ffff027224 */ /* 0x000fce00078e0007 */
.L_x_97:
[----:B------:R-:W-:Y:S05]  /*10a0*/  BSYNC.RECONVERGENT B0 ;  /* 0x0000000000007941 */ /* 0x000fea0003800200 */
.L_x_96:
[----:B------:R-:W-:Y:S01]  /*10b0*/  HFMA2 R3, -RZ, RZ, 0.96630859375, -0.0022525787353515625 ;  /* 0x3bbb989dff037431 */ /* 0x000fe200000001ff */
[----:B------:R-:W-:Y:S01]  /*10c0*/  MOV R7, 0x437c0000 ;  /* 0x437c000000077802 */ /* 0x000fe20000000f00 */
[----:B------:R-:W0:Y:S01]  /*10d0*/  S2UR UR6, SR_CgaCtaId ;  /* 0x00000000000679c3 */ /* 0x000e220000008800 */
[----:B------:R-:W1:Y:S01]  /*10e0*/  LDCU UR10, c[0x0][0x3b0] ;  /* 0x00007600ff0a77ac */ /* 0x000e620008000800 */
[----:B------:R-:W-:Y:S01]  /*10f0*/  HFMA2 R23, -RZ, RZ, 0, 0 ;  /* 0x00000000ff177431 */ /* 0x000fe200000001ff */
[----:B------:R-:W-:Y:S01]  /*1100*/  UMOV UR5, 0x400 ;  /* 0x0000040000057882 */ /* 0x000fe20000000000 */
[----:B------:R-:W-:-:S04]  /*1110*/  FFMA.SAT R0, R2, R3, 0.5 ;  /* 0x3f00000002007423 */ /* 0x000fc80000002003 */
[----:B------:R-:W-:-:S04]  /*1120*/  FFMA.RM R0, R0, R7, 12582913 ;  /* 0x4b40000100007423 */ /* 0x000fc80000004007 */
[----:B------:R-:W-:Y:S01]  /*1130*/  FADD R3, R0, -12583039 ;  /* 0xcb40007f00037421 */ /* 0x000fe20000000000 */
[----:B-1----:R-:W-:-:S03]  /*1140*/  UIADD3 UR4, UPT, UPT, -UR4, UR10, URZ ;  /* 0x0000000a04047290 */ /* 0x002fc6000fffe1ff */
[----:B------:R-:W-:Y:S01]  /*1150*/  FFMA R3, R2, 1.4426950216293334961, -R3 ;  /* 0x3fb8aa3b02037823 */ /* 0x000fe20000000803 */
[----:B------:R-:W-:-:S03]  /*1160*/  UISETP.LT.U32.AND UP0, UPT, UR4, UR7, UPT ;  /* 0x000000070400728c */ /* 0x000fc6000bf01070 */
[----:B------:R-:W-:Y:S01]  /*1170*/  FFMA R3, R2, 1.925963033500011079e-08, R3 ;  /* 0x32a5706002037823 */ /* 0x000fe20000000003 */
[----:B0-----:R-:W-:Y:S01]  /*1180*/  ULEA UR5, UR6, UR5, 0x18 ;  /* 0x0000000506057291 */ /* 0x001fe2000f8ec0ff */
[----:B------:R-:W-:Y:S01]  /*1190*/  IMAD.SHL.U32 R2, R0, 0x800000, RZ ;  /* 0x0080000000027824 */ /* 0x000fe200078e00ff */
[----:B------:R-:W-:Y:S02]  /*11a0*/  USEL UR6, UR4, UR7, UP0 ;  /* 0x0000000704067287 */ /* 0x000fe40008000000 */
[----:B------:R-:W-:Y:S01]  /*11b0*/  UISETP.NE.AND UP0, UPT, UR4, URZ, UPT ;  /* 0x000000ff0400728c */ /* 0x000fe2000bf05270 */
[----:B------:R-:W0:Y:S01]  /*11c0*/  MUFU.EX2 R3, R3 ;  /* 0x0000000300037308 */ /* 0x000e220000000800 */
[----:B------:R-:W-:Y:S01]  /*11d0*/  LEA R0, R5, UR5, 0x2 ;  /* 0x0000000505007c11 */ /* 0x000fe2000f8e10ff */
[----:B0-----:R-:W-:-:S05]  /*11e0*/  FMUL R5, R2, R3 ;  /* 0x0000000302057220 */ /* 0x001fca0000400000 */
[----:B------:R0:W-:Y:S01]  /*11f0*/  STS [R0], R5 ;  /* 0x0000000500007388 */ /* 0x0001e20000000800 */
[----:B------:R-:W-:Y:S06]  /*1200*/  BAR.SYNC.DEFER_BLOCKING 0x0 ;  /* 0x0000000000007b1d */ /* 0x000fec0000010000 */
[----:B------:R-:W-:Y:S05]  /*1210*/  BRA.U !UP0, `(.L_x_98) ;  /* 0x00000005082c7547 */ /* 0x000fea000b800000 */
[----:B------:R-:W-:Y:S01]  /*1220*/  UISETP.GE.U32.AND UP1, UPT, UR6, 0x10, UPT ;  /* 0x000000100600788c */ /* 0x000fe2000bf26070 */
[----:B------:R-:W-:Y:S01]  /*1230*/  MOV R23, RZ ;  /* 0x000000ff00177202 */ /* 0x000fe20000000f00 */
[----:B------:R-:W-:Y:S01]  /*1240*/  UISETP.LT.U32.AND UP0, UPT, UR6, 0x1, UPT ;  /* 0x000000010600788c */ /* 0x000fe2000bf01070 */
[----:B------:R-:W-:-:S03]  /*1250*/  UMOV UR4, URZ ;  /* 0x000000ff00047c82 */ /* 0x000fc60008000000 */
[----:B------:R-:W-:-:S04]  /*1260*/  USEL UR7, UR6, 0x1, !UP0 ;  /* 0x0000000106077887 */ /* 0x000fc8000c000000 */
[----:B------:R-:W-:-:S04]  /*1270*/  ULOP3.LUT UR10, UR7, 0xf, URZ, 0xc0, !UPT ;  /* 0x0000000f070a7892 */ /* 0x000fc8000f8ec0ff */
[----:B------:R-:W-:Y:S01]  /*1280*/  UISETP.NE.AND UP0, UPT, UR10, URZ, UPT ;  /* 0x000000ff0a00728c */ /* 0x000fe2000bf05270 */
[----:B------:R-:W-:Y:S10]  /*1290*/  BRA.U !UP1, `(.L_x_99) ;  /* 0x0000000109747547 */ /* 0x000ff4000b800000 */
[----:B------:R-:W-:Y:S01]  /*12a0*/  ULOP3.LUT UR6, UR7, 0xfffffff0, URZ, 0xc0, !UPT ;  /* 0xfffffff007067892 */ /* 0x000fe2000f8ec0ff */
[----:B------:R-:W-:Y:S01]  /*12b0*/  IMAD.MOV.U32 R23, RZ, RZ, RZ ;  /* 0x000000ffff177224 */ /* 0x000fe200078e00ff */
[----:B------:R-:W-:Y:S02]  /*12c0*/  ULOP3.LUT UR4, UR7, 0x7f0, URZ, 0xc0, !UPT ;  /* 0x000007f007047892 */ /* 0x000fe4000f8ec0ff */
[----:B------:R-:W-:Y:S02]  /*12d0*/  UIADD3 UR11, UPT, UPT, UR5, 0x20, URZ ;  /* 0x00000020050b7890 */ /* 0x000fe4000fffe0ff */
[----:B------:R-:W-:-:S12]  /*12e0*/  UIADD3 UR6, UPT, UPT, -UR6, URZ, URZ ;  /* 0x000000ff06067290 */ /* 0x000fd8000fffe1ff */
.L_x_100:
[----:B------:R-:W1:Y:S01]  /*12f0*/  LDS.128 R8, [UR11+-0x20] ;  /* 0xffffe00bff087984 */ /* 0x000e620008000c00 */
[----:B------:R-:W-:-:S03]  /*1300*/  UIADD3 UR6, UPT, UPT, UR6, 0x10, URZ ;  /* 0x0000001006067890 */ /* 0x000fc6000fffe0ff */
[----:B------:R-:W2:Y:S01]  /*1310*/  LDS.128 R12, [UR11+-0x10] ;  /* 0xfffff00bff0c7984 */ /* 0x000ea20008000c00 */
[----:B------:R-:W-:-:S03]  /*1320*/  UISETP.NE.AND UP1, UPT, UR6, URZ, UPT ;  /* 0x000000ff0600728c */ /* 0x000fc6000bf25270 */
[----:B------:R-:W3:Y:S01]  /*1330*/  LDS.128 R16, [UR11] ;  /* 0x0000000bff107984 */ /* 0x000ee20008000c00 */
[----:B-1----:R-:W-:-:S03]  /*1340*/  FADD R8, R8, R23 ;  /* 0x0000001708087221 */ /* 0x002fc60000000000 */
[----:B------:R-:W1:Y:S01]  /*1350*/  LDS.128 R20, [UR11+0x10] ;  /* 0x0000100bff147984 */ /* 0x000e620008000c00 */
[----:B------:R-:W-:Y:S01]  /*1360*/  UIADD3 UR11, UPT, UPT, UR11, 0x40, URZ ;  /* 0x000000400b0b7890 */ /* 0x000fe2000fffe0ff */
[----:B------:R-:W-:-:S04]  /*1370*/  FADD R9, R9, R8 ;  /* 0x0000000809097221 */ /* 0x000fc80000000000 */
[----:B------:R-:W-:-:S04]  /*1380*/  FADD R10, R10, R9 ;  /* 0x000000090a0a7221 */ /* 0x000fc80000000000 */
[----:B------:R-:W-:-:S04]  /*1390*/  FADD R11, R11, R10 ;  /* 0x0000000a0b0b7221 */ /* 0x000fc80000000000 */
[----:B--2---:R-:W-:-:S04]  /*13a0*/  FADD R12, R11, R12 ;  /* 0x0000000c0b0c7221 */ /* 0x004fc80000000000 */
[----:B------:R-:W-:-:S04]  /*13b0*/  FADD R13, R13, R12 ;  /* 0x0000000c0d0d7221 */ /* 0x000fc80000000000 */
[----:B------:R-:W-:-:S04]  /*13c0*/  FADD R14, R14, R13 ;  /* 0x0000000d0e0e7221 */ /* 0x000fc80000000000 */
[----:B------:R-:W-:-:S04]  /*13d0*/  FADD R15, R15, R14 ;  /* 0x0000000e0f0f7221 */ /* 0x000fc80000000000 */
[----:B---3--:R-:W-:-:S04]  /*13e0*/  FADD R16, R15, R16 ;  /* 0x000000100f107221 */ /* 0x008fc80000000000 */
[----:B------:R-:W-:-:S04]  /*13f0*/  FADD R17, R17, R16 ;  /* 0x0000001011117221 */ /* 0x000fc80000000000 */
[----:B------:R-:W-:-:S04]  /*1400*/  FADD R18, R18, R17 ;  /* 0x0000001112127221 */ /* 0x000fc80000000000 */
[----:B------:R-:W-:-:S04]  /*1410*/  FADD R19, R19, R18 ;  /* 0x0000001213137221 */ /* 0x000fc80000000000 */
[----:B-1----:R-:W-:-:S04]  /*1420*/  FADD R20, R19, R20 ;  /* 0x0000001413147221 */ /* 0x002fc80000000000 */
[----:B------:R-:W-:-:S04]  /*1430*/  FADD R21, R21, R20 ;  /* 0x0000001415157221 */ /* 0x000fc80000000000 */
[----:B------:R-:W-:-:S04]  /*1440*/  FADD R22, R22, R21 ;  /* 0x0000001516167221 */ /* 0x000fc80000000000 */
[----:B------:R-:W-:Y:S01]  /*1450*/  FADD R23, R23, R22 ;  /* 0x0000001617177221 */ /* 0x000fe20000000000 */
[----:B------:R-:W-:Y:S06]  /*1460*/  BRA.U UP1, `(.L_x_100) ;  /* 0xfffffffd01a07547 */ /* 0x000fec000b83ffff */
.L_x_99:
[----:B------:R-:W-:Y:S05]  /*1470*/  BRA.U !UP0, `(.L_x_98) ;  /* 0x0000000108947547 */ /* 0x000fea000b800000 */
[----:B------:R-:W-:Y:S02]  /*1480*/  UISETP.GE.U32.AND UP0, UPT, UR10, 0x8, UPT ;  /* 0x000000080a00788c */ /* 0x000fe4000bf06070 */
[----:B------:R-:W-:-:S04]  /*1490*/  ULOP3.LUT UR6, UR7, 0x7, URZ, 0xc0, !UPT ;  /* 0x0000000707067892 */ /* 0x000fc8000f8ec0ff */
[----:B------:R-:W-:-:S03]  /*14a0*/  UISETP.NE.AND UP1, UPT, UR6, URZ, UPT ;  /* 0x000000ff0600728c */ /* 0x000fc6000bf25270 */
[----:B------:R-:W-:Y:S08]  /*14b0*/  BRA.U !UP0, `(.L_x_101) ;  /* 0x0000000108307547 */ /* 0x000ff0000b800000 */
[----:B------:R-:W-:Y:S02]  /*14c0*/  ULEA UR10, UR4, UR5, 0x2 ;  /* 0x00000005040a7291 */ /* 0x000fe4000f8e10ff */
[----:B------:R-:W-:-:S07]  /*14d0*/  UIADD3 UR4, UPT, UPT, UR4, 0x8, URZ ;  /* 0x0000000804047890 */ /* 0x000fce000fffe0ff */
[----:B------:R-:W1:Y:S04]  /*14e0*/  LDS.128 R12, [UR10] ;  /* 0x0000000aff0c7984 */ /* 0x000e680008000c00 */
[----:B------:R-:W2:Y:S01]  /*14f0*/  LDS.128 R8, [UR10+0x10] ;  /* 0x0000100aff087984 */ /* 0x000ea20008000c00 */
[----:B-1----:R-:W-:-:S04]  /*1500*/  FADD R12, R23, R12 ;  /* 0x0000000c170c7221 */ /* 0x002fc80000000000 */
[----:B------:R-:W-:-:S04]  /*1510*/  FADD R13, R12, R13 ;  /* 0x0000000d0c0d7221 */ /* 0x000fc80000000000 */
[----:B------:R-:W-:-:S04]  /*1520*/  FADD R14, R13, R14 ;  /* 0x0000000e0d0e7221 */ /* 0x000fc80000000000 */
[----:B------:R-:W-:-:S04]  /*1530*/  FADD R15, R14, R15 ;  /* 0x0000000f0e0f7221 */ /* 0x000fc80000000000 */
[----:B--2---:R-:W-:-:S04]  /*1540*/  FADD R8, R15, R8 ;  /* 0x000000080f087221 */ /* 0x004fc80000000000 */
[----:B------:R-:W-:-:S04]  /*1550*/  FADD R9, R8, R9 ;  /* 0x0000000908097221 */ /* 0x000fc80000000000 */
[----:B------:R-:W-:-:S04]  /*1560*/  FADD R10, R9, R10 ;  /* 0x0000000a090a7221 */ /* 0x000fc80000000000 */
[----:B------:R-:W-:-:S07]  /*1570*/  FADD R23, R10, R11 ;  /* 0x0000000b0a177221 */ /* 0x000fce0000000000 */
.L_x_101:
[----:B------:R-:W-:Y:S05]  /*1580*/  BRA.U !UP1, `(.L_x_98) ;  /* 0x0000000109507547 */ /* 0x000fea000b800000 */
[----:B------:R-:W-:Y:S02]  /*1590*/  UISETP.GE.U32.AND UP0, UPT, UR6, 0x4, UPT ;  /* 0x000000040600788c */ /* 0x000fe4000bf06070 */
[----:B------:R-:W-:-:S04]  /*15a0*/  ULOP3.LUT UR7, UR7, 0x3, URZ, 0xc0, !UPT ;  /* 0x0000000307077892 */ /* 0x000fc8000f8ec0ff */
[----:B------:R-:W-:-:S03]  /*15b0*/  UISETP.NE.AND UP1, UPT, UR7, URZ, UPT ;  /* 0x000000ff0700728c */ /* 0x000fc6000bf25270 */
[----:B------:R-:W-:Y:S08]  /*15c0*/  BRA.U !UP0, `(.L_x_102) ;  /* 0x00000001081c7547 */ /* 0x000ff0000b800000 */
[----:B------:R-:W-:Y:S02]  /*15d0*/  ULEA UR6, UR4, UR5, 0x2 ;  /* 0x0000000504067291 */ /* 0x000fe4000f8e10ff */
[----:B------:R-:W-:-:S07]  /*15e0*/  UIADD3 UR4, UPT, UPT, UR4, 0x4, URZ ;  /* 0x0000000404047890 */ /* 0x000fce000fffe0ff */
[----:B------:R-:W1:Y:S02]  /*15f0*/  LDS.128 R8, [UR6] ;  /* 0x00000006ff087984 */ /* 0x000e640008000c00 */
[----:B-1----:R-:W-:-:S04]  /*1600*/  FADD R8, R23, R8 ;  /* 0x0000000817087221 */ /* 0x002fc80000000000 */
[----:B------:R-:W-:-:S04]  /*1610*/  FADD R9, R8, R9 ;  /* 0x0000000908097221 */ /* 0x000fc80000000000 */
[----:B------:R-:W-:-:S04]  /*1620*/  FADD R10, R9, R10 ;  /* 0x0000000a090a7221 */ /* 0x000fc80000000000 */
[----:B------:R-:W-:-:S07]  /*1630*/  FADD R23, R10, R11 ;  /* 0x0000000b0a177221 */ /* 0x000fce0000000000 */
.L_x_102:
[----:B------:R-:W-:Y:S05]  /*1640*/  BRA.U !UP1, `(.L_x_98) ;  /* 0x0000000109207547 */ /* 0x000fea000b800000 */
[----:B------:R-:W-:Y:S02]  /*1650*/  ULEA UR4, UR4, UR5, 0x2 ;  /* 0x0000000504047291 */ /* 0x000fe4000f8e10ff */
[----:B------:R-:W-:-:S12]  /*1660*/  UIADD3 UR7, UPT, UPT, -UR7, URZ, URZ ;  /* 0x000000ff07077290 */ /* 0x000fd8000fffe1ff */
.L_x_103:
[----:B------:R-:W1:Y:S01]  /*1670*/  LDS R2, [UR4] ;  /* 0x00000004ff027984 */ /* 0x000e620008000800 */
[----:B------:R-:W-:Y:S02]  /*1680*/  UIADD3 UR7, UPT, UPT, UR7, 0x1, URZ ;  /* 0x0000000107077890 */ /* 0x000fe4000fffe0ff */
[----:B------:R-:W-:Y:S02]  /*1690*/  UIADD3 UR4, UPT, UPT, UR4, 0x4, URZ ;  /* 0x0000000404047890 */ /* 0x000fe4000fffe0ff */
[----:B------:R-:W-:Y:S01]  /*16a0*/  UISETP.NE.AND UP0, UPT, UR7, URZ, UPT ;  /* 0x000000ff0700728c */ /* 0x000fe2000bf05270 */
[----:B-1----:R-:W-:-:S08]  /*16b0*/  FADD R23, R2, R23 ;  /* 0x0000001702177221 */ /* 0x002fd00000000000 */
[----:B------:R-:W-:Y:S05]  /*16c0*/  BRA.U UP0, `(.L_x_103) ;  /* 0xfffffffd00e87547 */ /* 0x000fea000b83ffff */
.L_x_98:
[----:B0-----:R-:W0:Y:S01]  /*16d0*/  LDS R0, [R0] ;  /* 0x0000000000007984 */ /* 0x001e220000000800 */
[----:B------:R-:W-:Y:S01]  /*16e0*/  FMNMX R23, R23, 9.9999999747524270788e-07, !PT ;  /* 0x358637bd17177809 */ /* 0x000fe20007800000 */
[----:B------:R-:W-:Y:S03]  /*16f0*/  BSSY.RECONVERGENT B0, `(.L_x_104) ;  /* 0x000000c000007945 */ /* 0x000fe60003800200 */
[----:B------:R-:W1:Y:S02]  /*1700*/  MUFU.RCP R2, R23 ;  /* 0x0000001700027308 */ /* 0x000e640000001000 */
[----:B-1----:R-:W-:-:S04]  /*1710*/  FFMA R3, -R23, R2, 1 ;  /* 0x3f80000017037423 */ /* 0x002fc80000000102 */
[----:B------:R-:W-:Y:S02]  /*1720*/  FFMA R3, R2, R3, R2 ;  /* 0x0000000302037223 */ /* 0x000fe40000000002 */
[----:B0-----:R-:W0:Y:S02]  /*1730*/  FCHK P0, R0, R23 ;  /* 0x0000001700007302 */ /* 0x001e240000000000 */
[----:B------:R-:W-:-:S04]  /*1740*/  FFMA R2, R0, R3, RZ ;  /* 0x0000000300027223 */ /* 0x000fc800000000ff */
[----:B------:R-:W-:-:S04]  /*1750*/  FFMA R5, -R23, R2, R0 ;  /* 0x0000000217057223 */ /* 0x000fc80000000100 */
[----:B------:R-:W-:Y:S01]  /*1760*/  FFMA R7, R3, R5, R2 ;  /* 0x0000000503077223 */ /* 0x000fe20000000002 */
[----:B0-----:R-:W-:Y:S06]  /*1770*/  @!P0 BRA `(.L_x_105) ;  /* 0x00000000000c8947 */ /* 0x001fec0003800000 */
[----:B------:R-:W-:Y:S02]  /*1780*/  MOV R3, R23 ;  /* 0x0000001700037202 */ /* 0x000fe40000000f00 */
[----:B------:R-:W-:-:S07]  /*1790*/  MOV R8, 0x17b0 ;  /* 0x000017b000087802 */ /* 0x000fce0000000f00 */
[----:B------:R-:W-:Y:S05]  /*17a0*/  CALL.REL.NOINC `($__internal_6_$__cuda_sm3x_div_rn_noftz_f32_slowpath) ;  /* 0x00000000006c7944 */ /* 0x000fea0003c00000 */
.L_x_105:
[----:B------:R-:W-:Y:S05]  /*17b0*/  BSYNC.RECONVERGENT B0 ;  /* 0x0000000000007941 */ /* 0x000fea0003800200 */
.L_x_104:
[----:B------:R-:W0:Y:S02]  /*17c0*/  LDC.64 R2, c[0x0][0x398] ;  /* 0x0000e600ff027b82 */ /* 0x000e240000000a00 */
[----:B0-----:R-:W-:-:S05]  /*17d0*/  IMAD.WIDE R4, R4, 0x4, R2 ;  /* 0x0000000404047825 */ /* 0x001fca00078e0202 */
[----:B------:R-:W-:Y:S01]  /*17e0*/  STG.E desc[UR8][R4.64], R7 ;  /* 0x0000000704007986 */ /* 0x000fe2000c101908 */
[----:B------:R-:W-:Y:S05]  /*17f0*/  EXIT ;  /* 0x000000000000794d */ /* 0x000fea0003800000 */
        .weak           $__internal_5_$__cuda_sm20_sqrt_rn_f32_slowpath
        .type           $__internal_5_$__cuda_sm20_sqrt_rn_f32_slowpath,@function
        .size           $__internal_5_$__cuda_sm20_sqrt_rn_f32_slowpath,($__internal_6_$__cuda_sm3x_div_rn_noftz_f32_slowpath - $__internal_5_$__cuda_sm20_sqrt_rn_f32_slowpath)
$__internal_5_$__cuda_sm20_sqrt_rn_f32_slowpath:
[----:B------:R-:W-:-:S13]  /*1800*/  LOP3.LUT P0, RZ, R26, 0x7fffffff, RZ, 0xc0, !PT ;  /* 0x7fffffff1aff7812 */ /* 0x000fda000780c0ff */
[----:B------:R-:W-:Y:S05]  /*1810*/  @!P0 BRA `(.L_x_106) ;  /* 0x0000000000448947 */ /* 0x000fea0003800000 */
[----:B------:R-:W-:Y:S02]  /*1820*/  FSETP.GEU.FTZ.AND P0, PT, R26, RZ, PT ;  /* 0x000000ff1a00720b */ /* 0x000fe40003f1e000 */
[----:B------:R-:W-:-:S11]  /*1830*/  MOV R0, R26 ;  /* 0x0000001a00007202 */ /* 0x000fd60000000f00 */
[----:B------:R-:W-:Y:S01]  /*1840*/  @!P0 MOV R26, 0x7fffffff ;  /* 0x7fffffff001a8802 */ /* 0x000fe20000000f00 */
[----:B------:R-:W-:Y:S06]  /*1850*/  @!P0 BRA `(.L_x_106) ;  /* 0x0000000000348947 */ /* 0x000fec0003800000 */
[----:B------:R-:W-:-:S13]  /*1860*/  FSETP.GTU.FTZ.AND P0, PT, |R0|, +INF , PT ;  /* 0x7f8000000000780b */ /* 0x000fda0003f1c200 */
[----:B------:R-:W-:Y:S01]  /*1870*/  @P0 FADD.FTZ R26, R0, 1 ;  /* 0x3f800000001a0421 */ /* 0x000fe20000010000 */
[----:B------:R-:W-:Y:S06]  /*1880*/  @P0 BRA `(.L_x_106) ;  /* 0x0000000000280947 */ /* 0x000fec0003800000 */
[----:B------:R-:W-:-:S13]  /*1890*/  FSETP.NEU.FTZ.AND P0, PT, |R0|, +INF , PT ;  /* 0x7f8000000000780b */ /* 0x000fda0003f1d200 */
[----:B------:R-:W-:Y:S01]  /*18a0*/  @P0 FFMA R7, R0, 1.84467440737095516160e+19, RZ ;  /* 0x5f80000000070823 */ /* 0x000fe200000000ff */
[----:B------:R-:W-:-:S03]  /*18b0*/  @!P0 IMAD.MOV.U32 R26, RZ, RZ, R0 ;  /* 0x000000ffff1a8224 */ /* 0x000fc600078e0000 */
[----:B------:R-:W0:Y:S02]  /*18c0*/  @P0 MUFU.RSQ R8, R7 ;  /* 0x0000000700080308 */ /* 0x000e240000001400 */
[----:B0-----:R-:W-:Y:S01]  /*18d0*/  @P0 FMUL.FTZ R10, R7, R8 ;  /* 0x00000008070a0220 */ /* 0x001fe20000410000 */
[----:B------:R-:W-:-:S03]  /*18e0*/  @P0 FMUL.FTZ R8, R8, 0.5 ;  /* 0x3f00000008080820 */ /* 0x000fc60000410000 */
[----:B------:R-:W-:-:S04]  /*18f0*/  @P0 FADD.FTZ R9, -R10, -RZ ;  /* 0x800000ff0a090221 */ /* 0x000fc80000010100 */
[----:B------:R-:W-:-:S04]  /*1900*/  @P0 FFMA R9, R10, R9, R7 ;  /* 0x000000090a090223 */ /* 0x000fc80000000007 */
[----:B------:R-:W-:-:S04]  /*1910*/  @P0 FFMA R8, R9, R8, R10 ;  /* 0x0000000809080223 */ /* 0x000fc8000000000a */
[----:B------:R-:W-:-:S07]  /*1920*/  @P0 FMUL.FTZ R26, R8, 2.3283064365386962891e-10 ;  /* 0x2f800000081a0820 */ /* 0x000fce0000410000 */
.L_x_106:
[----:B------:R-:W-:Y:S01]  /*1930*/  HFMA2 R9, -RZ, RZ, 0, 0 ;  /* 0x00000000ff097431 */ /* 0x000fe200000001ff */
[----:B------:R-:W-:-:S04]  /*1940*/  MOV R8, R11 ;  /* 0x0000000b00087202 */ /* 0x000fc80000000f00 */
[----:B------:R-:W-:Y:S05]  /*1950*/  RET.REL.NODEC R8 `(ve_swarm_compute_attention) ;  /* 0xffffffe408a87950 */ /* 0x000fea0003c3ffff */
        .weak           $__internal_6_$__cuda_sm3x_div_rn_noftz_f32_slowpath
        .type           $__internal_6_$__cuda_sm3x_div_rn_noftz_f32_slowpath,@function
        .size           $__internal_6_$__cuda_sm3x_div_rn_noftz_f32_slowpath,(.L_x_222 - $__internal_6_$__cuda_sm3x_div_rn_noftz_f32_slowpath)
$__internal_6_$__cuda_sm3x_div_rn_noftz_f32_slowpath:
[----:B------:R-:W-:Y:S01]  /*1960*/  SHF.R.U32.HI R9, RZ, 0x17, R3 ;  /* 0x00000017ff097819 */ /* 0x000fe20000011603 */
[----:B------:R-:W-:Y:S01]  /*1970*/  BSSY.RECONVERGENT B1, `(.L_x_107) ;  /* 0x0000062000017945 */ /* 0x000fe20003800200 */
[----:B------:R-:W-:Y:S02]  /*1980*/  SHF.R.U32.HI R7, RZ, 0x17, R0 ;  /* 0x00000017ff077819 */ /* 0x000fe40000011600 */
[----:B------:R-:W-:Y:S02]  /*1990*/  LOP3.LUT R14, R9, 0xff, RZ, 0xc0, !PT ;  /* 0x000000ff090e7812 */ /* 0x000fe400078ec0ff */
[----:B------:R-:W-:Y:S02]  /*19a0*/  LOP3.LUT R12, R7, 0xff, RZ, 0xc0, !PT ;  /* 0x000000ff070c7812 */ /* 0x000fe400078ec0ff */
[----:B------:R-:W-:-:S03]  /*19b0*/  IADD3 R10, PT, PT, R14, -0x1, RZ ;  /* 0xffffffff0e0a7810 */ /* 0x000fc60007ffe0ff */
[----:B------:R-:W-:Y:S01]  /*19c0*/  VIADD R9, R12, 0xffffffff ;  /* 0xffffffff0c097836 */ /* 0x000fe20000000000 */
[----:B------:R-:W-:-:S04]  /*19d0*/  ISETP.GT.U32.AND P0, PT, R10, 0xfd, PT ;  /* 0x000000fd0a00780c */ /* 0x000fc80003f04070 */
[----:B------:R-:W-:-:S13]  /*19e0*/  ISETP.GT.U32.OR P0, PT, R9, 0xfd, P0 ;  /* 0x000000fd0900780c */ /* 0x000fda0000704470 */
[----:B------:R-:W-:Y:S01]  /*19f0*/  @!P0 MOV R7, RZ ;  /* 0x000000ff00078202 */ /* 0x000fe20000000f00 */
        /* <DEDUP_REMOVED lines=20> */
[----:B------:R-:W-:Y:S01]  /*1b40*/  @!P0 FFMA R0, R0, 1.84467440737095516160e+19, RZ ;  /* 0x5f80000000008823 */ /* 0x000fe200000000ff */
[----:B------:R-:W-:Y:S01]  /*1b50*/  @!P0 MOV R7, 0xffffffc0 ;  /* 0xffffffc000078802 */ /* 0x000fe20000000f00 */
[----:B------:R-:W-:-:S04]  /*1b60*/  @!P1 FFMA R3, R3, 1.84467440737095516160e+19, RZ ;  /* 0x5f80000003039823 */ /* 0x000fc800000000ff */
[----:B------:R-:W-:-:S07]  /*1b70*/  @!P1 VIADD R7, R7, 0x40 ;  /* 0x0000004007079836 */ /* 0x000fce0000000000 */
.L_x_108:
[----:B------:R-:W-:Y:S01]  /*1b80*/  LEA R10, R14, 0xc0800000, 0x17 ;  /* 0xc08000000e0a7811 */ /* 0x000fe200078eb8ff */
[----:B------:R-:W-:Y:S03]  /*1b90*/  BSSY.RECONVERGENT B2, `(.L_x_113) ;  /* 0x0000036000027945 */ /* 0x000fe60003800200 */
[----:B------:R-:W-:Y:S02]  /*1ba0*/  IADD3 R10, PT, PT, -R10, R3, RZ ;  /* 0x000000030a0a7210 */ /* 0x000fe40007ffe1ff */
[----:B------:R-:W-:Y:S02]  /*1bb0*/  IADD3 R3, PT, PT, R12, -0x7f, RZ ;  /* 0xffffff810c037810 */ /* 0x000fe40007ffe0ff */
[----:B------:R0:W1:Y:S01]  /*1bc0*/  MUFU.RCP R9, R10 ;  /* 0x0000000a00097308 */ /* 0x0000620000001000 */
[----:B------:R-:W-:Y:S02]  /*1bd0*/  FADD.FTZ R11, -R10, -RZ ;  /* 0x800000ff0a0b7221 */ /* 0x000fe40000010100 */
[C---:B------:R-:W-:Y:S01]  /*1be0*/  IMAD R0, R3.reuse, -0x800000, R0 ;  /* 0xff80000003007824 */ /* 0x040fe200078e0200 */
[----:B0-----:R-:W-:-:S04]  /*1bf0*/  IADD3 R10, PT, PT, R3, 0x7f, -R14 ;  /* 0x0000007f030a7810 */ /* 0x001fc80007ffe80e */
[----:B------:R-:W-:Y:S01]  /*1c00*/  IADD3 R10, PT, PT, R10, R7, RZ ;  /* 0x000000070a0a7210 */ /* 0x000fe20007ffe0ff */
[----:B-1----:R-:W-:-:S04]  /*1c10*/  FFMA R12, R9, R11, 1 ;  /* 0x3f800000090c7423 */ /* 0x002fc8000000000b */
        /* <DEDUP_REMOVED lines=25> */
[----:B------:R-:W-:Y:S02]  /*1db0*/  IADD3 R12, PT, PT, R11, 0x20, RZ ;  /* 0x000000200b0c7810 */ /* 0x000fe40007ffe0ff */
[----:B------:R-:W-:-:S02]  /*1dc0*/  LOP3.LUT R7, R7, 0x800000, RZ, 0xfc, !PT ;  /* 0x0080000007077812 */ /* 0x000fc400078efcff */
[----:B------:R-:W-:Y:S02]  /*1dd0*/  IADD3 R9, PT, PT, -R11, RZ, RZ ;  /* 0x000000ff0b097210 */ /* 0x000fe40007ffe1ff */
[----:B------:R-:W-:Y:S02]  /*1de0*/  SHF.L.U32 R12, R7, R12, RZ ;  /* 0x0000000c070c7219 */ /* 0x000fe400000006ff */
[----:B------:R-:W-:Y:S02]  /*1df0*/  FSETP.NEU.FTZ.AND P0, PT, R3, R10, PT ;  /* 0x0000000a0300720b */ /* 0x000fe40003f1d000 */
[----:B------:R-:W-:Y:S02]  /*1e00*/  SEL R10, R9, RZ, P2 ;  /* 0x000000ff090a7207 */ /* 0x000fe40001000000 */
[----:B------:R-:W-:Y:S02]  /*1e10*/  ISETP.NE.AND P1, PT, R12, RZ, P1 ;  /* 0x000000ff0c00720c */ /* 0x000fe40000f25270 */
[----:B------:R-:W-:-:S02]  /*1e20*/  SHF.R.U32.HI R10, RZ, R10, R7 ;  /* 0x0000000aff0a7219 */ /* 0x000fc40000011607 */
[----:B------:R-:W-:Y:S02]  /*1e30*/  PLOP3.LUT P0, PT, P0, P1, PT, 0xf8, 0x8f ;  /* 0x00000000008f781c */ /* 0x000fe40000703f70 */
[----:B------:R-:W-:Y:S02]  /*1e40*/  SHF.R.U32.HI R12, RZ, 0x1, R10 ;  /* 0x00000001ff0c7819 */ /* 0x000fe4000001160a */
[----:B------:R-:W-:-:S04]  /*1e50*/  SEL R3, RZ, 0x1, !P0 ;  /* 0x00000001ff037807 */ /* 0x000fc80004000000 */
[----:B------:R-:W-:-:S04]  /*1e60*/  LOP3.LUT R3, R3, 0x1, R12, 0xf8, !PT ;  /* 0x0000000103037812 */ /* 0x000fc800078ef80c */
[----:B------:R-:W-:-:S05]  /*1e70*/  LOP3.LUT R3, R3, R10, RZ, 0xc0, !PT ;  /* 0x0000000a03037212 */ /* 0x000fca00078ec0ff */
[----:B------:R-:W-:-:S05]  /*1e80*/  IMAD.IADD R3, R12, 0x1, R3 ;  /* 0x000000010c037824 */ /* 0x000fca00078e0203 */
[----:B------:R-:W-:Y:S01]  /*1e90*/  LOP3.LUT R0, R3, R0, RZ, 0xfc, !PT ;  /* 0x0000000003007212 */ /* 0x000fe200078efcff */
[----:B------:R-:W-:Y:S06]  /*1ea0*/  BRA `(.L_x_116) ;  /* 0x0000000000107947 */ /* 0x000fec0003800000 */
.L_x_115:
[----:B------:R-:W-:-:S04]  /*1eb0*/  LOP3.LUT R0, R0, 0x80000000, RZ, 0xc0, !PT ;  /* 0x8000000000007812 */ /* 0x000fc800078ec0ff */
[----:B------:R-:W-:Y:S01]  /*1ec0*/  LOP3.LUT R0, R0, 0x7f800000, RZ, 0xfc, !PT ;  /* 0x7f80000000007812 */ /* 0x000fe200078efcff */
[----:B------:R-:W-:Y:S06]  /*1ed0*/  BRA `(.L_x_116) ;  /* 0x0000000000047947 */ /* 0x000fec0003800000 */
.L_x_114:
[----:B------:R-:W-:-:S07]  /*1ee0*/  LEA R0, R10, R0, 0x17 ;  /* 0x000000000a007211 */ /* 0x000fce00078eb8ff */
.L_x_116:
[----:B------:R-:W-:Y:S05]  /*1ef0*/  BSYNC.RECONVERGENT B2 ;  /* 0x0000000000027941 */ /* 0x000fea0003800200 */
.L_x_113:
[----:B------:R-:W-:Y:S05]  /*1f00*/  BRA `(.L_x_117) ;  /* 0x0000000000207947 */ /* 0x000fea0003800000 */
.L_x_112:
[----:B------:R-:W-:-:S04]  /*1f10*/  LOP3.LUT R0, R3, 0x80000000, R0, 0x48, !PT ;  /* 0x8000000003007812 */ /* 0x000fc800078e4800 */
[----:B------:R-:W-:Y:S01]  /*1f20*/  LOP3.LUT R0, R0, 0x7f800000, RZ, 0xfc, !PT ;  /* 0x7f80000000007812 */ /* 0x000fe200078efcff */
[----:B------:R-:W-:Y:S06]  /*1f30*/  BRA `(.L_x_117) ;  /* 0x0000000000147947 */ /* 0x000fec0003800000 */
.L_x_111:
[----:B------:R-:W-:Y:S01]  /*1f40*/  LOP3.LUT R0, R3, 0x80000000, R0, 0x48, !PT ;  /* 0x8000000003007812 */ /* 0x000fe200078e4800 */
[----:B------:R-:W-:Y:S06]  /*1f50*/  BRA `(.L_x_117) ;  /* 0x00000000000c7947 */ /* 0x000fec0003800000 */
.L_x_110:
[----:B------:R-:W0:Y:S01]  /*1f60*/  MUFU.RSQ R0, -QNAN ;  /* 0xffc0000000007908 */ /* 0x000e220000001400 */
[----:B------:R-:W-:Y:S05]  /*1f70*/  BRA `(.L_x_117) ;  /* 0x0000000000047947 */ /* 0x000fea0003800000 */
.L_x_109:
[----:B------:R-:W-:-:S07]  /*1f80*/  FADD.FTZ R0, R0, R3 ;  /* 0x0000000300007221 */ /* 0x000fce0000010000 */
.L_x_117:
[----:B------:R-:W-:Y:S05]  /*1f90*/  BSYNC.RECONVERGENT B1 ;  /* 0x0000000000017941 */ /* 0x000fea0003800200 */
.L_x_107:
[----:B------:R-:W-:Y:S01]  /*1fa0*/  HFMA2 R9, -RZ, RZ, 0, 0 ;  /* 0x00000000ff097431 */ /* 0x000fe200000001ff */
[----:B0-----:R-:W-:-:S03]  /*1fb0*/  MOV R7, R0 ;  /* 0x0000000000077202 */ /* 0x001fc60000000f00 */
[----:B------:R-:W-:Y:S05]  /*1fc0*/  RET.REL.NODEC R8 `(ve_swarm_compute_attention) ;  /* 0xffffffe0080c7950 */ /* 0x000fea0003c3ffff */
.L_x_118:
        /* <DEDUP_REMOVED lines=11> */
.L_x_222:


//--------------------- .text.ve_swarm_dendritic_reservoir --------------------------
	.section	.text.ve_swarm_dendritic_reservoir,"ax",@progbits
	.align	128
        .global         ve_swarm_dendritic_reservoir
        .type           ve_swarm_dendritic_reservoir,@function
        .size           ve_swarm_dendritic_reservoir,(.L_x_223 - ve_swarm_dendritic_reservoir)
        .other          ve_swarm_dendritic_reservoir,@"STO_CUDA_ENTRY STV_DEFAULT"
ve_swarm_dendritic_reservoir:
.text.ve_swarm_dendritic_reservoir:
[----:B------:R-:W-:Y:S01]  /*0000*/  LDC R1, c[0x0][0x37c] ;  /* 0x0000df00ff017b82 */ /* 0x000fe20000000800 */
[----:B------:R-:W0:Y:S01]  /*0010*/  S2R R0, SR_CTAID.X ;  /* 0x0000000000007919 */ /* 0x000e220000002500 */
[----:B------:R-:W0:Y:S02]  /*0020*/  LDCU UR4, c[0x0][0x3b8] ;  /* 0x00007700ff0477ac */ /* 0x000e240008000800 */
[----:B0-----:R-:W-:-:S13]  /*0030*/  ISETP.GE.AND P0, PT, R0, UR4, PT ;  /* 0x0000000400007c0c */ /* 0x001fda000bf06270 */
[----:B------:R-:W-:Y:S05]  /*0040*/  @P0 EXIT ;  /* 0x000000000000094d */ /* 0x000fea0003800000 */
[----:B------:R-:W0:Y:S01]  /*0050*/  S2R R6, SR_TID.X ;  /* 0x0000000000067919 */ /* 0x000e220000002100 */
[----:B------:R-:W1:Y:S01]  /*0060*/  LDCU.64 UR10, c[0x0][0x358] ;  /* 0x00006b00ff0a77ac */ /* 0x000e620008000a00 */
[----:B------:R-:W-:Y:S01]  /*0070*/  BSSY.RECONVERGENT B0, `(.L_x_119) ;  /* 0x0000051000007945 */ /* 0x000fe20003800200 */
[C---:B0-----:R-:W-:Y:S02]  /*0080*/  ISETP.GT.U32.AND P0, PT, R6.reuse, 0x7c, PT ;  /* 0x0000007c0600780c */ /* 0x041fe40003f04070 */
[----:B------:R-:W-:-:S11]  /*0090*/  LOP3.LUT R3, R6, 0x1f, RZ, 0xc0, !PT ;  /* 0x0000001f06037812 */ /* 0x000fd600078ec0ff */
[----:B-1----:R-:W-:Y:S05]  /*00a0*/  @P0 BRA `(.L_x_120) ;  /* 0x0000000400340947 */ /* 0x002fea0003800000 */
[----:B------:R-:W0:Y:S01]  /*00b0*/  LDC R16, c[0x0][0x360] ;  /* 0x0000d800ff107b82 */ /* 0x000e220000000800 */
[----:B------:R-:W-:Y:S01]  /*00c0*/  BSSY.RECONVERGENT B1, `(.L_x_121) ;  /* 0x000002f000017945 */ /* 0x000fe20003800200 */
[----:B0-----:R-:W0:Y:S01]  /*00d0*/  I2F.U32.RP R9, R16 ;  /* 0x0000001000097306 */ /* 0x001e220000209000 */
[----:B------:R-:W-:Y:S02]  /*00e0*/  IADD3 R2, PT, PT, R6, R16, RZ ;  /* 0x0000001006027210 */ /* 0x000fe40007ffe0ff */
[----:B------:R-:W-:Y:S02]  /*00f0*/  ISETP.NE.U32.AND P2, PT, R16, RZ, PT ;  /* 0x000000ff1000720c */ /* 0x000fe40003f45070 */
[C---:B------:R-:W-:Y:S02]  /*0100*/  ISETP.GE.U32.AND P0, PT, R2.reuse, 0x7d, PT ;  /* 0x0000007d0200780c */ /* 0x040fe40003f06070 */
[----:B------:R-:W-:Y:S02]  /*0110*/  VIMNMX.U32 R7, PT, PT, R2, 0x7d, !PT ;  /* 0x0000007d02077848 */ /* 0x000fe40007fe0000 */
[----:B------:R-:W-:-:S04]  /*0120*/  SEL R8, RZ, 0x1, P0 ;  /* 0x00000001ff087807 */ /* 0x000fc80000000000 */
[----:B------:R-:W-:Y:S01]  /*0130*/  IADD3 R7, PT, PT, R7, -R2, -R8 ;  /* 0x8000000207077210 */ /* 0x000fe20007ffe808 */
[----:B0-----:R-:W0:Y:S02]  /*0140*/  MUFU.RCP R9, R9 ;  /* 0x0000000900097308 */ /* 0x001e240000001000 */
[----:B0-----:R-:W-:-:S06]  /*0150*/  VIADD R4, R9, 0xffffffe ;  /* 0x0ffffffe09047836 */ /* 0x001fcc0000000000 */
[----:B------:R0:W1:Y:S02]  /*0160*/  F2I.FTZ.U32.TRUNC.NTZ R5, R4 ;  /* 0x0000000400057305 */ /* 0x000064000021f000 */
[----:B0-----:R-:W-:Y:S02]  /*0170*/  IMAD.MOV.U32 R4, RZ, RZ, RZ ;  /* 0x000000ffff047224 */ /* 0x001fe400078e00ff */
[----:B-1----:R-:W-:-:S04]  /*0180*/  IMAD.MOV R11, RZ, RZ, -R5 ;  /* 0x000000ffff0b7224 */ /* 0x002fc800078e0a05 */
[----:B------:R-:W-:-:S04]  /*0190*/  IMAD R11, R11, R16, RZ ;  /* 0x000000100b0b7224 */ /* 0x000fc800078e02ff */
[----:B------:R-:W-:-:S06]  /*01a0*/  IMAD.HI.U32 R10, R5, R11, R4 ;  /* 0x0000000b050a7227 */ /* 0x000fcc00078e0004 */
[----:B------:R-:W-:-:S04]  /*01b0*/  IMAD.HI.U32 R5, R10, R7, RZ ;  /* 0x000000070a057227 */ /* 0x000fc800078e00ff */
[----:B------:R-:W-:-:S04]  /*01c0*/  IMAD.MOV R2, RZ, RZ, -R5 ;  /* 0x000000ffff027224 */ /* 0x000fc800078e0a05 */
[----:B------:R-:W-:-:S05]  /*01d0*/  IMAD R7, R16, R2, R7 ;  /* 0x0000000210077224 */ /* 0x000fca00078e0207 */
[----:B------:R-:W-:-:S13]  /*01e0*/  ISETP.GE.U32.AND P0, PT, R7, R16, PT ;  /* 0x000000100700720c */ /* 0x000fda0003f06070 */
[----:B------:R-:W-:Y:S01]  /*01f0*/  @P0 IADD3 R7, PT, PT, R7, -R16, RZ ;  /* 0x8000001007070210 */ /* 0x000fe20007ffe0ff */
[----:B------:R-:W-:-:S03]  /*0200*/  @P0 VIADD R5, R5, 0x1 ;  /* 0x0000000105050836 */ /* 0x000fc60000000000 */
[----:B------:R-:W-:Y:S01]  /*0210*/  ISETP.GE.U32.AND P1, PT, R7, R16, PT ;  /* 0x000000100700720c */ /* 0x000fe20003f26070 */
[----:B------:R-:W-:-:S12]  /*0220*/  IMAD.MOV.U32 R7, RZ, RZ, R6 ;  /* 0x000000ffff077224 */ /* 0x000fd800078e0006 */
[----:B------:R-:W-:Y:S01]  /*0230*/  @P1 VIADD R5, R5, 0x1 ;  /* 0x0000000105051836 */ /* 0x000fe20000000000 */
[----:B------:R-:W-:-:S04]  /*0240*/  @!P2 LOP3.LUT R5, RZ, R16, RZ, 0x33, !PT ;  /* 0x00000010ff05a212 */ /* 0x000fc800078e33ff */
[----:B------:R-:W-:-:S04]  /*0250*/  IADD3 R5, PT, PT, R8, R5, RZ ;  /* 0x0000000508057210 */ /* 0x000fc80007ffe0ff */
[C---:B------:R-:W-:Y:S02]  /*0260*/  LOP3.LUT R2, R5.reuse, 0x3, RZ, 0xc0, !PT ;  /* 0x0000000305027812 */ /* 0x040fe400078ec0ff */
[----:B------:R-:W-:Y:S02]  /*0270*/  ISETP.GE.U32.AND P1, PT, R5, 0x3, PT ;  /* 0x000000030500780c */ /* 0x000fe40003f26070 */
[----:B------:R-:W-:-:S13]  /*0280*/  ISETP.NE.AND P0, PT, R2, 0x3, PT ;  /* 0x000000030200780c */ /* 0x000fda0003f05270 */
[----:B------:R-:W-:Y:S05]  /*0290*/  @!P0 BRA `(.L_x_122) ;  /* 0x0000000000448947 */ /* 0x000fea0003800000 */
[----:B------:R-:W0:Y:S01]  /*02a0*/  S2R R7, SR_CgaCtaId ;  /* 0x0000000000077919 */ /* 0x000e220000008800 */
[----:B------:R-:W1:Y:S01]  /*02b0*/  LDC.64 R8, c[0x0][0x380] ;  /* 0x0000e000ff087b82 */ /* 0x000e620000000a00 */
[----:B------:R-:W-:Y:S01]  /*02c0*/  MOV R2, 0x400 ;  /* 0x0000040000027802 */ /* 0x000fe20000000f00 */
[----:B------:R-:W-:Y:S02]  /*02d0*/  VIADD R5, R5, 0x1 ;  /* 0x0000000105057836 */ /* 0x000fe40000000000 */
[----:B------:R-:W-:Y:S01]  /*02e0*/  HFMA2 R11, -RZ, RZ, 0, 0 ;  /* 0x00000000ff0b7431 */ /* 0x000fe200000001ff */
[----:B0-----:R-:W-:Y:S01]  /*02f0*/  LEA R10, R7, R2, 0x18 ;  /* 0x00000002070a7211 */ /* 0x001fe200078ec0ff */
[----:B------:R-:W-:Y:S01]  /*0300*/  IMAD.MOV.U32 R7, RZ, RZ, R6 ;  /* 0x000000ffff077224 */ /* 0x000fe200078e0006 */
[----:B------:R-:W-:-:S07]  /*0310*/  LOP3.LUT R2, R5, 0x3, RZ, 0xc0, !PT ;  /* 0x0000000305027812 */ /* 0x000fce00078ec0ff */
.L_x_123:
[----:B------:R-:W-:-:S04]  /*0320*/  IMAD R5, R0, 0x7d, R7 ;  /* 0x0000007d00057824 */ /* 0x000fc800078e0207 */
[----:B01----:R-:W-:-:S06]  /*0330*/  IMAD.WIDE.U32 R4, R5, 0x4, R8 ;  /* 0x0000000405047825 */ /* 0x003fcc00078e0008 */
[----:B------:R-:W2:Y:S01]  /*0340*/  LDG.E.CONSTANT R4, desc[UR10][R4.64] ;  /* 0x0000000a04047981 */ /* 0x000ea2000c1e9900 */
[----:B------:R-:W-:Y:S01]  /*0350*/  IMAD R13, R7, 0x4, R10 ;  /* 0x00000004070d7824 */ /* 0x000fe200078e020a */
[----:B------:R-:W-:Y:S01]  /*0360*/  IADD3 R11, PT, PT, R11, 0x1, RZ ;  /* 0x000000010b0b7810 */ /* 0x000fe20007ffe0ff */
[----:B------:R-:W-:-:S03]  /*0370*/  IMAD.IADD R7, R16, 0x1, R7 ;  /* 0x0000000110077824 */ /* 0x000fc600078e0207 */
[----:B------:R-:W-:Y:S01]  /*0380*/  ISETP.NE.AND P0, PT, R11, R2, PT ;  /* 0x000000020b00720c */ /* 0x000fe20003f05270 */
[----:B--2---:R0:W-:-:S12]  /*0390*/  STS [R13], R4 ;  /* 0x000000040d007388 */ /* 0x0041d80000000800 */
[----:B------:R-:W-:Y:S05]  /*03a0*/  @P0 BRA `(.L_x_123) ;  /* 0xfffffffc00dc0947 */ /* 0x000fea000383ffff */
.L_x_122:
[----:B------:R-:W-:Y:S05]  /*03b0*/  BSYNC.RECONVERGENT B1 ;  /* 0x0000000000017941 */ /* 0x000fea0003800200 */
.L_x_121:
[----:B------:R-:W-:Y:S05]  /*03c0*/  @!P1 BRA `(.L_x_120) ;  /* 0x00000000006c9947 */ /* 0x000fea0003800000 */
[----:B------:R-:W1:Y:S01]  /*03d0*/  S2R R5, SR_CgaCtaId ;  /* 0x0000000000057919 */ /* 0x000e620000008800 */
[----:B0-----:R-:W0:Y:S01]  /*03e0*/  LDC.64 R12, c[0x0][0x380] ;  /* 0x0000e000ff0c7b82 */ /* 0x001e220000000a00 */
[----:B------:R-:W-:-:S04]  /*03f0*/  MOV R2, 0x400 ;  /* 0x0000040000027802 */ /* 0x000fc80000000f00 */
[----:B-1----:R-:W-:-:S07]  /*0400*/  LEA R2, R5, R2, 0x18 ;  /* 0x0000000205027211 */ /* 0x002fce00078ec0ff */
.L_x_124:
[----:B------:R-:W-:-:S04]  /*0410*/  IMAD R15, R0, 0x7d, R7 ;  /* 0x0000007d000f7824 */ /* 0x000fc800078e0207 */
[C---:B------:R-:W-:Y:S02]  /*0420*/  IMAD.IADD R5, R15.reuse, 0x1, R16 ;  /* 0x000000010f057824 */ /* 0x040fe400078e0210 */
[----:B01----:R-:W-:-:S03]  /*0430*/  IMAD.WIDE.U32 R14, R15, 0x4, R12 ;  /* 0x000000040f0e7825 */ /* 0x003fc600078e000c */
[C---:B------:R-:W-:Y:S01]  /*0440*/  IADD3 R9, PT, PT, R5.reuse, R16, RZ ;  /* 0x0000001005097210 */ /* 0x040fe20007ffe0ff */
[----:B------:R-:W-:Y:S02]  /*0450*/  IMAD.WIDE.U32 R4, R5, 0x4, R12 ;  /* 0x0000000405047825 */ /* 0x000fe400078e000c */
[----:B------:R-:W2:Y:S02]  /*0460*/  LDG.E.CONSTANT R14, desc[UR10][R14.64] ;  /* 0x0000000a0e0e7981 */ /* 0x000ea4000c1e9900 */
[C---:B------:R-:W-:Y:S02]  /*0470*/  IMAD.IADD R11, R9.reuse, 0x1, R16 ;  /* 0x00000001090b7824 */ /* 0x040fe400078e0210 */
[--C-:B------:R-:W-:Y:S01]  /*0480*/  IMAD.WIDE.U32 R8, R9, 0x4, R12.reuse ;  /* 0x0000000409087825 */ /* 0x100fe200078e000c */
[----:B------:R-:W3:Y:S03]  /*0490*/  LDG.E.CONSTANT R4, desc[UR10][R4.64] ;  /* 0x0000000a04047981 */ /* 0x000ee6000c1e9900 */
[----:B------:R-:W-:-:S02]  /*04a0*/  IMAD.WIDE.U32 R10, R11, 0x4, R12 ;  /* 0x000000040b0a7825 */ /* 0x000fc400078e000c */
[----:B------:R-:W4:Y:S04]  /*04b0*/  LDG.E.CONSTANT R8, desc[UR10][R8.64] ;  /* 0x0000000a08087981 */ /* 0x000f28000c1e9900 */
[----:B------:R-:W5:Y:S01]  /*04c0*/  LDG.E.CONSTANT R10, desc[UR10][R10.64] ;  /* 0x0000000a0a0a7981 */ /* 0x000f62000c1e9900 */
[----:B------:R-:W-:-:S05]  /*04d0*/  IMAD R23, R7, 0x4, R2 ;  /* 0x0000000407177824 */ /* 0x000fca00078e0202 */
[----:B------:R-:W-:-:S05]  /*04e0*/  LEA R17, R16, R23, 0x2 ;  /* 0x0000001710117211 */ /* 0x000fca00078e10ff */
[----:B------:R-:W-:-:S04]  /*04f0*/  IMAD R19, R16, 0x4, R17 ;  /* 0x0000000410137824 */ /* 0x000fc800078e0211 */
[C---:B------:R-:W-:Y:S01]  /*0500*/  IMAD R21, R16.reuse, 0x4, R19 ;  /* 0x0000000410157824 */ /* 0x040fe200078e0213 */
[----:B------:R-:W-:-:S04]  /*0510*/  LEA R7, R16, R7, 0x2 ;  /* 0x0000000710077211 */ /* 0x000fc800078e10ff */
[----:B------:R-:W-:Y:S01]  /*0520*/  ISETP.GE.U32.AND P0, PT, R7, 0x7d, PT ;  /* 0x0000007d0700780c */ /* 0x000fe20003f06070 */
[----:B--2---:R1:W-:Y:S04]  /*0530*/  STS [R23], R14 ;  /* 0x0000000e17007388 */ /* 0x0043e80000000800 */
[----:B---3--:R1:W-:Y:S04]  /*0540*/  STS [R17], R4 ;  /* 0x0000000411007388 */ /* 0x0083e80000000800 */
[----:B----4-:R1:W-:Y:S04]  /*0550*/  STS [R19], R8 ;  /* 0x0000000813007388 */ /* 0x0103e80000000800 */
[----:B-----5:R1:W-:Y:S01]  /*0560*/  STS [R21], R10 ;  /* 0x0000000a15007388 */ /* 0x0203e20000000800 */
[----:B------:R-:W-:Y:S05]  /*0570*/  @!P0 BRA `(.L_x_124) ;  /* 0xfffffffc00a48947 */ /* 0x000fea000383ffff */
.L_x_120:
[----:B------:R-:W-:Y:S05]  /*0580*/  BSYNC.RECONVERGENT B0 ;  /* 0x0000000000007941 */ /* 0x000fea0003800200 */
.L_x_119:
[----:B------:R-:W-:Y:S01]  /*0590*/  BAR.SYNC.DEFER_BLOCKING 0x0 ;  /* 0x0000000000007b1d */ /* 0x000fe20000010000 */
[----:B01----:R-:W-:Y:S02]  /*05a0*/  IMAD R4, R3, 0xd, RZ ;  /* 0x0000000d03047824 */ /* 0x003fe400078e02ff */
[----:B------:R-:W-:Y:S02]  /*05b0*/  IMAD.MOV.U32 R13, RZ, RZ, RZ ;  /* 0x000000ffff0d7224 */ /* 0x000fe400078e00ff */
[----:B------:R-:W-:-:S07]  /*05c0*/  IMAD.MOV.U32 R5, RZ, RZ, RZ ;  /* 0x000000ffff057224 */ /* 0x000fce00078e00ff */
.L_x_172:
[----:B------:R-:W-:Y:S01]  /*05d0*/  IMAD R8, R5, 0x7, R4 ;  /* 0x0000000705087824 */ /* 0x000fe200078e0204 */
[----:B------:R-:W-:Y:S04]  /*05e0*/  BSSY.RECONVERGENT B0, `(.L_x_125) ;  /* 0x0000064000007945 */ /* 0x000fe80003800200 */
[----:B------:R-:W-:-:S05]  /*05f0*/  I2FP.F32.U32 R2, R8 ;  /* 0x0000000800027245 */ /* 0x000fca0000201000 */
[----:B------:R-:W-:-:S04]  /*0600*/  FMUL R16, R2, 0.10000000149011611938 ;  /* 0x3dcccccd02107820 */ /* 0x000fc80000400000 */
[C---:B------:R-:W-:Y:S01]  /*0610*/  FMUL R2, R16.reuse, 0.63661974668502807617 ;  /* 0x3f22f98310027820 */ /* 0x040fe20000400000 */
[----:B------:R-:W-:-:S05]  /*0620*/  FSETP.GE.AND P0, PT, |R16|, 105615, PT ;  /* 0x47ce47801000780b */ /* 0x000fca0003f06200 */
[----:B------:R-:W0:Y:S02]  /*0630*/  F2I.NTZ R2, R2 ;  /* 0x0000000200027305 */ /* 0x000e240000203100 */
[----:B0-----:R-:W-:-:S05]  /*0640*/  I2FP.F32.S32 R9, R2 ;  /* 0x0000000200097245 */ /* 0x001fca0000201400 */
[----:B------:R-:W-:-:S04]  /*0650*/  FFMA R10, R9, -1.5707962512969970703, R16 ;  /* 0xbfc90fda090a7823 */ /* 0x000fc80000000010 */
[----:B------:R-:W-:-:S04]  /*0660*/  FFMA R10, R9, -7.5497894158615963534e-08, R10 ;  /* 0xb3a22168090a7823 */ /* 0x000fc8000000000a */
[----:B------:R-:W-:Y:S01]  /*0670*/  FFMA R12, R9, -5.3903029534742383927e-15, R10 ;  /* 0xa7c234c5090c7823 */ /* 0x000fe2000000000a */
[----:B------:R-:W-:Y:S06]  /*0680*/  @!P0 BRA `(.L_x_126) ;  /* 0x0000000400648947 */ /* 0x000fec0003800000 */
[----:B------:R-:W-:-:S13]  /*0690*/  FSETP.NEU.AND P0, PT, |R16|, +INF , PT ;  /* 0x7f8000001000780b */ /* 0x000fda0003f0d200 */
[----:B------:R-:W-:Y:S01]  /*06a0*/  @!P0 FMUL R12, RZ, R16 ;  /* 0x00000010ff0c8220 */ /* 0x000fe20000400000 */
[----:B------:R-:W-:Y:S01]  /*06b0*/  @!P0 MOV R2, RZ ;  /* 0x000000ff00028202 */ /* 0x000fe20000000f00 */
[----:B------:R-:W-:Y:S06]  /*06c0*/  @!P0 BRA `(.L_x_126) ;  /* 0x0000000400548947 */ /* 0x000fec0003800000 */
[----:B------:R-:W-:Y:S02]  /*06d0*/  IMAD.SHL.U32 R2, R16, 0x100, RZ ;  /* 0x0000010010027824 */ /* 0x000fe400078e00ff */
[----:B------:R-:W-:Y:S02]  /*06e0*/  HFMA2 R12, -RZ, RZ, 0, 0 ;  /* 0x00000000ff0c7431 */ /* 0x000fe400000001ff */
[----:B------:R-:W-:Y:S01]  /*06f0*/  IMAD.MOV.U32 R17, RZ, RZ, RZ ;  /* 0x000000ffff117224 */ /* 0x000fe200078e00ff */
[----:B------:R-:W0:Y:S01]  /*0700*/  LDCU.64 UR6, c[0x4][URZ] ;  /* 0x01000000ff0677ac */ /* 0x000e220008000a00 */
[----:B------:R-:W-:Y:S01]  /*0710*/  LOP3.LUT R9, R2, 0x80000000, RZ, 0xfc, !PT ;  /* 0x8000000002097812 */ /* 0x000fe200078efcff */
[----:B------:R-:W-:Y:S01]  /*0720*/  UMOV UR5, URZ ;  /* 0x000000ff00057c82 */ /* 0x000fe20008000000 */
[----:B------:R-:W-:-:S05]  /*0730*/  UMOV UR4, URZ ;  /* 0x000000ff00047c82 */ /* 0x000fca0008000000 */
.L_x_127:
[----:B0-----:R-:W-:Y:S02]  /*0740*/  IMAD.U32 R14, RZ, RZ, UR6 ;  /* 0x00000006ff0e7e24 */ /* 0x001fe4000f8e00ff */
        /* <DEDUP_REMOVED lines=11> */
[C---:B------:R-:W-:Y:S02]  /*0800*/  ISETP.EQ.AND P5, PT, R12.reuse, 0x14, PT ;  /* 0x000000140c00780c */ /* 0x040fe40003fa2270 */
[----:B------:R-:W-:Y:S01]  /*0810*/  IADD3 R12, PT, PT, R12, 0x4, RZ ;  /* 0x000000040c0c7810 */ /* 0x000fe20007ffe0ff */
[----:B--2---:R-:W-:-:S03]  /*0820*/  IMAD.WIDE.U32 R10, R10, R9, RZ ;  /* 0x000000090a0a7225 */ /* 0x004fc600078e00ff */
[----:B------:R-:W-:-:S04]  /*0830*/  IADD3 R2, P6, PT, R10, R17, RZ ;  /* 0x000000110a027210 */ /* 0x000fc80007fde0ff */
[----:B------:R-:W-:Y:S01]  /*0840*/  IADD3.X R17, PT, PT, R11, UR5, RZ, P6, !PT ;  /* 0x000000050b117c10 */ /* 0x000fe2000b7fe4ff */
[--C-:B------:R-:W-:Y:S01]  /*0850*/  @P1 IMAD.MOV.U32 R18, RZ, RZ, R2.reuse ;  /* 0x000000ffff121224 */ /* 0x100fe200078e0002 */
[-C--:B------:R-:W-:Y:S01]  /*0860*/  @P0 MOV R7, R2.reuse ;  /* 0x0000000200070202 */ /* 0x080fe20000000f00 */
[--C-:B------:R-:W-:Y:S01]  /*0870*/  @P2 IMAD.MOV.U32 R19, RZ, RZ, R2.reuse ;  /* 0x000000ffff132224 */ /* 0x100fe200078e0002 */
[----:B------:R-:W-:Y:S01]  /*0880*/  @P3 MOV R20, R2 ;  /* 0x0000000200143202 */ /* 0x000fe20000000f00 */
[--C-:B------:R-:W-:Y:S02]  /*0890*/  @P4 IMAD.MOV.U32 R21, RZ, RZ, R2.reuse ;  /* 0x000000ffff154224 */ /* 0x100fe400078e0002 */
[----:B------:R-:W-:Y:S01]  /*08a0*/  @P5 IMAD.MOV.U32 R22, RZ, RZ, R2 ;  /* 0x000000ffff165224 */ /* 0x000fe200078e0002 */
[----:B------:R-:W-:Y:S06]  /*08b0*/  BRA.U UP0, `(.L_x_127) ;  /* 0xfffffffd00a07547 */ /* 0x000fec000b83ffff */
[----:B------:R-:W-:Y:S01]  /*08c0*/  SHF.R.U32.HI R2, RZ, 0x17, R16 ;  /* 0x00000017ff027819 */ /* 0x000fe20000011610 */
[----:B------:R-:W-:Y:S04]  /*08d0*/  BSSY.RECONVERGENT B1, `(.L_x_128) ;  /* 0x0000026000017945 */ /* 0x000fe80003800200 */
[C---:B------:R-:W-:Y:S01]  /*08e0*/  VIADD R9, R2.reuse, 0xffffff80 ;  /* 0xffffff8002097836 */ /* 0x040fe20000000000 */
[----:B------:R-:W-:-:S04]  /*08f0*/  LOP3.LUT P6, R2, R2, 0x1f, RZ, 0xc0, !PT ;  /* 0x0000001f02027812 */ /* 0x000fc800078cc0ff */
        /* <DEDUP_REMOVED lines=8> */
[----:B------:R-:W-:Y:S02]  /*0980*/  @P3 MOV R9, R7 ;  /* 0x0000000700093202 */ /* 0x000fe40000000f00 */
[C---:B------:R-:W-:Y:S01]  /*0990*/  ISETP.EQ.AND P3, PT, R12.reuse, -0x4, PT ;  /* 0xfffffffc0c00780c */ /* 0x040fe20003f62270 */
[----:B------:R-:W-:Y:S01]  /*09a0*/  @P4 IMAD.MOV.U32 R10, RZ, RZ, R7 ;  /* 0x000000ffff0a4224 */ /* 0x000fe200078e0007 */
[----:B------:R-:W-:Y:S01]  /*09b0*/  @P2 MOV R10, R18 ;  /* 0x00000012000a2202 */ /* 0x000fe20000000f00 */
[----:B------:R-:W-:Y:S01]  /*09c0*/  @P4 IMAD.MOV.U32 R9, RZ, RZ, R18 ;  /* 0x000000ffff094224 */ /* 0x000fe200078e0012 */
[----:B------:R-:W-:Y:S01]  /*09d0*/  ISETP.EQ.AND P4, PT, R12, 0x4, PT ;  /* 0x000000040c00780c */ /* 0x000fe20003f82270 */
[--C-:B------:R-:W-:Y:S01]  /*09e0*/  @P2 IMAD.MOV.U32 R9, RZ, RZ, R19.reuse ;  /* 0x000000ffff092224 */ /* 0x100fe200078e0013 */
[----:B------:R-:W-:Y:S01]  /*09f0*/  @P1 MOV R9, R20 ;  /* 0x0000001400091202 */ /* 0x000fe20000000f00 */
[----:B------:R-:W-:Y:S02]  /*0a00*/  @P1 IMAD.MOV.U32 R10, RZ, RZ, R19 ;  /* 0x000000ffff0a1224 */ /* 0x000fe400078e0013 */
[----:B------:R-:W-:-:S02]  /*0a10*/  @P0 IMAD.MOV.U32 R10, RZ, RZ, R20 ;  /* 0x000000ffff0a0224 */ /* 0x000fc400078e0014 */
[----:B------:R-:W-:Y:S02]  /*0a20*/  @P0 IMAD.MOV.U32 R9, RZ, RZ, R21 ;  /* 0x000000ffff090224 */ /* 0x000fe400078e0015 */
[----:B------:R-:W-:Y:S01]  /*0a30*/  @P3 MOV R10, R21 ;  /* 0x00000015000a3202 */ /* 0x000fe20000000f00 */
[--C-:B------:R-:W-:Y:S01]  /*0a40*/  @P3 IMAD.MOV.U32 R9, RZ, RZ, R22.reuse ;  /* 0x000000ffff093224 */ /* 0x100fe200078e0016 */
[----:B------:R-:W-:Y:S01]  /*0a50*/  @P5 MOV R9, R17 ;  /* 0x0000001100095202 */ /* 0x000fe20000000f00 */
[----:B------:R-:W-:Y:S02]  /*0a60*/  @P5 IMAD.MOV.U32 R10, RZ, RZ, R22 ;  /* 0x000000ffff0a5224 */ /* 0x000fe400078e0016 */
[----:B------:R-:W-:Y:S01]  /*0a70*/  @P4 IMAD.MOV.U32 R10, RZ, RZ, R17 ;  /* 0x000000ffff0a4224 */ /* 0x000fe200078e0011 */
[----:B------:R-:W-:Y:S06]  /*0a80*/  @!P6 BRA `(.L_x_129) ;  /* 0x000000000028e947 */ /* 0x000fec0003800000 */
[----:B------:R-:W-:Y:S01]  /*0a90*/  @P2 IMAD.MOV.U32 R11, RZ, RZ, R7 ;  /* 0x000000ffff0b2224 */ /* 0x000fe200078e0007 */
[----:B------:R-:W-:Y:S01]  /*0aa0*/  @P1 MOV R11, R18 ;  /* 0x00000012000b1202 */ /* 0x000fe20000000f00 */
[----:B------:R-:W-:Y:S01]  /*0ab0*/  @P0 IMAD.MOV.U32 R11, RZ, RZ, R19 ;  /* 0x000000ffff0b0224 */ /* 0x000fe200078e0013 */
[----:B------:R-:W-:Y:S01]  /*0ac0*/  ISETP.EQ.AND P0, PT, R12, 0x8, PT ;  /* 0x000000080c00780c */ /* 0x000fe20003f02270 */
[----:B------:R-:W-:Y:S01]  /*0ad0*/  @P3 IMAD.MOV.U32 R11, RZ, RZ, R20 ;  /* 0x000000ffff0b3224 */ /* 0x000fe200078e0014 */
[----:B------:R-:W-:Y:S01]  /*0ae0*/  @P5 MOV R11, R21 ;  /* 0x00000015000b5202 */ /* 0x000fe20000000f00 */
[----:B------:R-:W-:Y:S01]  /*0af0*/  @P4 IMAD.MOV.U32 R11, RZ, RZ, R22 ;  /* 0x000000ffff0b4224 */ /* 0x000fe200078e0016 */
[----:B------:R-:W-:-:S09]  /*0b00*/  SHF.L.W.U32.HI R9, R10, R2, R9 ;  /* 0x000000020a097219 */ /* 0x000fd20000010e09 */
[----:B------:R-:W-:-:S05]  /*0b10*/  @P0 IMAD.MOV.U32 R11, RZ, RZ, R17 ;  /* 0x000000ffff0b0224 */ /* 0x000fca00078e0011 */
[----:B------:R-:W-:-:S07]  /*0b20*/  SHF.L.W.U32.HI R10, R11, R2, R10 ;  /* 0x000000020b0a7219 */ /* 0x000fce0000010e0a */
.L_x_129:
[----:B------:R-:W-:Y:S05]  /*0b30*/  BSYNC.RECONVERGENT B1 ;  /* 0x0000000000017941 */ /* 0x000fea0003800200 */
.L_x_128:
[C---:B------:R-:W-:Y:S01]  /*0b40*/  SHF.L.W.U32.HI R17, R10.reuse, 0x2, R9 ;  /* 0x000000020a117819 */ /* 0x040fe20000010e09 */
[----:B------:R-:W-:Y:S01]  /*0b50*/  UMOV UR4, 0x54442d19 ;  /* 0x54442d1900047882 */ /* 0x000fe20000000000 */
[----:B------:R-:W-:Y:S01]  /*0b60*/  SHF.L.U32 R10, R10, 0x2, RZ ;  /* 0x000000020a0a7819 */ /* 0x000fe200000006ff */
[----:B------:R-:W-:Y:S01]  /*0b70*/  UMOV UR5, 0x3bf921fb ;  /* 0x3bf921fb00057882 */ /* 0x000fe20000000000 */
[----:B------:R-:W-:Y:S02]  /*0b80*/  SHF.R.S32.HI R2, RZ, 0x1f, R17 ;  /* 0x0000001fff027819 */ /* 0x000fe40000011411 */
[----:B------:R-:W-:Y:S02]  /*0b90*/  ISETP.GE.AND P0, PT, R17, RZ, PT ;  /* 0x000000ff1100720c */ /* 0x000fe40003f06270 */
[C---:B------:R-:W-:Y:S02]  /*0ba0*/  LOP3.LUT R14, R2.reuse, R10, RZ, 0x3c, !PT ;  /* 0x0000000a020e7212 */ /* 0x040fe400078e3cff */
[----:B------:R-:W-:-:S02]  /*0bb0*/  LOP3.LUT R15, R2, R17, RZ, 0x3c, !PT ;  /* 0x00000011020f7212 */ /* 0x000fc400078e3cff */
[----:B------:R-:W-:Y:S02]  /*0bc0*/  SHF.R.U32.HI R2, RZ, 0x1e, R9 ;  /* 0x0000001eff027819 */ /* 0x000fe40000011609 */
[----:B------:R-:W0:Y:S02]  /*0bd0*/  I2F.F64.S64 R10, R14 ;  /* 0x0000000e000a7312 */ /* 0x000e240000301c00 */
[----:B------:R-:W-:Y:S01]  /*0be0*/  LEA.HI R2, R17, R2, RZ, 0x1 ;  /* 0x0000000211027211 */ /* 0x000fe200078f08ff */
[----:B0-----:R-:W-:-:S10]  /*0bf0*/  DMUL R10, R10, UR4 ;  /* 0x000000040a0a7c28 */ /* 0x001fd40008000000 */
[----:B------:R-:W0:Y:S02]  /*0c00*/  F2F.F32.F64 R10, R10 ;  /* 0x0000000a000a7310 */ /* 0x000e240000301000 */
[----:B0-----:R-:W-:-:S07]  /*0c10*/  FSEL R12, -R10, R10, !P0 ;  /* 0x0000000a0a0c7208 */ /* 0x001fce0004000100 */
.L_x_126:
[----:B------:R-:W-:Y:S05]  /*0c20*/  BSYNC.RECONVERGENT B0 ;  /* 0x0000000000007941 */ /* 0x000fea0003800200 */
.L_x_125:
[----:B------:R-:W-:Y:S01]  /*0c30*/  FMUL R28, R16, 0.69999998807907104492 ;  /* 0x3f333333101c7820 */ /* 0x000fe20000400000 */
[----:B------:R-:W-:Y:S01]  /*0c40*/  LOP3.LUT R10, R2, 0x1, RZ, 0xc0, !PT ;  /* 0x00000001020a7812 */ /* 0x000fe200078ec0ff */
[----:B------:R-:W-:Y:S02]  /*0c50*/  IMAD.MOV.U32 R9, RZ, RZ, 0x37cbac00 ;  /* 0x37cbac00ff097424 */ /* 0x000fe400078e00ff */
[----:B------:R-:W-:Y:S01]  /*0c60*/  FMUL R14, R12, R12 ;  /* 0x0000000c0c0e7220 */ /* 0x000fe20000400000 */
[----:B------:R-:W-:Y:S01]  /*0c70*/  FMUL R16, R28, 0.63661974668502807617 ;  /* 0x3f22f9831c107820 */ /* 0x000fe20000400000 */
[----:B------:R-:W-:Y:S01]  /*0c80*/  ISETP.NE.U32.AND P0, PT, R10, 0x1, PT ;  /* 0x000000010a00780c */ /* 0x000fe20003f05070 */
[----:B------:R-:W-:Y:S02]  /*0c90*/  IMAD.MOV.U32 R10, RZ, RZ, 0x3d2aaabb ;  /* 0x3d2aaabbff0a7424 */ /* 0x000fe400078e00ff */
[----:B------:R-:W-:Y:S01]  /*0ca0*/  FFMA R11, R14, R9, -0.0013887860113754868507 ;  /* 0xbab607ed0e0b7423 */ /* 0x000fe20000000009 */
[----:B------:R-:W0:Y:S01]  /*0cb0*/  F2I.NTZ R26, R16 ;  /* 0x00000010001a7305 */ /* 0x000e220000203100 */
[----:B------:R-:W-:Y:S01]  /*0cc0*/  LOP3.LUT P1, RZ, R2, 0x2, RZ, 0xc0, !PT ;  /* 0x0000000202ff7812 */ /* 0x000fe2000782c0ff */
[----:B------:R-:W-:Y:S01]  /*0cd0*/  BSSY.RECONVERGENT B0, `(.L_x_130) ;  /* 0x0000066000007945 */ /* 0x000fe20003800200 */
[----:B------:R-:W-:-:S02]  /*0ce0*/  FSEL R17, R10, 0.0083327032625675201416, !P0 ;  /* 0x3c0885e40a117808 */ /* 0x000fc40004000000 */
[----:B------:R-:W-:Y:S02]  /*0cf0*/  FSEL R15, R11, -0.00019574658654164522886, !P0 ;  /* 0xb94d41530b0f7808 */ /* 0x000fe40004000000 */
[----:B------:R-:W-:Y:S02]  /*0d00*/  MOV R11, 0x3effffff ;  /* 0x3effffff000b7802 */ /* 0x000fe40000000f00 */
[----:B------:R-:W-:Y:S01]  /*0d10*/  FSEL R2, R12, 1, P0 ;  /* 0x3f8000000c027808 */ /* 0x000fe20000000000 */
        /* <DEDUP_REMOVED lines=17> */
[----:B------:R-:W-:Y:S02]  /*0e30*/  IMAD.SHL.U32 R2, R28, 0x100, RZ ;  /* 0x000001001c027824 */ /* 0x000fe400078e00ff */
[----:B------:R-:W-:Y:S02]  /*0e40*/  HFMA2 R29, -RZ, RZ, 0, 0 ;  /* 0x00000000ff1d7431 */ /* 0x000fe400000001ff */
[----:B------:R-:W-:Y:S01]  /*0e50*/  IMAD.MOV.U32 R23, RZ, RZ, RZ ;  /* 0x000000ffff177224 */ /* 0x000fe200078e00ff */
[----:B------:R-:W-:Y:S01]  /*0e60*/  UMOV UR4, URZ ;  /* 0x000000ff00047c82 */ /* 0x000fe20008000000 */
[----:B------:R-:W-:-:S07]  /*0e70*/  LOP3.LUT R31, R2, 0x80000000, RZ, 0xfc, !PT ;  /* 0x80000000021f7812 */ /* 0x000fce00078efcff */
.L_x_132:
[----:B0-----:R-:W-:-:S06]  /*0e80*/  IMAD.WIDE.U32 R16, R23, 0x4, R26 ;  /* 0x0000000417107825 */ /* 0x001fcc00078e001a */
[----:B------:R-:W2:Y:S01]  /*0e90*/  LDG.E.CONSTANT R16, desc[UR10][R16.64] ;  /* 0x0000000a10107981 */ /* 0x000ea2000c1e9900 */
[C---:B------:R-:W-:Y:S01]  /*0ea0*/  IMAD.SHL.U32 R2, R23.reuse, 0x4, RZ ;  /* 0x0000000417027824 */ /* 0x040fe200078e00ff */
[----:B------:R-:W-:-:S04]  /*0eb0*/  IADD3 R23, PT, PT, R23, 0x1, RZ ;  /* 0x0000000117177810 */ /* 0x000fc80007ffe0ff */
        /* <DEDUP_REMOVED lines=11> */
[--C-:B------:R-:W-:Y:S01]  /*0f70*/  @P5 IMAD.MOV.U32 R18, RZ, RZ, R2.reuse ;  /* 0x000000ffff125224 */ /* 0x100fe200078e0002 */
[-C--:B------:R-:W-:Y:S01]  /*0f80*/  @P4 MOV R19, R2.reuse ;  /* 0x0000000200134202 */ /* 0x080fe20000000f00 */
[--C-:B------:R-:W-:Y:S01]  /*0f90*/  @P3 IMAD.MOV.U32 R20, RZ, RZ, R2.reuse ;  /* 0x000000ffff143224 */ /* 0x100fe200078e0002 */
[----:B------:R-:W-:Y:S01]  /*0fa0*/  @P1 MOV R22, R2 ;  /* 0x0000000200161202 */ /* 0x000fe20000000f00 */
[----:B------:R-:W-:-:S08]  /*0fb0*/  @P2 IMAD.MOV.U32 R21, RZ, RZ, R2 ;  /* 0x000000ffff152224 */ /* 0x000fd000078e0002 */
[----:B------:R-:W-:Y:S05]  /*0fc0*/  @P6 BRA `(.L_x_132) ;  /* 0xfffffffc00ac6947 */ /* 0x000fea000383ffff */
[----:B------:R-:W-:Y:S01]  /*0fd0*/  SHF.R.U32.HI R2, RZ, 0x17, R28 ;  /* 0x00000017ff027819 */ /* 0x000fe2000001161c */
[----:B------:R-:W-:Y:S03]  /*0fe0*/  BSSY.RECONVERGENT B1, `(.L_x_133) ;  /* 0x0000026000017945 */ /* 0x000fe60003800200 */
[C---:B------:R-:W-:Y:S01]  /*0ff0*/  LOP3.LUT P6, R23, R2.reuse, 0x1f, RZ, 0xc0, !PT ;  /* 0x0000001f02177812 */ /* 0x040fe200078cc0ff */
        /* <DEDUP_REMOVED lines=36> */
.L_x_134:
[----:B------:R-:W-:Y:S05]  /*1240*/  BSYNC.RECONVERGENT B1 ;  /* 0x0000000000017941 */ /* 0x000fea0003800200 */
.L_x_133:
        /* <DEDUP_REMOVED lines=14> */
.L_x_131:
[----:B------:R-:W-:Y:S05]  /*1330*/  BSYNC.RECONVERGENT B0 ;  /* 0x0000000000007941 */ /* 0x000fea0003800200 */
.L_x_130:
[----:B------:R-:W0:Y:S01]  /*1340*/  S2R R17, SR_CgaCtaId ;  /* 0x0000000000117919 */ /* 0x000e220000008800 */
[----:B------:R-:W-:Y:S01]  /*1350*/  FMUL R16, R2, R2 ;  /* 0x0000000202107220 */ /* 0x000fe20000400000 */
[C---:B------:R-:W-:Y:S01]  /*1360*/  LOP3.LUT R23, R26.reuse, 0x1, RZ, 0xc0, !PT ;  /* 0x000000011a177812 */ /* 0x040fe200078ec0ff */
[----:B------:R-:W-:Y:S01]  /*1370*/  VIADD R26, R26, 0x1 ;  /* 0x000000011a1a7836 */ /* 0x000fe20000000000 */
[----:B------:R-:W-:Y:S01]  /*1380*/  MOV R14, 0x400 ;  /* 0x00000400000e7802 */ /* 0x000fe20000000f00 */
[----:B------:R-:W-:Y:S01]  /*1390*/  FFMA R12, R16, R9, -0.0013887860113754868507 ;  /* 0xbab607ed100c7423 */ /* 0x000fe20000000009 */
[----:B------:R-:W-:Y:S02]  /*13a0*/  ISETP.NE.U32.AND P0, PT, R23, 0x1, PT ;  /* 0x000000011700780c */ /* 0x000fe40003f05070 */
[----:B------:R-:W-:Y:S02]  /*13b0*/  LOP3.LUT P1, RZ, R26, 0x2, RZ, 0xc0, !PT ;  /* 0x000000021aff7812 */ /* 0x000fe4000782c0ff */
[----:B------:R-:W-:-:S02]  /*13c0*/  FSEL R23, R10, 0.0083327032625675201416, P0 ;  /* 0x3c0885e40a177808 */ /* 0x000fc40000000000 */
[----:B------:R-:W-:Y:S02]  /*13d0*/  FSEL R24, -R11, -0.16666662693023681641, P0 ;  /* 0xbe2aaaa80b187808 */ /* 0x000fe40000000100 */
[----:B------:R-:W-:Y:S02]  /*13e0*/  FSEL R2, R2, 1, !P0 ;  /* 0x3f80000002027808 */ /* 0x000fe40004000000 */
[----:B0-----:R-:W-:Y:S02]  /*13f0*/  LEA R14, R17, R14, 0x18 ;  /* 0x0000000e110e7211 */ /* 0x001fe400078ec0ff */
[----:B------:R-:W-:-:S03]  /*1400*/  FSEL R17, R12, -0.00019574658654164522886, P0 ;  /* 0xb94d41530c117808 */ /* 0x000fc60000000000 */
[----:B------:R-:W-:Y:S02]  /*1410*/  IMAD R12, R5, 0x4, R14 ;  /* 0x00000004050c7824 */ /* 0x000fe400078e020e */
[----:B------:R-:W-:-:S03]  /*1420*/  FFMA R17, R16, R17, R23 ;  /* 0x0000001110117223 */ /* 0x000fc60000000017 */
[----:B------:R-:W0:Y:S01]  /*1430*/  LDS R25, [R12] ;  /* 0x000000000c197984 */ /* 0x000e220000000800 */
[C---:B------:R-:W-:Y:S01]  /*1440*/  FFMA R24, R16.reuse, R17, R24 ;  /* 0x0000001110187223 */ /* 0x040fe20000000018 */
[----:B------:R-:W-:Y:S01]  /*1450*/  FFMA R17, R16, R2, RZ ;  /* 0x0000000210117223 */ /* 0x000fe200000000ff */
[----:B------:R-:W-:-:S03]  /*1460*/  IADD3 R16, PT, PT, R5, -0x50, RZ ;  /* 0xffffffb005107810 */ /* 0x000fc60007ffe0ff */
[----:B------:R-:W-:Y:S01]  /*1470*/  FFMA R2, R17, R24, R2 ;  /* 0x0000001811027223 */ /* 0x000fe20000000002 */
[----:B------:R-:W-:Y:S01]  /*1480*/  ISETP.GE.U32.AND P0, PT, R16, 0xc, PT ;  /* 0x0000000c1000780c */ /* 0x000fe20003f06070 */
[C---:B------:R-:W-:Y:S02]  /*1490*/  VIADD R16, R5.reuse, 0xffffffa0 ;  /* 0xffffffa005107836 */ /* 0x040fe40000000000 */
[----:B------:R-:W-:Y:S01]  /*14a0*/  @P1 FADD R2, RZ, -R2 ;  /* 0x80000002ff021221 */ /* 0x000fe20000000000 */
[----:B------:R-:W-:Y:S02]  /*14b0*/  ISETP.NE.AND P1, PT, R5, 0x5c, PT ;  /* 0x0000005c0500780c */ /* 0x000fe40003f25270 */
[----:B------:R-:W-:Y:S01]  /*14c0*/  ISETP.GE.U32.AND P2, PT, R16, 0x5, PT ;  /* 0x000000051000780c */ /* 0x000fe20003f46070 */
[----:B------:R-:W-:-:S04]  /*14d0*/  FMUL R2, R2, 0.20000000298023223877 ;  /* 0x3e4ccccd02027820 */ /* 0x000fc80000400000 */
[----:B------:R-:W-:Y:S01]  /*14e0*/  FFMA R2, R15, 0.30000001192092895508, R2 ;  /* 0x3e99999a0f027823 */ /* 0x000fe20000000002 */
[----:B------:R-:W-:-:S03]  /*14f0*/  VIADD R15, R5, 0x1 ;  /* 0x00000001050f7836 */ /* 0x000fc60000000000 */
[----:B------:R-:W-:Y:S02]  /*1500*/  @!P0 FMUL R2, R2, 1.5 ;  /* 0x3fc0000002028820 */ /* 0x000fe40000400000 */
[----:B------:R-:W-:Y:S02]  /*1510*/  ISETP.NE.AND P0, PT, R15, 0x7d, PT ;  /* 0x0000007d0f00780c */ /* 0x000fe40003f05270 */
[----:B------:R-:W-:-:S04]  /*1520*/  @!P1 FMUL R2, R2, 1.7999999523162841797 ;  /* 0x3fe6666602029820 */ /* 0x000fc80000400000 */
[----:B------:R-:W-:-:S04]  /*1530*/  @!P2 FMUL R2, R2, 1.2999999523162841797 ;  /* 0x3fa666660202a820 */ /* 0x000fc80000400000 */
[----:B0-----:R-:W-:-:S03]  /*1540*/  FFMA R13, R2, R25, R13 ;  /* 0x00000019020d7223 */ /* 0x001fc6000000000d */
[----:B------:R-:W-:Y:S05]  /*1550*/  @!P0 BRA `(.L_x_135) ;  /* 0x0000002c00488947 */ /* 0x000fea0003800000 */
[----:B------:R-:W-:Y:S01]  /*1560*/  IADD3 R2, PT, PT, R8, 0x7, RZ ;  /* 0x0000000708027810 */ /* 0x000fe20007ffe0ff */
[----:B------:R-:W-:Y:S03]  /*1570*/  BSSY.RECONVERGENT B0, `(.L_x_136) ;  /* 0x0000061000007945 */ /* 0x000fe60003800200 */
        /* <DEDUP_REMOVED lines=11> */
[----:B------:R-:W-:Y:S05]  /*1630*/  @!P0 BRA `(.L_x_138) ;  /* 0x0000000400488947 */ /* 0x000fea0003800000 */
[----:B------:R-:W0:Y:S01]  /*1640*/  LDC.64 R26, c[0x4][RZ] ;  /* 0x01000000ff1a7b82 */ /* 0x000e220000000a00 */
[----:B------:R-:W-:Y:S01]  /*1650*/  IMAD.SHL.U32 R2, R31, 0x100, RZ ;  /* 0x000001001f027824 */ /* 0x000fe200078e00ff */
[----:B------:R-:W-:Y:S01]  /*1660*/  MOV R23, RZ ;  /* 0x000000ff00177202 */ /* 0x000fe20000000f00 */
[----:B------:R-:W-:Y:S01]  /*1670*/  IMAD.MOV.U32 R29, RZ, RZ, RZ ;  /* 0x000000ffff1d7224 */ /* 0x000fe200078e00ff */
[----:B------:R-:W-:Y:S02]  /*1680*/  UMOV UR4, URZ ;  /* 0x000000ff00047c82 */ /* 0x000fe40008000000 */
[----:B------:R-:W-:-:S07]  /*1690*/  LOP3.LUT R33, R2, 0x80000000, RZ, 0xfc, !PT ;  /* 0x8000000002217812 */ /* 0x000fce00078efcff */
.L_x_139:
        /* <DEDUP_REMOVED lines=23> */
[C---:B------:R-:W-:Y:S02]  /*1810*/  IADD3 R14, PT, PT, R2.reuse, -0x80, RZ ;  /* 0xffffff80020e7810 */ /* 0x040fe40007ffe0ff */
[----:B------:R-:W-:Y:S02]  /*1820*/  LOP3.LUT P6, R25, R2, 0x1f, RZ, 0xc0, !PT ;  /* 0x0000001f02197812 */ /* 0x000fe400078cc0ff */
        /* <DEDUP_REMOVED lines=8> */
[----:B------:R-:W-:Y:S01]  /*18b0*/  @P3 IMAD.MOV.U32 R14, RZ, RZ, R7 ;  /* 0x000000ffff0e3224 */ /* 0x000fe200078e0007 */
[C---:B------:R-:W-:Y:S01]  /*18c0*/  ISETP.EQ.AND P3, PT, R23.reuse, -0x4, PT ;  /* 0xfffffffc1700780c */ /* 0x040fe20003f62270 */
[--C-:B------:R-:W-:Y:S01]  /*18d0*/  @P4 IMAD.MOV.U32 R14, RZ, RZ, R18.reuse ;  /* 0x000000ffff0e4224 */ /* 0x100fe200078e0012 */
[----:B------:R-:W-:Y:S01]  /*18e0*/  @P4 MOV R16, R7 ;  /* 0x0000000700104202 */ /* 0x000fe20000000f00 */
[----:B------:R-:W-:Y:S01]  /*18f0*/  @P2 IMAD.MOV.U32 R16, RZ, RZ, R18 ;  /* 0x000000ffff102224 */ /* 0x000fe200078e0012 */
[----:B------:R-:W-:Y:S01]  /*1900*/  ISETP.EQ.AND P4, PT, R23, 0x4, PT ;  /* 0x000000041700780c */ /* 0x000fe20003f82270 */
[----:B------:R-:W-:Y:S01]  /*1910*/  @P1 IMAD.MOV.U32 R16, RZ, RZ, R19 ;  /* 0x000000ffff101224 */ /* 0x000fe200078e0013 */
[----:B------:R-:W-:Y:S01]  /*1920*/  @P2 MOV R14, R19 ;  /* 0x00000013000e2202 */ /* 0x000fe20000000f00 */
[----:B------:R-:W-:Y:S01]  /*1930*/  @P1 IMAD.MOV.U32 R14, RZ, RZ, R20 ;  /* 0x000000ffff0e1224 */ /* 0x000fe200078e0014 */
[----:B------:R-:W-:Y:S01]  /*1940*/  @P0 MOV R16, R20 ;  /* 0x0000001400100202 */ /* 0x000fe20000000f00 */
[----:B------:R-:W-:-:S04]  /*1950*/  @P0 IMAD.MOV.U32 R14, RZ, RZ, R21 ;  /* 0x000000ffff0e0224 */ /* 0x000fc800078e0015 */
[----:B------:R-:W-:Y:S01]  /*1960*/  @P3 IMAD.MOV.U32 R16, RZ, RZ, R21 ;  /* 0x000000ffff103224 */ /* 0x000fe200078e0015 */
[----:B------:R-:W-:Y:S01]  /*1970*/  @P3 MOV R14, R22 ;  /* 0x00000016000e3202 */ /* 0x000fe20000000f00 */
[----:B------:R-:W-:Y:S02]  /*1980*/  @P5 IMAD.MOV.U32 R16, RZ, RZ, R22 ;  /* 0x000000ffff105224 */ /* 0x000fe400078e0016 */
[----:B------:R-:W-:Y:S01]  /*1990*/  @P5 IMAD.MOV.U32 R14, RZ, RZ, R29 ;  /* 0x000000ffff0e5224 */ /* 0x000fe200078e001d */
[----:B------:R-:W-:Y:S01]  /*19a0*/  @P4 MOV R16, R29 ;  /* 0x0000001d00104202 */ /* 0x000fe20000000f00 */
[----:B------:R-:W-:Y:S06]  /*19b0*/  @!P6 BRA `(.L_x_141) ;  /* 0x000000000028e947 */ /* 0x000fec0003800000 */
[----:B------:R-:W-:Y:S01]  /*19c0*/  @P2 IMAD.MOV.U32 R17, RZ, RZ, R7 ;  /* 0x000000ffff112224 */ /* 0x000fe200078e0007 */
[----:B------:R-:W-:Y:S01]  /*19d0*/  SHF.L.W.U32.HI R14, R16, R25, R14 ;  /* 0x00000019100e7219 */ /* 0x000fe20000010e0e */
[----:B------:R-:W-:Y:S01]  /*19e0*/  @P1 IMAD.MOV.U32 R17, RZ, RZ, R18 ;  /* 0x000000ffff111224 */ /* 0x000fe200078e0012 */
[----:B------:R-:W-:Y:S01]  /*19f0*/  @P0 MOV R17, R19 ;  /* 0x0000001300110202 */ /* 0x000fe20000000f00 */
[----:B------:R-:W-:Y:S01]  /*1a00*/  @P3 IMAD.MOV.U32 R17, RZ, RZ, R20 ;  /* 0x000000ffff113224 */ /* 0x000fe200078e0014 */
[----:B------:R-:W-:Y:S01]  /*1a10*/  ISETP.EQ.AND P0, PT, R23, 0x8, PT ;  /* 0x000000081700780c */ /* 0x000fe20003f02270 */
[----:B------:R-:W-:Y:S01]  /*1a20*/  @P5 IMAD.MOV.U32 R17, RZ, RZ, R21 ;  /* 0x000000ffff115224 */ /* 0x000fe200078e0015 */
[----:B------:R-:W-:-:S11]  /*1a30*/  @P4 MOV R17, R22 ;  /* 0x0000001600114202 */ /* 0x000fd60000000f00 */
[----:B------:R-:W-:-:S05]  /*1a40*/  @P0 IMAD.MOV.U32 R17, RZ, RZ, R29 ;  /* 0x000000ffff110224 */ /* 0x000fca00078e001d */
[----:B------:R-:W-:-:S07]  /*1a50*/  SHF.L.W.U32.HI R16, R17, R25, R16 ;  /* 0x0000001911107219 */ /* 0x000fce0000010e10 */
.L_x_141:
[----:B------:R-:W-:Y:S05]  /*1a60*/  BSYNC.RECONVERGENT B1 ;  /* 0x0000000000017941 */ /* 0x000fea0003800200 */
.L_x_140:
        /* <DEDUP_REMOVED lines=13> */
[----:B0-----:R-:W-:Y:S01]  /*1b40*/  FSEL R14, -R16, R16, !P0 ;  /* 0x00000010100e7208 */ /* 0x001fe20004000100 */
[----:B------:R-:W-:Y:S06]  /*1b50*/  BRA `(.L_x_137) ;  /* 0x0000000000087947 */ /* 0x000fec0003800000 */
.L_x_138:
[----:B------:R-:W-:Y:S01]  /*1b60*/  FMUL R14, RZ, R31 ;  /* 0x0000001fff0e7220 */ /* 0x000fe20000400000 */
[----:B------:R-:W-:-:S07]  /*1b70*/  MOV R2, RZ ;  /* 0x000000ff00027202 */ /* 0x000fce0000000f00 */
.L_x_137:
[----:B------:R-:W-:Y:S05]  /*1b80*/  BSYNC.RECONVERGENT B0 ;  /* 0x0000000000007941 */ /* 0x000fea0003800200 */
.L_x_136:
[----:B------:R-:W-:Y:S01]  /*1b90*/  FMUL R28, R31, 0.69999998807907104492 ;  /* 0x3f3333331f1c7820 */ /* 0x000fe20000400000 */
[----:B------:R-:W-:Y:S01]  /*1ba0*/  FMUL R16, R14, R14 ;  /* 0x0000000e0e107220 */ /* 0x000fe20000400000 */
[----:B------:R-:W-:Y:S01]  /*1bb0*/  LOP3.LUT R23, R2, 0x1, RZ, 0xc0, !PT ;  /* 0x0000000102177812 */ /* 0x000fe200078ec0ff */
[----:B------:R-:W-:Y:S01]  /*1bc0*/  BSSY.RECONVERGENT B0, `(.L_x_142) ;  /* 0x000006c000007945 */ /* 0x000fe20003800200 */
[----:B------:R-:W-:Y:S01]  /*1bd0*/  FMUL R24, R28, 0.63661974668502807617 ;  /* 0x3f22f9831c187820 */ /* 0x000fe20000400000 */
[----:B------:R-:W-:Y:S01]  /*1be0*/  FFMA R17, R16, R9, -0.0013887860113754868507 ;  /* 0xbab607ed10117423 */ /* 0x000fe20000000009 */
[----:B------:R-:W-:Y:S02]  /*1bf0*/  ISETP.NE.U32.AND P0, PT, R23, 0x1, PT ;  /* 0x000000011700780c */ /* 0x000fe40003f05070 */
[----:B------:R-:W0:Y:S01]  /*1c00*/  F2I.NTZ R26, R24 ;  /* 0x00000018001a7305 */ /* 0x000e220000203100 */
[----:B------:R-:W-:Y:S02]  /*1c10*/  LOP3.LUT P1, RZ, R2, 0x2, RZ, 0xc0, !PT ;  /* 0x0000000202ff7812 */ /* 0x000fe4000782c0ff */
[----:B------:R-:W-:-:S02]  /*1c20*/  FSEL R17, R17, -0.00019574658654164522886, !P0 ;  /* 0xb94d415311117808 */ /* 0x000fc40004000000 */
[----:B------:R-:W-:Y:S02]  /*1c30*/  FSEL R23, R10, 0.0083327032625675201416, !P0 ;  /* 0x3c0885e40a177808 */ /* 0x000fe40004000000 */
[----:B------:R-:W-:-:S03]  /*1c40*/  FSEL R2, R14, 1, P0 ;  /* 0x3f8000000e027808 */ /* 0x000fc60000000000 */
[----:B------:R-:W-:Y:S01]  /*1c50*/  FFMA R17, R16, R17, R23 ;  /* 0x0000001110117223 */ /* 0x000fe20000000017 */
[----:B------:R-:W-:Y:S02]  /*1c60*/  FSEL R23, -R11, -0.16666662693023681641, !P0 ;  /* 0xbe2aaaa80b177808 */ /* 0x000fe40004000100 */
[----:B------:R-:W-:Y:S02]  /*1c70*/  FSETP.GE.AND P0, PT, |R28|, 105615, PT ;  /* 0x47ce47801c00780b */ /* 0x000fe40003f06200 */
[----:B0-----:R-:W-:Y:S01]  /*1c80*/  I2FP.F32.S32 R25, R26 ;  /* 0x0000001a00197245 */ /* 0x001fe20000201400 */
[C---:B------:R-:W-:Y:S01]  /*1c90*/  FFMA R23, R16.reuse, R17, R23 ;  /* 0x0000001110177223 */ /* 0x040fe20000000017 */
[----:B------:R-:W-:-:S03]  /*1ca0*/  FFMA R17, R16, R2, RZ ;  /* 0x0000000210117223 */ /* 0x000fc600000000ff */
[----:B------:R-:W-:-:S04]  /*1cb0*/  FFMA R14, R25, -1.5707962512969970703, R28 ;  /* 0xbfc90fda190e7823 */ /* 0x000fc8000000001c */
[----:B------:R-:W-:Y:S01]  /*1cc0*/  FFMA R16, R25, -7.5497894158615963534e-08, R14 ;  /* 0xb3a2216819107823 */ /* 0x000fe2000000000e */
[----:B------:R-:W-:-:S03]  /*1cd0*/  FFMA R14, R17, R23, R2 ;  /* 0x00000017110e7223 */ /* 0x000fc60000000002 */
[----:B------:R-:W-:Y:S01]  /*1ce0*/  FFMA R2, R25, -5.3903029534742383927e-15, R16 ;  /* 0xa7c234c519027823 */ /* 0x000fe20000000010 */
[----:B------:R-:W-:Y:S01]  /*1cf0*/  @P1 FADD R14, RZ, -R14 ;  /* 0x8000000eff0e1221 */ /* 0x000fe20000000000 */
[----:B------:R-:W-:Y:S06]  /*1d00*/  @!P0 BRA `(.L_x_143) ;  /* 0x00000004005c8947 */ /* 0x000fec0003800000 */
[----:B------:R-:W-:-:S13]  /*1d10*/  FSETP.NEU.AND P0, PT, |R28|, +INF , PT ;  /* 0x7f8000001c00780b */ /* 0x000fda0003f0d200 */
[----:B------:R-:W-:Y:S05]  /*1d20*/  @!P0 BRA `(.L_x_144) ;  /* 0x00000004004c8947 */ /* 0x000fea0003800000 */
[----:B------:R-:W0:Y:S01]  /*1d30*/  LDC.64 R26, c[0x4][RZ] ;  /* 0x01000000ff1a7b82 */ /* 0x000e220000000a00 */
[----:B------:R-:W-:Y:S02]  /*1d40*/  IMAD.SHL.U32 R2, R28, 0x100, RZ ;  /* 0x000001001c027824 */ /* 0x000fe400078e00ff */
[----:B------:R-:W-:Y:S02]  /*1d50*/  HFMA2 R23, -RZ, RZ, 0, 0 ;  /* 0x00000000ff177431 */ /* 0x000fe400000001ff */
[----:B------:R-:W-:Y:S01]  /*1d60*/  IMAD.MOV.U32 R29, RZ, RZ, RZ ;  /* 0x000000ffff1d7224 */ /* 0x000fe200078e00ff */
[----:B------:R-:W-:Y:S01]  /*1d70*/  UMOV UR4, URZ ;  /* 0x000000ff00047c82 */ /* 0x000fe20008000000 */
[----:B------:R-:W-:-:S07]  /*1d80*/  LOP3.LUT R31, R2, 0x80000000, RZ, 0xfc, !PT ;  /* 0x80000000021f7812 */ /* 0x000fce00078efcff */
.L_x_145:
        /* <DEDUP_REMOVED lines=44> */
[----:B------:R-:W-:Y:S01]  /*2050*/  @P3 MOV R16, R22 ;  /* 0x0000001600103202 */ /* 0x000fe20000000f00 */
[----:B------:R-:W-:Y:S02]  /*2060*/  @P5 IMAD.MOV.U32 R16, RZ, RZ, R29 ;  /* 0x000000ffff105224 */ /* 0x000fe400078e001d */
[----:B------:R-:W-:Y:S02]  /*2070*/  @P3 IMAD.MOV.U32 R17, RZ, RZ, R21 ;  /* 0x000000ffff113224 */ /* 0x000fe400078e0015 */
[----:B------:R-:W-:Y:S01]  /*2080*/  @P5 IMAD.MOV.U32 R17, RZ, RZ, R22 ;  /* 0x000000ffff115224 */ /* 0x000fe200078e0016 */
[----:B------:R-:W-:Y:S01]  /*2090*/  @P4 MOV R17, R29 ;  /* 0x0000001d00114202 */ /* 0x000fe20000000f00 */
[----:B------:R-:W-:Y:S01]  /*20a0*/  IMAD.MOV.U32 R2, RZ, RZ, R16 ;  /* 0x000000ffff027224 */ /* 0x000fe200078e0010 */
        /* <DEDUP_REMOVED lines=11> */
.L_x_147:
[----:B------:R-:W-:Y:S05]  /*2160*/  BSYNC.RECONVERGENT B1 ;  /* 0x0000000000017941 */ /* 0x000fea0003800200 */
.L_x_146:
[C-C-:B------:R-:W-:Y:S01]  /*2170*/  SHF.L.W.U32.HI R23, R17.reuse, 0x2, R2.reuse ;  /* 0x0000000211177819 */ /* 0x140fe20000010e02 */
[----:B------:R-:W-:Y:S01]  /*2180*/  UMOV UR4, 0x54442d19 ;  /* 0x54442d1900047882 */ /* 0x000fe20000000000 */
[----:B------:R-:W-:Y:S01]  /*2190*/  SHF.L.U32 R17, R17, 0x2, RZ ;  /* 0x0000000211117819 */ /* 0x000fe200000006ff */
[----:B------:R-:W-:Y:S01]  /*21a0*/  UMOV UR5, 0x3bf921fb ;  /* 0x3bf921fb00057882 */ /* 0x000fe20000000000 */
[----:B------:R-:W-:Y:S02]  /*21b0*/  SHF.R.S32.HI R16, RZ, 0x1f, R23 ;  /* 0x0000001fff107819 */ /* 0x000fe40000011417 */
[----:B------:R-:W-:Y:S02]  /*21c0*/  SHF.R.U32.HI R2, RZ, 0x1e, R2 ;  /* 0x0000001eff027819 */ /* 0x000fe40000011602 */
[C---:B------:R-:W-:Y:S02]  /*21d0*/  LOP3.LUT R24, R16.reuse, R17, RZ, 0x3c, !PT ;  /* 0x0000001110187212 */ /* 0x040fe400078e3cff */
[----:B------:R-:W-:-:S02]  /*21e0*/  LOP3.LUT R25, R16, R23, RZ, 0x3c, !PT ;  /* 0x0000001710197212 */ /* 0x000fc400078e3cff */
[C---:B------:R-:W-:Y:S02]  /*21f0*/  ISETP.GE.AND P0, PT, R23.reuse, RZ, PT ;  /* 0x000000ff1700720c */ /* 0x040fe40003f06270 */
[----:B------:R-:W0:Y:S01]  /*2200*/  I2F.F64.S64 R16, R24 ;  /* 0x0000001800107312 */ /* 0x000e220000301c00 */
[----:B------:R-:W-:Y:S01]  /*2210*/  LEA.HI R26, R23, R2, RZ, 0x1 ;  /* 0x00000002171a7211 */ /* 0x000fe200078f08ff */
[----:B0-----:R-:W-:-:S10]  /*2220*/  DMUL R16, R16, UR4 ;  /* 0x0000000410107c28 */ /* 0x001fd40008000000 */
[----:B------:R-:W0:Y:S02]  /*2230*/  F2F.F32.F64 R16, R16 ;  /* 0x0000001000107310 */ /* 0x000e240000301000 */
[----:B0-----:R-:W-:Y:S01]  /*2240*/  FSEL R2, -R16, R16, !P0 ;  /* 0x0000001010027208 */ /* 0x001fe20004000100 */
[----:B------:R-:W-:Y:S06]  /*2250*/  BRA `(.L_x_143) ;  /* 0x0000000000087947 */ /* 0x000fec0003800000 */
.L_x_144:
[----:B------:R-:W-:Y:S01]  /*2260*/  FMUL R2, RZ, R28 ;  /* 0x0000001cff027220 */ /* 0x000fe20000400000 */
[----:B------:R-:W-:-:S07]  /*2270*/  IMAD.MOV.U32 R26, RZ, RZ, RZ ;  /* 0x000000ffff1a7224 */ /* 0x000fce00078e00ff */
.L_x_143:
[----:B------:R-:W-:Y:S05]  /*2280*/  BSYNC.RECONVERGENT B0 ;  /* 0x0000000000007941 */ /* 0x000fea0003800200 */
.L_x_142:
[----:B------:R-:W-:Y:S01]  /*2290*/  FMUL R17, R2, R2 ;  /* 0x0000000202117220 */ /* 0x000fe20000400000 */
[C---:B------:R-:W-:Y:S01]  /*22a0*/  LOP3.LUT R23, R26.reuse, 0x1, RZ, 0xc0, !PT ;  /* 0x000000011a177812 */ /* 0x040fe200078ec0ff */
[----:B------:R-:W-:Y:S01]  /*22b0*/  VIADD R26, R26, 0x1 ;  /* 0x000000011a1a7836 */ /* 0x000fe20000000000 */
[----:B------:R-:W0:Y:S01]  /*22c0*/  LDS R25, [R12+0x4] ;  /* 0x000004000c197984 */ /* 0x000e220000000800 */
[----:B------:R-:W-:Y:S01]  /*22d0*/  FFMA R16, R17, R9, -0.0013887860113754868507 ;  /* 0xbab607ed11107423 */ /* 0x000fe20000000009 */
[----:B------:R-:W-:Y:S01]  /*22e0*/  ISETP.NE.U32.AND P0, PT, R23, 0x1, PT ;  /* 0x000000011700780c */ /* 0x000fe20003f05070 */
[----:B------:R-:W-:Y:S01]  /*22f0*/  BSSY.RECONVERGENT B0, `(.L_x_148) ;  /* 0x0000079000007945 */ /* 0x000fe20003800200 */
[----:B------:R-:W-:Y:S02]  /*2300*/  IADD3 R23, PT, PT, R8, 0xe, RZ ;  /* 0x0000000e08177810 */ /* 0x000fe40007ffe0ff */
[----:B------:R-:W-:Y:S02]  /*2310*/  FSEL R16, R16, -0.00019574658654164522886, P0 ;  /* 0xb94d415310107808 */ /* 0x000fe40000000000 */
[----:B------:R-:W-:-:S02]  /*2320*/  FSEL R24, R10, 0.0083327032625675201416, P0 ;  /* 0x3c0885e40a187808 */ /* 0x000fc40000000000 */
[----:B------:R-:W-:Y:S02]  /*2330*/  LOP3.LUT P1, RZ, R26, 0x2, RZ, 0xc0, !PT ;  /* 0x000000021aff7812 */ /* 0x000fe4000782c0ff */
[----:B------:R-:W-:Y:S01]  /*2340*/  I2FP.F32.U32 R23, R23 ;  /* 0x0000001700177245 */ /* 0x000fe20000201000 */
[----:B------:R-:W-:Y:S01]  /*2350*/  FFMA R24, R17, R16, R24 ;  /* 0x0000001011187223 */ /* 0x000fe20000000018 */
[----:B------:R-:W-:Y:S02]  /*2360*/  FSEL R26, -R11, -0.16666662693023681641, P0 ;  /* 0xbe2aaaa80b1a7808 */ /* 0x000fe40000000100 */
[----:B------:R-:W-:Y:S01]  /*2370*/  FSEL R2, R2, 1, !P0 ;  /* 0x3f80000002027808 */ /* 0x000fe20004000000 */
[----:B------:R-:W-:Y:S01]  /*2380*/  FMUL R16, R23, 0.10000000149011611938 ;  /* 0x3dcccccd17107820 */ /* 0x000fe20000400000 */
[----:B------:R-:W-:Y:S02]  /*2390*/  VIADD R23, R5, 0xffffffb1 ;  /* 0xffffffb105177836 */ /* 0x000fe40000000000 */
[----:B------:R-:W-:Y:S01]  /*23a0*/  FFMA R24, R17, R24, R26 ;  /* 0x0000001811187223 */ /* 0x000fe2000000001a */
[----:B------:R-:W-:Y:S01]  /*23b0*/  LOP3.LUT R15, R15, 0x7c, RZ, 0xc0, !PT ;  /* 0x0000007c0f0f7812 */ /* 0x000fe200078ec0ff */
[----:B------:R-:W-:Y:S01]  /*23c0*/  FFMA R17, R17, R2, RZ ;  /* 0x0000000211117223 */ /* 0x000fe200000000ff */
[----:B------:R-:W-:Y:S01]  /*23d0*/  FMUL R26, R16, 0.63661974668502807617 ;  /* 0x3f22f983101a7820 */ /* 0x000fe20000400000 */
[----:B------:R-:W-:-:S02]  /*23e0*/  ISETP.GE.U32.AND P0, PT, R23, 0xc, PT ;  /* 0x0000000c1700780c */ /* 0x000fc40003f06070 */
[----:B------:R-:W-:Y:S01]  /*23f0*/  FFMA R2, R17, R24, R2 ;  /* 0x0000001811027223 */ /* 0x000fe20000000002 */
[----:B------:R-:W-:Y:S02]  /*2400*/  VIADD R17, R5, 0xffffffa1 ;  /* 0xffffffa105117836 */ /* 0x000fe40000000000 */
[----:B------:R-:W1:Y:S01]  /*2410*/  F2I.NTZ R26, R26 ;  /* 0x0000001a001a7305 */ /* 0x000e620000203100 */
[----:B------:R-:W-:Y:S01]  /*2420*/  @P1 FADD R2, RZ, -R2 ;  /* 0x80000002ff021221 */ /* 0x000fe20000000000 */
[----:B------:R-:W-:Y:S02]  /*2430*/  ISETP.NE.AND P1, PT, R15, 0x5c, PT ;  /* 0x0000005c0f00780c */ /* 0x000fe40003f25270 */
[----:B------:R-:W-:Y:S01]  /*2440*/  ISETP.GE.U32.AND P2, PT, R17, 0x5, PT ;  /* 0x000000051100780c */ /* 0x000fe20003f46070 */
[----:B------:R-:W-:-:S04]  /*2450*/  FMUL R15, R2, 0.20000000298023223877 ;  /* 0x3e4ccccd020f7820 */ /* 0x000fc80000400000 */
[----:B------:R-:W-:-:S04]  /*2460*/  FFMA R14, R14, 0.30000001192092895508, R15 ;  /* 0x3e99999a0e0e7823 */ /* 0x000fc8000000000f */
[----:B------:R-:W-:Y:S01]  /*2470*/  @!P0 FMUL R14, R14, 1.5 ;  /* 0x3fc000000e0e8820 */ /* 0x000fe20000400000 */
[----:B------:R-:W-:Y:S02]  /*2480*/  FSETP.GE.AND P0, PT, |R16|, 105615, PT ;  /* 0x47ce47801000780b */ /* 0x000fe40003f06200 */
[----:B-1----:R-:W-:Y:S01]  /*2490*/  I2FP.F32.S32 R15, R26 ;  /* 0x0000001a000f7245 */ /* 0x002fe20000201400 */
[----:B------:R-:W-:-:S04]  /*24a0*/  @!P1 FMUL R14, R14, 1.7999999523162841797 ;  /* 0x3fe666660e0e9820 */ /* 0x000fc80000400000 */
[----:B------:R-:W-:Y:S01]  /*24b0*/  FFMA R2, R15, -1.5707962512969970703, R16 ;  /* 0xbfc90fda0f027823 */ /* 0x000fe20000000010 */
[----:B------:R-:W-:-:S03]  /*24c0*/  @!P2 FMUL R14, R14, 1.2999999523162841797 ;  /* 0x3fa666660e0ea820 */ /* 0x000fc60000400000 */
[----:B------:R-:W-:Y:S01]  /*24d0*/  FFMA R2, R15, -7.5497894158615963534e-08, R2 ;  /* 0xb3a221680f027823 */ /* 0x000fe20000000002 */
[----:B0-----:R-:W-:-:S03]  /*24e0*/  FFMA R13, R14, R25, R13 ;  /* 0x000000190e0d7223 */ /* 0x001fc6000000000d */
[----:B------:R-:W-:Y:S01]  /*24f0*/  FFMA R2, R15, -5.3903029534742383927e-15, R2 ;  /* 0xa7c234c50f027823 */ /* 0x000fe20000000002 */
[----:B------:R-:W-:Y:S06]  /*2500*/  @!P0 BRA `(.L_x_149) ;  /* 0x00000004005c8947 */ /* 0x000fec0003800000 */
[----:B------:R-:W-:-:S13]  /*2510*/  FSETP.NEU.AND P0, PT, |R16|, +INF , PT ;  /* 0x7f8000001000780b */ /* 0x000fda0003f0d200 */
[----:B------:R-:W-:Y:S05]  /*2520*/  @!P0 BRA `(.L_x_150) ;  /* 0x00000004004c8947 */ /* 0x000fea0003800000 */
[----:B------:R-:W0:Y:S01]  /*2530*/  LDC.64 R26, c[0x4][RZ] ;  /* 0x01000000ff1a7b82 */ /* 0x000e220000000a00 */
[----:B------:R-:W-:Y:S01]  /*2540*/  SHF.L.U32 R2, R16, 0x8, RZ ;  /* 0x0000000810027819 */ /* 0x000fe200000006ff */
[----:B------:R-:W-:Y:S01]  /*2550*/  IMAD.MOV.U32 R23, RZ, RZ, RZ ;  /* 0x000000ffff177224 */ /* 0x000fe200078e00ff */
[----:B------:R-:W-:Y:S01]  /*2560*/  UMOV UR4, URZ ;  /* 0x000000ff00047c82 */ /* 0x000fe20008000000 */
[----:B------:R-:W-:Y:S01]  /*2570*/  IMAD.MOV.U32 R17, RZ, RZ, RZ ;  /* 0x000000ffff117224 */ /* 0x000fe200078e00ff */
[----:B------:R-:W-:-:S07]  /*2580*/  LOP3.LUT R29, R2, 0x80000000, RZ, 0xfc, !PT ;  /* 0x80000000021d7812 */ /* 0x000fce00078efcff */
.L_x_151:
[----:B0-----:R-:W-:-:S06]  /*2590*/  IMAD.WIDE.U32 R14, R17, 0x4, R26 ;  /* 0x00000004110e7825 */ /* 0x001fcc00078e001a */
[----:B------:R-:W2:Y:S01]  /*25a0*/  LDG.E.CONSTANT R14, desc[UR10][R14.64] ;  /* 0x0000000a0e0e7981 */ /* 0x000ea2000c1e9900 */
[C---:B------:R-:W-:Y:S01]  /*25b0*/  SHF.L.U32 R2, R17.reuse, 0x2, RZ ;  /* 0x0000000211027819 */ /* 0x040fe200000006ff */
        /* <DEDUP_REMOVED lines=22> */
[----:B------:R-:W-:-:S04]  /*2720*/  SHF.R.U32.HI R14, RZ, 0x5, R14 ;  /* 0x00000005ff0e7819 */ /* 0x000fc8000001160e */
[----:B------:R-:W-:-:S04]  /*2730*/  LEA R17, -R14, RZ, 0x2 ;  /* 0x000000ff0e117211 */ /* 0x000fc800078e11ff */
        /* <DEDUP_REMOVED lines=12> */
[----:B------:R-:W-:Y:S02]  /*2800*/  @P1 IMAD.MOV.U32 R14, RZ, RZ, R20 ;  /* 0x000000ffff0e1224 */ /* 0x000fe400078e0014 */
[----:B------:R-:W-:Y:S01]  /*2810*/  @P0 MOV R14, R21 ;  /* 0x00000015000e0202 */ /* 0x000fe20000000f00 */
[----:B------:R-:W-:Y:S01]  /*2820*/  @P2 IMAD.MOV.U32 R15, RZ, RZ, R18 ;  /* 0x000000ffff0f2224 */ /* 0x000fe200078e0012 */
[----:B------:R-:W-:Y:S01]  /*2830*/  @P1 MOV R15, R19 ;  /* 0x00000013000f1202 */ /* 0x000fe20000000f00 */
[----:B------:R-:W-:-:S03]  /*2840*/  @P0 IMAD.MOV.U32 R15, RZ, RZ, R20 ;  /* 0x000000ffff0f0224 */ /* 0x000fc600078e0014 */
[----:B------:R-:W-:Y:S02]  /*2850*/  @P3 IMAD.MOV.U32 R14, RZ, RZ, R22 ;  /* 0x000000ffff0e3224 */ /* 0x000fe400078e0016 */
[----:B------:R-:W-:Y:S02]  /*2860*/  @P5 IMAD.MOV.U32 R14, RZ, RZ, R23 ;  /* 0x000000ffff0e5224 */ /* 0x000fe400078e0017 */
[----:B------:R-:W-:Y:S01]  /*2870*/  @P3 IMAD.MOV.U32 R15, RZ, RZ, R21 ;  /* 0x000000ffff0f3224 */ /* 0x000fe200078e0015 */
[----:B------:R-:W-:Y:S01]  /*2880*/  @P5 MOV R15, R22 ;  /* 0x00000016000f5202 */ /* 0x000fe20000000f00 */
[----:B------:R-:W-:Y:S01]  /*2890*/  @P4 IMAD.MOV.U32 R15, RZ, RZ, R23 ;  /* 0x000000ffff0f4224 */ /* 0x000fe200078e0017 */
[----:B------:R-:W-:Y:S01]  /*28a0*/  MOV R2, R14 ;  /* 0x0000000e00027202 */ /* 0x000fe20000000f00 */
        /* <DEDUP_REMOVED lines=11> */
.L_x_153:
[----:B------:R-:W-:Y:S05]  /*2960*/  BSYNC.RECONVERGENT B1 ;  /* 0x0000000000017941 */ /* 0x000fea0003800200 */
.L_x_152:
[C-C-:B------:R-:W-:Y:S01]  /*2970*/  SHF.L.W.U32.HI R17, R15.reuse, 0x2, R2.reuse ;  /* 0x000000020f117819 */ /* 0x140fe20000010e02 */
[----:B------:R-:W-:Y:S01]  /*2980*/  IMAD.SHL.U32 R15, R15, 0x4, RZ ;  /* 0x000000040f0f7824 */ /* 0x000fe200078e00ff */
[----:B------:R-:W-:Y:S01]  /*2990*/  UMOV UR4, 0x54442d19 ;  /* 0x54442d1900047882 */ /* 0x000fe20000000000 */
        /* <DEDUP_REMOVED lines=12> */
.L_x_150:
[----:B------:R-:W-:Y:S01]  /*2a60*/  FMUL R2, RZ, R16 ;  /* 0x00000010ff027220 */ /* 0x000fe20000400000 */
[----:B------:R-:W-:-:S07]  /*2a70*/  MOV R26, RZ ;  /* 0x000000ff001a7202 */ /* 0x000fce0000000f00 */
.L_x_149:
[----:B------:R-:W-:Y:S05]  /*2a80*/  BSYNC.RECONVERGENT B0 ;  /* 0x0000000000007941 */ /* 0x000fea0003800200 */
.L_x_148:
        /* <DEDUP_REMOVED lines=32> */
.L_x_157:
        /* <DEDUP_REMOVED lines=60> */
.L_x_159:
[----:B------:R-:W-:Y:S05]  /*3050*/  BSYNC.RECONVERGENT B1 ;  /* 0x0000000000017941 */ /* 0x000fea0003800200 */
.L_x_158:
        /* <DEDUP_REMOVED lines=15> */
.L_x_156:
[----:B------:R-:W-:Y:S01]  /*3150*/  FMUL R2, RZ, R28 ;  /* 0x0000001cff027220 */ /* 0x000fe20000400000 */
[----:B------:R-:W-:-:S07]  /*3160*/  MOV R27, RZ ;  /* 0x000000ff001b7202 */ /* 0x000fce0000000f00 */
.L_x_155:
[----:B------:R-:W-:Y:S05]  /*3170*/  BSYNC.RECONVERGENT B0 ;  /* 0x0000000000007941 */ /* 0x000fea0003800200 */
.L_x_154:
[----:B------:R-:W-:Y:S01]  /*3180*/  FMUL R15, R2, R2 ;  /* 0x00000002020f7220 */ /* 0x000fe20000400000 */
[C---:B------:R-:W-:Y:S01]  /*3190*/  LOP3.LUT R17, R27.reuse, 0x1, RZ, 0xc0, !PT ;  /* 0x000000011b117812 */ /* 0x040fe200078ec0ff */
[----:B------:R-:W-:Y:S01]  /*31a0*/  VIADD R27, R27, 0x1 ;  /* 0x000000011b1b7836 */ /* 0x000fe20000000000 */
[----:B------:R-:W0:Y:S01]  /*31b0*/  LDS R25, [R12+0x8] ;  /* 0x000008000c197984 */ /* 0x000e220000000800 */
[----:B------:R-:W-:Y:S01]  /*31c0*/  FFMA R16, R15, R9, -0.0013887860113754868507 ;  /* 0xbab607ed0f107423 */ /* 0x000fe20000000009 */
[----:B------:R-:W-:Y:S01]  /*31d0*/  ISETP.NE.U32.AND P0, PT, R17, 0x1, PT ;  /* 0x000000011100780c */ /* 0x000fe20003f05070 */
[----:B------:R-:W-:Y:S01]  /*31e0*/  VIADD R17, R8, 0x15 ;  /* 0x0000001508117836 */ /* 0x000fe20000000000 */
[----:B------:R-:W-:Y:S01]  /*31f0*/  LOP3.LUT P1, RZ, R27, 0x2, RZ, 0xc0, !PT ;  /* 0x000000021bff7812 */ /* 0x000fe2000782c0ff */
[----:B------:R-:W-:Y:S01]  /*3200*/  VIADD R23, R5, 0x2 ;  /* 0x0000000205177836 */ /* 0x000fe20000000000 */
[----:B------:R-:W-:Y:S01]  /*3210*/  FSEL R16, R16, -0.00019574658654164522886, P0 ;  /* 0xb94d415310107808 */ /* 0x000fe20000000000 */
[----:B------:R-:W-:Y:S01]  /*3220*/  BSSY.RECONVERGENT B0, `(.L_x_160) ;  /* 0x0000076000007945 */ /* 0x000fe20003800200 */
[----:B------:R-:W-:-:S02]  /*3230*/  FSEL R8, R10, 0.0083327032625675201416, P0 ;  /* 0x3c0885e40a087808 */ /* 0x000fc40000000000 */
[----:B------:R-:W-:Y:S02]  /*3240*/  I2FP.F32.U32 R17, R17 ;  /* 0x0000001100117245 */ /* 0x000fe40000201000 */
[----:B------:R-:W-:Y:S01]  /*3250*/  FSEL R24, -R11, -0.16666662693023681641, P0 ;  /* 0xbe2aaaa80b187808 */ /* 0x000fe20000000100 */
[----:B------:R-:W-:Y:S01]  /*3260*/  FFMA R16, R15, R16, R8 ;  /* 0x000000100f107223 */ /* 0x000fe20000000008 */
[----:B------:R-:W-:Y:S01]  /*3270*/  FSEL R2, R2, 1, !P0 ;  /* 0x3f80000002027808 */ /* 0x000fe20004000000 */
[----:B------:R-:W-:Y:S01]  /*3280*/  FMUL R8, R17, 0.10000000149011611938 ;  /* 0x3dcccccd11087820 */ /* 0x000fe20000400000 */
[----:B------:R-:W-:Y:S01]  /*3290*/  IADD3 R17, PT, PT, R5, -0x4e, RZ ;  /* 0xffffffb205117810 */ /* 0x000fe20007ffe0ff */
        /* <DEDUP_REMOVED lines=31> */
.L_x_163:
        /* <DEDUP_REMOVED lines=61> */
.L_x_165:
[----:B------:R-:W-:Y:S05]  /*3860*/  BSYNC.RECONVERGENT B1 ;  /* 0x0000000000017941 */ /* 0x000fea0003800200 */
.L_x_164:
        /* <DEDUP_REMOVED lines=15> */
.L_x_162:
[----:B------:R-:W-:Y:S01]  /*3960*/  FMUL R2, RZ, R8 ;  /* 0x00000008ff027220 */ /* 0x000fe20000400000 */
[----:B------:R-:W-:-:S07]  /*3970*/  MOV R24, RZ ;  /* 0x000000ff00187202 */ /* 0x000fce0000000f00 */
.L_x_161:
[----:B------:R-:W-:Y:S05]  /*3980*/  BSYNC.RECONVERGENT B0 ;  /* 0x0000000000007941 */ /* 0x000fea0003800200 */
.L_x_160:
        /* <DEDUP_REMOVED lines=12> */
[C---:B------:R-:W-:Y:S01]  /*3a50*/  FFMA R15, R8.reuse, R15, R17 ;  /* 0x0000000f080f7223 */ /* 0x040fe20000000011 */
        /* <DEDUP_REMOVED lines=19> */
.L_x_169:
        /* <DEDUP_REMOVED lines=61> */
.L_x_171:
[----:B------:R-:W-:Y:S05]  /*3f60*/  BSYNC.RECONVERGENT B1 ;  /* 0x0000000000017941 */ /* 0x000fea0003800200 */
.L_x_170:
        /* <DEDUP_REMOVED lines=15> */
.L_x_168:
[----:B------:R-:W-:Y:S01]  /*4060*/  FMUL R2, RZ, R29 ;  /* 0x0000001dff027220 */ /* 0x000fe20000400000 */
[----:B------:R-:W-:-:S07]  /*4070*/  IMAD.MOV.U32 R25, RZ, RZ, RZ ;  /* 0x000000ffff197224 */ /* 0x000fce00078e00ff */
.L_x_167:
[----:B------:R-:W-:Y:S05]  /*4080*/  BSYNC.RECONVERGENT B0 ;  /* 0x0000000000007941 */ /* 0x000fea0003800200 */
.L_x_166:
[----:B------:R-:W-:Y:S01]  /*4090*/  FMUL R14, R2, R2 ;  /* 0x00000002020e7220 */ /* 0x000fe20000400000 */
[C---:B------:R-:W-:Y:S01]  /*40a0*/  LOP3.LUT R15, R25.reuse, 0x1, RZ, 0xc0, !PT ;  /* 0x00000001190f7812 */ /* 0x040fe200078ec0ff */
[----:B------:R-:W-:Y:S01]  /*40b0*/  VIADD R25, R25, 0x1 ;  /* 0x0000000119197836 */ /* 0x000fe20000000000 */
[----:B------:R-:W0:Y:S01]  /*40c0*/  LDS R12, [R12+0xc] ;  /* 0x00000c000c0c7984 */ /* 0x000e220000000800 */
[----:B------:R-:W-:Y:S01]  /*40d0*/  FFMA R9, R14, R9, -0.0013887860113754868507 ;  /* 0xbab607ed0e097423 */ /* 0x000fe20000000009 */
[----:B------:R-:W-:Y:S02]  /*40e0*/  ISETP.NE.U32.AND P0, PT, R15, 0x1, PT ;  /* 0x000000010f00780c */ /* 0x000fe40003f05070 */
[----:B------:R-:W-:Y:S02]  /*40f0*/  LOP3.LUT P1, RZ, R25, 0x2, RZ, 0xc0, !PT ;  /* 0x0000000219ff7812 */ /* 0x000fe4000782c0ff */
[----:B------:R-:W-:Y:S02]  /*4100*/  FSEL R15, R10, 0.0083327032625675201416, P0 ;  /* 0x3c0885e40a0f7808 */ /* 0x000fe40000000000 */
[----:B------:R-:W-:-:S02]  /*4110*/  FSEL R9, R9, -0.00019574658654164522886, P0 ;  /* 0xb94d415309097808 */ /* 0x000fc40000000000 */
[----:B------:R-:W-:Y:S01]  /*4120*/  FSEL R10, -R11, -0.16666662693023681641, P0 ;  /* 0xbe2aaaa80b0a7808 */ /* 0x000fe20000000100 */
[----:B------:R-:W-:Y:S01]  /*4130*/  VIADD R11, R5, 0xffffffb3 ;  /* 0xffffffb3050b7836 */ /* 0x000fe20000000000 */
[----:B------:R-:W-:Y:S01]  /*4140*/  FSEL R2, R2, 1, !P0 ;  /* 0x3f80000002027808 */ /* 0x000fe20004000000 */
[----:B------:R-:W-:-:S03]  /*4150*/  FFMA R9, R14, R9, R15 ;  /* 0x000000090e097223 */ /* 0x000fc6000000000f */
[----:B------:R-:W-:Y:S01]  /*4160*/  ISETP.GE.U32.AND P0, PT, R11, 0xc, PT ;  /* 0x0000000c0b00780c */ /* 0x000fe20003f06070 */
[C---:B------:R-:W-:Y:S01]  /*4170*/  FFMA R10, R14.reuse, R9, R10 ;  /* 0x000000090e0a7223 */ /* 0x040fe2000000000a */
[----:B------:R-:W-:Y:S01]  /*4180*/  FFMA R9, R14, R2, RZ ;  /* 0x000000020e097223 */ /* 0x000fe200000000ff */
[----:B------:R-:W-:-:S03]  /*4190*/  IADD3 R14, PT, PT, R5, 0x3, RZ ;  /* 0x00000003050e7810 */ /* 0x000fc60007ffe0ff */
[----:B------:R-:W-:Y:S01]  /*41a0*/  FFMA R2, R9, R10, R2 ;  /* 0x0000000a09027223 */ /* 0x000fe20000000002 */
[----:B------:R-:W-:Y:S01]  /*41b0*/  LOP3.LUT R14, R14, 0x7c, RZ, 0xc0, !PT ;  /* 0x0000007c0e0e7812 */ /* 0x000fe200078ec0ff */
[C---:B------:R-:W-:Y:S01]  /*41c0*/  VIADD R10, R5.reuse, 0xffffffa3 ;  /* 0xffffffa3050a7836 */ /* 0x040fe20000000000 */
[----:B------:R-:W-:Y:S01]  /*41d0*/  IADD3 R5, PT, PT, R5, 0x4, RZ ;  /* 0x0000000405057810 */ /* 0x000fe20007ffe0ff */
[----:B------:R-:W-:Y:S01]  /*41e0*/  @P1 FADD R2, RZ, -R2 ;  /* 0x80000002ff021221 */ /* 0x000fe20000000000 */
[----:B------:R-:W-:Y:S02]  /*41f0*/  ISETP.NE.AND P1, PT, R14, 0x5c, PT ;  /* 0x0000005c0e00780c */ /* 0x000fe40003f25270 */
[----:B------:R-:W-:Y:S01]  /*4200*/  ISETP.GE.U32.AND P2, PT, R10, 0x5, PT ;  /* 0x000000050a00780c */ /* 0x000fe20003f46070 */
[----:B------:R-:W-:-:S04]  /*4210*/  FMUL R9, R2, 0.20000000298023223877 ;  /* 0x3e4ccccd02097820 */ /* 0x000fc80000400000 */
[----:B------:R-:W-:-:S04]  /*4220*/  FFMA R8, R8, 0.30000001192092895508, R9 ;  /* 0x3e99999a08087823 */ /* 0x000fc80000000009 */
[----:B------:R-:W-:-:S04]  /*4230*/  @!P0 FMUL R8, R8, 1.5 ;  /* 0x3fc0000008088820 */ /* 0x000fc80000400000 */
[----:B------:R-:W-:-:S04]  /*4240*/  @!P1 FMUL R8, R8, 1.7999999523162841797 ;  /* 0x3fe6666608089820 */ /* 0x000fc80000400000 */
[----:B------:R-:W-:-:S04]  /*4250*/  @!P2 FMUL R8, R8, 1.2999999523162841797 ;  /* 0x3fa666660808a820 */ /* 0x000fc80000400000 */
[----:B0-----:R-:W-:Y:S01]  /*4260*/  FFMA R13, R8, R12, R13 ;  /* 0x0000000c080d7223 */ /* 0x001fe2000000000d */
[----:B------:R-:W-:Y:S06]  /*4270*/  BRA `(.L_x_172) ;  /* 0xffffffc000d47947 */ /* 0x000fec000383ffff */
.L_x_135:
[----:B------:R-:W-:Y:S02]  /*4280*/  IMAD.MOV.U32 R5, RZ, RZ, 0x41100000 ;  /* 0x41100000ff057424 */ /* 0x000fe400078e00ff */
[----:B------:R-:W-:Y:S01]  /*4290*/  FMUL R2, R13, R13 ;  /* 0x0000000d0d027220 */ /* 0x000fe20000400000 */
[----:B------:R-:W-:Y:S03]  /*42a0*/  BSSY.RECONVERGENT B0, `(.L_x_173) ;  /* 0x0000010000007945 */ /* 0x000fe60003800200 */
        /* <DEDUP_REMOVED lines=11> */
[----:B------:R-:W-:Y:S01]  /*4360*/  IMAD.MOV.U32 R13, RZ, RZ, R7 ;  /* 0x000000ffff0d7224 */ /* 0x000fe200078e0007 */
[----:B------:R-:W-:-:S07]  /*4370*/  MOV R15, 0x4390 ;  /* 0x00004390000f7802 */ /* 0x000fce0000000f00 */
[----:B------:R-:W-:Y:S05]  /*4380*/  CALL.REL.NOINC `($__internal_7_$__cuda_sm3x_div_rn_noftz_f32_slowpath) ;  /* 0x0000002c00987944 */ /* 0x000fea0003c00000 */
[----:B------:R-:W-:-:S07]  /*4390*/  MOV R5, R11 ;  /* 0x0000000b00057202 */ /* 0x000fce0000000f00 */
.L_x_174:
[----:B------:R-:W-:Y:S05]  /*43a0*/  BSYNC.RECONVERGENT B0 ;  /* 0x0000000000007941 */ /* 0x000fea0003800200 */
.L_x_173:
[----:B------:R-:W0:Y:S01]  /*43b0*/  LDCU.64 UR8, c[0x3][0x38] ;  /* 0x00c00700ff0877ac */ /* 0x000e220008000a00 */
[----:B------:R-:W1:Y:S01]  /*43c0*/  LDCU UR6, c[0x3][0x34] ;  /* 0x00c00680ff0677ac */ /* 0x000e620008000800 */
[----:B0-----:R-:W-:Y:S02]  /*43d0*/  UIADD3 UR4, UPT, UPT, UR9, -0x14b, URZ ;  /* 0xfffffeb509047890 */ /* 0x001fe4000fffe0ff */
[----:B------:R-:W-:-:S04]  /*43e0*/  UIADD3 UR5, UPT, UPT, UR8, -0x14b, URZ ;  /* 0xfffffeb508057890 */ /* 0x000fc8000fffe0ff */
[----:B------:R-:W-:Y:S01]  /*43f0*/  ISETP.NE.AND P0, PT, R0, UR4, PT ;  /* 0x0000000400007c0c */ /* 0x000fe2000bf05270 */
[----:B-1----:R-:W-:-:S03]  /*4400*/  UIADD3 UR4, UPT, UPT, UR6, -0x14b, URZ ;  /* 0xfffffeb506047890 */ /* 0x002fc6000fffe0ff */
[C---:B------:R-:W-:Y:S02]  /*4410*/  ISETP.EQ.OR P1, PT, R0.reuse, UR5, !P0 ;  /* 0x0000000500007c0c */ /* 0x040fe4000c722670 */
[----:B------:R-:W-:Y:S02]  /*4420*/  PLOP3.LUT P0, PT, PT, PT, PT, 0x80, 0x8 ;  /* 0x000000000008781c */ /* 0x000fe40003f0f070 */
        /* <DEDUP_REMOVED lines=56> */
[----:B------:R-:W0:Y:S08]  /*47b0*/  LDC R7, c[0x3][0x90] ;  /* 0x00c02400ff077b82 */ /* 0x000e300000000800 */
[----:B------:R-:W1:Y:S01]  /*47c0*/  LDC.64 R8, c[0x3][0x88] ;  /* 0x00c02200ff087b82 */ /* 0x000e620000000a00 */
[----:B0-----:R-:W-:-:S05]  /*47d0*/  VIADD R7, R7, 0xfffffeb5 ;  /* 0xfffffeb507077836 */ /* 0x001fca0000000000 */
[----:B------:R-:W-:Y:S02]  /*47e0*/  ISETP.NE.AND P1, PT, R0, R7, PT ;  /* 0x000000070000720c */ /* 0x000fe40003f25270 */
[----:B-1----:R-:W-:Y:S01]  /*47f0*/  IADD3 R9, PT, PT, R9, -0x14b, RZ ;  /* 0xfffffeb509097810 */ /* 0x002fe20007ffe0ff */
[----:B------:R-:W-:-:S03]  /*4800*/  VIADD R7, R8, 0xfffffeb5 ;  /* 0xfffffeb508077836 */ /* 0x000fc60000000000 */
[----:B------:R-:W-:-:S04]  /*4810*/  ISETP.EQ.OR P1, PT, R0, R9, !P1 ;  /* 0x000000090000720c */ /* 0x000fc80004f22670 */
[----:B------:R-:W-:-:S13]  /*4820*/  ISETP.EQ.OR P1, PT, R0, R7, P1 ;  /* 0x000000070000720c */ /* 0x000fda0000f22670 */
[----:B------:R-:W0:Y:S02]  /*4830*/  @!P1 LDC R7, c[0x3][0x94] ;  /* 0x00c02500ff079b82 */ /* 0x000e240000000800 */
[----:B0-----:R-:W-:-:S04]  /*4840*/  @!P1 IADD3 R7, PT, PT, R7, -0x14b, RZ ;  /* 0xfffffeb507079810 */ /* 0x001fc80007ffe0ff */
[----:B------:R-:W-:-:S13]  /*4850*/  @!P1 ISETP.EQ.AND P0, PT, R0, R7, PT ;  /* 0x000000070000920c */ /* 0x000fda0003f02270 */
.L_x_175:
[----:B------:R-:W0:Y:S02]  /*4860*/  LDC.64 R8, c[0x0][0x388] ;  /* 0x0000e200ff087b82 */ /* 0x000e240000000a00 */
[----:B0-----:R-:W-:-:S05]  /*4870*/  IMAD.WIDE.U32 R8, R0, 0x4, R8 ;  /* 0x0000000400087825 */ /* 0x001fca00078e0008 */
[----:B------:R-:W2:Y:S04]  /*4880*/  LDG.E.CONSTANT R4, desc[UR10][R8.64] ;  /* 0x0000000a08047981 */ /* 0x000ea8000c1e9900 */
[----:B------:R-:W2:Y:S01]  /*4890*/  LDG.E.CONSTANT R7, desc[UR10][R8.64+0x4] ;  /* 0x0000040a08077981 */ /* 0x000ea2000c1e9900 */
[----:B------:R-:W-:Y:S02]  /*48a0*/  HFMA2 R20, -RZ, RZ, 0, 0 ;  /* 0x00000000ff147431 */ /* 0x000fe400000001ff */
[----:B------:R-:W-:Y:S01]  /*48b0*/  @P0 FMUL R5, R5, 1.2999999523162841797 ;  /* 0x3fa6666605050820 */ /* 0x000fe20000400000 */
[----:B--2---:R-:W-:-:S05]  /*48c0*/  IMAD.IADD R2, R7, 0x1, -R4 ;  /* 0x0000000107027824 */ /* 0x004fca00078e0a04 */
[----:B------:R-:W-:-:S13]  /*48d0*/  ISETP.GE.AND P1, PT, R2, 0x1, PT ;  /* 0x000000010200780c */ /* 0x000fda0003f26270 */
[----:B------:R-:W-:Y:S05]  /*48e0*/  @!P1 BRA `(.L_x_176) ;  /* 0x00000008007c9947 */ /* 0x000fea0003800000 */
[----:B------:R-:W-:Y:S01]  /*48f0*/  ISETP.GE.AND P0, PT, R4, R7, PT ;  /* 0x000000070400720c */ /* 0x000fe20003f06270 */
[----:B------:R-:W-:-:S12]  /*4900*/  IMAD.MOV.U32 R20, RZ, RZ, RZ ;  /* 0x000000ffff147224 */ /* 0x000fd800078e00ff */
[----:B------:R-:W-:Y:S05]  /*4910*/  @P0 BRA `(.L_x_177) ;  /* 0x0000000800280947 */ /* 0x000fea0003800000 */
[----:B------:R-:W-:Y:S01]  /*4920*/  IADD3 R7, PT, PT, -R7, R4, RZ ;  /* 0x0000000407077210 */ /* 0x000fe20007ffe1ff */
[----:B------:R-:W-:Y:S01]  /*4930*/  IMAD.MOV.U32 R20, RZ, RZ, RZ ;  /* 0x000000ffff147224 */ /* 0x000fe200078e00ff */
[----:B------:R-:W-:Y:S02]  /*4940*/  LOP3.LUT R33, R2, 0x7, RZ, 0xc0, !PT ;  /* 0x0000000702217812 */ /* 0x000fe400078ec0ff */
[----:B------:R-:W-:Y:S02]  /*4950*/  ISETP.GT.U32.AND P0, PT, R7, -0x8, PT ;  /* 0xfffffff80700780c */ /* 0x000fe40003f04070 */
[----:B------:R-:W-:-:S11]  /*4960*/  ISETP.NE.AND P1, PT, R33, RZ, PT ;  /* 0x000000ff2100720c */ /* 0x000fd60003f25270 */
[----:B------:R-:W-:Y:S05]  /*4970*/  @P0 BRA `(.L_x_178) ;  /* 0x0000000400000947 */ /* 0x000fea0003800000 */
[----:B------:R-:W0:Y:S01]  /*4980*/  LDC.64 R10, c[0x0][0x398] ;  /* 0x0000e600ff0a7b82 */ /* 0x000e220000000a00 */
[----:B------:R-:W-:Y:S02]  /*4990*/  LOP3.LUT R7, R2, 0x7ffffff8, RZ, 0xc0, !PT ;  /* 0x7ffffff802077812 */ /* 0x000fe400078ec0ff */
[----:B------:R-:W-:-:S03]  /*49a0*/  MOV R20, RZ ;  /* 0x000000ff00147202 */ /* 0x000fc60000000f00 */
[----:B------:R-:W-:Y:S02]  /*49b0*/  IMAD.MOV R7, RZ, RZ, -R7 ;  /* 0x000000ffff077224 */ /* 0x000fe400078e0a07 */
[----:B------:R-:W1:Y:S01]  /*49c0*/  LDC.64 R8, c[0x0][0x390] ;  /* 0x0000e400ff087b82 */ /* 0x000e620000000a00 */
[----:B0-----:R-:W-:-:S05]  /*49d0*/  IADD3 R10, P2, PT, R10, 0x10, RZ ;  /* 0x000000100a0a7810 */ /* 0x001fca0007f5e0ff */
[----:B------:R-:W-:Y:S01]  /*49e0*/  IMAD.X R11, RZ, RZ, R11, P2 ;  /* 0x000000ffff0b7224 */ /* 0x000fe200010e060b */
[----:B-1----:R-:W-:-:S04]  /*49f0*/  IADD3 R8, P0, PT, R8, 0x10, RZ ;  /* 0x0000001008087810 */ /* 0x002fc80007f1e0ff */
[----:B------:R-:W-:-:S09]  /*4a00*/  IADD3.X R9, PT, PT, RZ, R9, RZ, P0, !PT ;  /* 0x00000009ff097210 */ /* 0x000fd200007fe4ff */
.L_x_179:
[----:B------:R-:W-:Y:S01]  /*4a10*/  IMAD.WIDE R18, R4, 0x4, R8 ;  /* 0x0000000404127825 */ /* 0x000fe200078e0208 */
[----:B------:R-:W0:Y:S04]  /*4a20*/  LDC.64 R12, c[0x0][0x3b0] ;  /* 0x0000ec00ff0c7b82 */ /* 0x000e280000000a00 */
[----:B------:R-:W2:Y:S04]  /*4a30*/  LDG.E.CONSTANT R16, desc[UR10][R18.64+-0x10] ;  /* 0xfffff00a12107981 */ /* 0x000ea8000c1e9900 */
[----:B------:R-:W3:Y:S04]  /*4a40*/  LDG.E.CONSTANT R22, desc[UR10][R18.64+-0xc] ;  /* 0xfffff40a12167981 */ /* 0x000ee8000c1e9900 */
[----:B------:R-:W4:Y:S04]  /*4a50*/  LDG.E.CONSTANT R24, desc[UR10][R18.64+-0x8] ;  /* 0xfffff80a12187981 */ /* 0x000f28000c1e9900 */
[----:B------:R-:W5:Y:S04]  /*4a60*/  LDG.E.CONSTANT R26, desc[UR10][R18.64+-0x4] ;  /* 0xfffffc0a121a7981 */ /* 0x000f68000c1e9900 */
[----:B------:R-:W5:Y:S04]  /*4a70*/  LDG.E.CONSTANT R28, desc[UR10][R18.64] ;  /* 0x0000000a121c7981 */ /* 0x000f68000c1e9900 */
[----:B------:R-:W5:Y:S04]  /*4a80*/  LDG.E.CONSTANT R34, desc[UR10][R18.64+0x4] ;  /* 0x0000040a12227981 */ /* 0x000f68000c1e9900 */
[----:B------:R-:W5:Y:S04]  /*4a90*/  LDG.E.CONSTANT R36, desc[UR10][R18.64+0x8] ;  /* 0x0000080a12247981 */ /* 0x000f68000c1e9900 */
[----:B------:R1:W5:Y:S01]  /*4aa0*/  LDG.E.CONSTANT R38, desc[UR10][R18.64+0xc] ;  /* 0x00000c0a12267981 */ /* 0x000362000c1e9900 */
[----:B--2---:R-:W-:Y:S01]  /*4ab0*/  LEA R23, R16, R3, 0x5 ;  /* 0x0000000310177211 */ /* 0x004fe200078e28ff */
[----:B------:R-:W-:-:S04]  /*4ac0*/  IMAD.WIDE R16, R4, 0x4, R10 ;  /* 0x0000000404107825 */ /* 0x000fc800078e020a */
[----:B---3--:R-:W-:Y:S01]  /*4ad0*/  IMAD R25, R22, 0x20, R3 ;  /* 0x0000002016197824 */ /* 0x008fe200078e0203 */
[----:B------:R-:W2:Y:S01]  /*4ae0*/  LDG.E.CONSTANT R15, desc[UR10][R16.64+-0x10] ;  /* 0xfffff00a100f7981 */ /* 0x000ea2000c1e9900 */
[--C-:B0-----:R-:W-:Y:S01]  /*4af0*/  IMAD.WIDE R22, R23, 0x4, R12.reuse ;  /* 0x0000000417167825 */ /* 0x101fe200078e020c */
[----:B----4-:R-:W-:Y:S02]  /*4b00*/  LEA R27, R24, R3, 0x5 ;  /* 0x00000003181b7211 */ /* 0x010fe400078e28ff */
[----:B------:R-:W3:Y:S01]  /*4b10*/  LDG.E.CONSTANT R30, desc[UR10][R16.64+-0xc] ;  /* 0xfffff40a101e7981 */ /* 0x000ee2000c1e9900 */
[----:B------:R-:W-:-:S03]  /*4b20*/  IMAD.WIDE R24, R25, 0x4, R12 ;  /* 0x0000000419187825 */ /* 0x000fc600078e020c */
[----:B------:R0:W2:Y:S01]  /*4b30*/  LDG.E.CONSTANT R21, desc[UR10][R22.64] ;  /* 0x0000000a16157981 */ /* 0x0000a2000c1e9900 */
[----:B-----5:R-:W-:Y:S02]  /*4b40*/  IMAD R29, R26, 0x20, R3 ;  /* 0x000000201a1d7824 */ /* 0x020fe400078e0203 */
[--C-:B-1----:R-:W-:Y:S01]  /*4b50*/  IMAD.WIDE R18, R27, 0x4, R12.reuse ;  /* 0x000000041b127825 */ /* 0x102fe200078e020c */
[----:B------:R1:W3:Y:S03]  /*4b60*/  LDG.E.CONSTANT R31, desc[UR10][R24.64] ;  /* 0x0000000a181f7981 */ /* 0x0002e6000c1e9900 */
[----:B------:R-:W-:Y:S01]  /*4b70*/  IMAD.WIDE R26, R29, 0x4, R12 ;  /* 0x000000041d1a7825 */ /* 0x000fe200078e020c */
[----:B------:R-:W-:Y:S01]  /*4b80*/  LEA R29, R28, R3, 0x5 ;  /* 0x000000031c1d7211 */ /* 0x000fe200078e28ff */
[----:B------:R4:W5:Y:S02]  /*4b90*/  LDG.E.CONSTANT R18, desc[UR10][R18.64] ;  /* 0x0000000a12127981 */ /* 0x000964000c1e9900 */
[----:B------:R-:W-:-:S02]  /*4ba0*/  IMAD R35, R34, 0x20, R3 ;  /* 0x0000002022237824 */ /* 0x000fc400078e0203 */
[----:B------:R-:W5:Y:S01]  /*4bb0*/  LDG.E.CONSTANT R32, desc[UR10][R16.64+-0x8] ;  /* 0xfffff80a10207981 */ /* 0x000f62000c1e9900 */
[--C-:B0-----:R-:W-:Y:S01]  /*4bc0*/  IMAD.WIDE R22, R29, 0x4, R12.reuse ;  /* 0x000000041d167825 */ /* 0x101fe200078e020c */
[----:B------:R-:W-:Y:S02]  /*4bd0*/  LEA R37, R36, R3, 0x5 ;  /* 0x0000000324257211 */ /* 0x000fe400078e28ff */
[----:B------:R-:W5:Y:S01]  /*4be0*/  LDG.E.CONSTANT R26, desc[UR10][R26.64] ;  /* 0x0000000a1a1a7981 */ /* 0x000f62000c1e9900 */
[----:B------:R-:W-:-:S03]  /*4bf0*/  IMAD.WIDE R28, R35, 0x4, R12 ;  /* 0x00000004231c7825 */ /* 0x000fc600078e020c */
[----:B------:R-:W5:Y:S01]  /*4c00*/  LDG.E.CONSTANT R34, desc[UR10][R16.64+-0x4] ;  /* 0xfffffc0a10227981 */ /* 0x000f62000c1e9900 */
[----:B-1----:R-:W-:-:S03]  /*4c10*/  IMAD.WIDE R24, R37, 0x4, R12 ;  /* 0x0000000425187825 */ /* 0x002fc600078e020c */
[----:B------:R-:W5:Y:S01]  /*4c20*/  LDG.E.CONSTANT R22, desc[UR10][R22.64] ;  /* 0x0000000a16167981 */ /* 0x000f62000c1e9900 */
[----:B----4-:R-:W-:-:S03]  /*4c30*/  IMAD R19, R38, 0x20, R3 ;  /* 0x0000002026137824 */ /* 0x010fc600078e0203 */
[----:B------:R-:W4:Y:S01]  /*4c40*/  LDG.E.CONSTANT R36, desc[UR10][R16.64] ;  /* 0x0000000a10247981 */ /* 0x000f22000c1e9900 */
[----:B------:R-:W-:-:S03]  /*4c50*/  IMAD.WIDE R12, R19, 0x4, R12 ;  /* 0x00000004130c7825 */ /* 0x000fc600078e020c */
[----:B------:R-:W4:Y:S04]  /*4c60*/  LDG.E.CONSTANT R28, desc[UR10][R28.64] ;  /* 0x0000000a1c1c7981 */ /* 0x000f28000c1e9900 */
[----:B------:R-:W4:Y:S04]  /*4c70*/  LDG.E.CONSTANT R38, desc[UR10][R16.64+0x4] ;  /* 0x0000040a10267981 */ /* 0x000f28000c1e9900 */
[----:B------:R-:W4:Y:S04]  /*4c80*/  LDG.E.CONSTANT R24, desc[UR10][R24.64] ;  /* 0x0000000a18187981 */ /* 0x000f28000c1e9900 */
[----:B------:R-:W4:Y:S04]  /*4c90*/  LDG.E.CONSTANT R40, desc[UR10][R16.64+0x8] ;  /* 0x0000080a10287981 */ /* 0x000f28000c1e9900 */
[----:B------:R-:W4:Y:S04]  /*4ca0*/  LDG.E.CONSTANT R42, desc[UR10][R16.64+0xc] ;  /* 0x00000c0a102a7981 */ /* 0x000f28000c1e9900 */
[----:B------:R-:W4:Y:S01]  /*4cb0*/  LDG.E.CONSTANT R12, desc[UR10][R12.64] ;  /* 0x0000000a0c0c7981 */ /* 0x000f22000c1e9900 */
[----:B------:R-:W-:-:S04]  /*4cc0*/  IADD3 R7, PT, PT, R7, 0x8, RZ ;  /* 0x0000000807077810 */ /* 0x000fc80007ffe0ff */
[----:B------:R-:W-:Y:S01]  /*4cd0*/  ISETP.NE.AND P0, PT, R7, RZ, PT ;  /* 0x000000ff0700720c */ /* 0x000fe20003f05270 */
[----:B------:R-:W-:Y:S02]  /*4ce0*/  VIADD R4, R4, 0x8 ;  /* 0x0000000804047836 */ /* 0x000fe40000000000 */
[----:B--2---:R-:W-:-:S04]  /*4cf0*/  FFMA R15, R15, R21, R20 ;  /* 0x000000150f0f7223 */ /* 0x004fc80000000014 */
[----:B---3--:R-:W-:-:S04]  /*4d00*/  FFMA R15, R30, R31, R15 ;  /* 0x0000001f1e0f7223 */ /* 0x008fc8000000000f */
[----:B-----5:R-:W-:-:S04]  /*4d10*/  FFMA R15, R32, R18, R15 ;  /* 0x00000012200f7223 */ /* 0x020fc8000000000f */
[----:B------:R-:W-:-:S04]  /*4d20*/  FFMA R15, R34, R26, R15 ;  /* 0x0000001a220f7223 */ /* 0x000fc8000000000f */
[----:B----4-:R-:W-:-:S04]  /*4d30*/  FFMA R15, R36, R22, R15 ;  /* 0x00000016240f7223 */ /* 0x010fc8000000000f */
[----:B------:R-:W-:-:S04]  /*4d40*/  FFMA R15, R38, R28, R15 ;  /* 0x0000001c260f7223 */ /* 0x000fc8000000000f */
[----:B------:R-:W-:-:S04]  /*4d50*/  FFMA R15, R40, R24, R15 ;  /* 0x00000018280f7223 */ /* 0x000fc8000000000f */
[----:B------:R-:W-:Y:S01]  /*4d60*/  FFMA R20, R42, R12, R15 ;  /* 0x0000000c2a147223 */ /* 0x000fe2000000000f */
[----:B------:R-:W-:Y:S06]  /*4d70*/  @P0 BRA `(.L_x_179) ;  /* 0xfffffffc00240947 */ /* 0x000fec000383ffff */
.L_x_178:
[----:B------:R-:W-:Y:S05]  /*4d80*/  @!P1 BRA `(.L_x_177) ;  /* 0x00000004000c9947 */ /* 0x000fea0003800000 */
[----:B------:R-:W-:Y:S02]  /*4d90*/  ISETP.GE.U32.AND P0, PT, R33, 0x4, PT ;  /* 0x000000042100780c */ /* 0x000fe40003f06070 */
[----:B------:R-:W-:-:S04]  /*4da0*/  LOP3.LUT R21, R2, 0x3, RZ, 0xc0, !PT ;  /* 0x0000000302157812 */ /* 0x000fc800078ec0ff */
[----:B------:R-:W-:-:S07]  /*4db0*/  ISETP.NE.AND P1, PT, R21, RZ, PT ;  /* 0x000000ff1500720c */ /* 0x000fce0003f25270 */
[----:B------:R-:W-:Y:S06]  /*4dc0*/  @!P0 BRA `(.L_x_180) ;  /* 0x0000000000788947 */ /* 0x000fec0003800000 */
[----:B------:R-:W0:Y:S08]  /*4dd0*/  LDC.64 R8, c[0x0][0x390] ;  /* 0x0000e400ff087b82 */ /* 0x000e300000000a00 */
[----:B------:R-:W1:Y:S08]  /*4de0*/  LDC.64 R18, c[0x0][0x3b0] ;  /* 0x0000ec00ff127b82 */ /* 0x000e700000000a00 */
[----:B------:R-:W2:Y:S01]  /*4df0*/  LDC.64 R10, c[0x0][0x398] ;  /* 0x0000e600ff0a7b82 */ /* 0x000ea20000000a00 */
[----:B0-----:R-:W-:-:S05]  /*4e00*/  IMAD.WIDE R8, R4, 0x4, R8 ;  /* 0x0000000404087825 */ /* 0x001fca00078e0208 */
[----:B------:R-:W3:Y:S04]  /*4e10*/  LDG.E.CONSTANT R12, desc[UR10][R8.64] ;  /* 0x0000000a080c7981 */ /* 0x000ee8000c1e9900 */
[----:B------:R-:W4:Y:S04]  /*4e20*/  LDG.E.CONSTANT R16, desc[UR10][R8.64+0x4] ;  /* 0x0000040a08107981 */ /* 0x000f28000c1e9900 */
[----:B------:R-:W5:Y:S04]  /*4e30*/  LDG.E.CONSTANT R22, desc[UR10][R8.64+0x8] ;  /* 0x0000080a08167981 */ /* 0x000f68000c1e9900 */
[----:B------:R0:W5:Y:S01]  /*4e40*/  LDG.E.CONSTANT R24, desc[UR10][R8.64+0xc] ;  /* 0x00000c0a08187981 */ /* 0x000162000c1e9900 */
[----:B--2---:R-:W-:-:S05]  /*4e50*/  IMAD.WIDE R10, R4, 0x4, R10 ;  /* 0x00000004040a7825 */ /* 0x004fca00078e020a */
[----:B------:R-:W2:Y:S04]  /*4e60*/  LDG.E.CONSTANT R7, desc[UR10][R10.64] ;  /* 0x0000000a0a077981 */ /* 0x000ea8000c1e9900 */
[----:B------:R-:W2:Y:S01]  /*4e70*/  LDG.E.CONSTANT R26, desc[UR10][R10.64+0xc] ;  /* 0x00000c0a0a1a7981 */ /* 0x000ea2000c1e9900 */
[----:B---3--:R-:W-:Y:S01]  /*4e80*/  LEA R13, R12, R3, 0x5 ;  /* 0x000000030c0d7211 */ /* 0x008fe200078e28ff */
[----:B----4-:R-:W-:-:S04]  /*4e90*/  IMAD R17, R16, 0x20, R3 ;  /* 0x0000002010117824 */ /* 0x010fc800078e0203 */
[----:B-1----:R-:W-:Y:S01]  /*4ea0*/  IMAD.WIDE R12, R13, 0x4, R18 ;  /* 0x000000040d0c7825 */ /* 0x002fe200078e0212 */
[----:B-----5:R-:W-:-:S03]  /*4eb0*/  LEA R15, R22, R3, 0x5 ;  /* 0x00000003160f7211 */ /* 0x020fc600078e28ff */
[--C-:B------:R-:W-:Y:S01]  /*4ec0*/  IMAD.WIDE R16, R17, 0x4, R18.reuse ;  /* 0x0000000411107825 */ /* 0x100fe200078e0212 */
[----:B------:R-:W3:Y:S03]  /*4ed0*/  LDG.E.CONSTANT R22, desc[UR10][R10.64+0x4] ;  /* 0x0000040a0a167981 */ /* 0x000ee6000c1e9900 */
[----:B0-----:R-:W-:Y:S01]  /*4ee0*/  IMAD.WIDE R8, R15, 0x4, R18 ;  /* 0x000000040f087825 */ /* 0x001fe200078e0212 */
[----:B------:R-:W2:Y:S03]  /*4ef0*/  LDG.E.CONSTANT R12, desc[UR10][R12.64] ;  /* 0x0000000a0c0c7981 */ /* 0x000ea6000c1e9900 */
[----:B------:R-:W-:Y:S01]  /*4f00*/  IMAD R15, R24, 0x20, R3 ;  /* 0x00000020180f7824 */ /* 0x000fe200078e0203 */
[----:B------:R-:W3:Y:S03]  /*4f10*/  LDG.E.CONSTANT R16, desc[UR10][R16.64] ;  /* 0x0000000a10107981 */ /* 0x000ee6000c1e9900 */
[----:B------:R-:W-:Y:S01]  /*4f20*/  IMAD.WIDE R18, R15, 0x4, R18 ;  /* 0x000000040f127825 */ /* 0x000fe200078e0212 */
[----:B------:R-:W4:Y:S04]  /*4f30*/  LDG.E.CONSTANT R8, desc[UR10][R8.64] ;  /* 0x0000000a08087981 */ /* 0x000f28000c1e9900 */
[----:B------:R-:W4:Y:S04]  /*4f40*/  LDG.E.CONSTANT R24, desc[UR10][R10.64+0x8] ;  /* 0x0000080a0a187981 */ /* 0x000f28000c1e9900 */
[----:B------:R-:W5:Y:S01]  /*4f50*/  LDG.E.CONSTANT R18, desc[UR10][R18.64] ;  /* 0x0000000a12127981 */ /* 0x000f62000c1e9900 */
[----:B------:R-:W-:Y:S01]  /*4f60*/  IADD3 R4, PT, PT, R4, 0x4, RZ ;  /* 0x0000000404047810 */ /* 0x000fe20007ffe0ff */
[----:B--2---:R-:W-:-:S04]  /*4f70*/  FFMA R7, R7, R12, R20 ;  /* 0x0000000c07077223 */ /* 0x004fc80000000014 */
[----:B---3--:R-:W-:-:S04]  /*4f80*/  FFMA R7, R22, R16, R7 ;  /* 0x0000001016077223 */ /* 0x008fc80000000007 */
[----:B----4-:R-:W-:-:S04]  /*4f90*/  FFMA R7, R24, R8, R7 ;  /* 0x0000000818077223 */ /* 0x010fc80000000007 */
[----:B-----5:R-:W-:-:S07]  /*4fa0*/  FFMA R20, R26, R18, R7 ;  /* 0x000000121a147223 */ /* 0x020fce0000000007 */
.L_x_180:
[----:B------:R-:W-:Y:S05]  /*4fb0*/  @!P1 BRA `(.L_x_177) ;  /* 0x0000000000809947 */ /* 0x000fea0003800000 */
[----:B------:R-:W0:Y:S01]  /*4fc0*/  LDC.64 R8, c[0x0][0x390] ;  /* 0x0000e400ff087b82 */ /* 0x000e220000000a00 */
[----:B------:R-:W-:Y:S02]  /*4fd0*/  ISETP.NE.AND P0, PT, R21, 0x1, PT ;  /* 0x000000011500780c */ /* 0x000fe40003f05270 */
[----:B------:R-:W-:-:S04]  /*4fe0*/  LOP3.LUT R7, R2, 0x1, RZ, 0xc0, !PT ;  /* 0x0000000102077812 */ /* 0x000fc800078ec0ff */
[----:B------:R-:W-:Y:S01]  /*4ff0*/  ISETP.NE.U32.AND P1, PT, R7, 0x1, PT ;  /* 0x000000010700780c */ /* 0x000fe20003f25070 */
[----:B------:R-:W1:Y:S08]  /*5000*/  LDC.64 R12, c[0x0][0x398] ;  /* 0x0000e600ff0c7b82 */ /* 0x000e700000000a00 */
[----:B------:R-:W2:Y:S01]  /*5010*/  LDC.64 R16, c[0x0][0x390] ;  /* 0x0000e400ff107b82 */ /* 0x000ea20000000a00 */
[----:B0-----:R-:W-:-:S07]  /*5020*/  @P0 IMAD.WIDE R10, R4, 0x4, R8 ;  /* 0x00000004040a0825 */ /* 0x001fce00078e0208 */
[----:B------:R-:W0:Y:S01]  /*5030*/  LDC.64 R22, c[0x0][0x398] ;  /* 0x0000e600ff167b82 */ /* 0x000e220000000a00 */
[----:B------:R-:W3:Y:S01]  /*5040*/  @P0 LDG.E.CONSTANT R18, desc[UR10][R10.64] ;  /* 0x0000000a0a120981 */ /* 0x000ee2000c1e9900 */
[----:B-1----:R-:W-:-:S03]  /*5050*/  @P0 IMAD.WIDE R12, R4, 0x4, R12 ;  /* 0x00000004040c0825 */ /* 0x002fc600078e020c */
[----:B------:R-:W4:Y:S03]  /*5060*/  @P0 LDG.E.CONSTANT R26, desc[UR10][R10.64+0x4] ;  /* 0x0000040a0a1a0981 */ /* 0x000f26000c1e9900 */
[----:B------:R-:W1:Y:S01]  /*5070*/  @!P1 LDC.64 R24, c[0x0][0x3b0] ;  /* 0x0000ec00ff189b82 */ /* 0x000e620000000a00 */
[----:B------:R-:W-:Y:S01]  /*5080*/  @P0 VIADD R4, R4, 0x2 ;  /* 0x0000000204040836 */ /* 0x000fe20000000000 */
[----:B------:R-:W5:Y:S03]  /*5090*/  @P0 LDG.E.CONSTANT R15, desc[UR10][R12.64] ;  /* 0x0000000a0c0f0981 */ /* 0x000f66000c1e9900 */
[----:B--2---:R-:W-:-:S03]  /*50a0*/  @!P1 IMAD.WIDE R8, R4, 0x4, R16 ;  /* 0x0000000404089825 */ /* 0x004fc600078e0210 */
[----:B------:R-:W2:Y:S03]  /*50b0*/  @P0 LDC.64 R16, c[0x0][0x3b0] ;  /* 0x0000ec00ff100b82 */ /* 0x000ea60000000a00 */
[----:B------:R-:W5:Y:S01]  /*50c0*/  @!P1 LDG.E.CONSTANT R8, desc[UR10][R8.64] ;  /* 0x0000000a08089981 */ /* 0x000f62000c1e9900 */
[----:B---3--:R-:W-:Y:S01]  /*50d0*/  @P0 LEA R19, R18, R3, 0x5 ;  /* 0x0000000312130211 */ /* 0x008fe200078e28ff */
[----:B----4-:R-:W-:-:S04]  /*50e0*/  @P0 IMAD R7, R26, 0x20, R3 ;  /* 0x000000201a070824 */ /* 0x010fc800078e0203 */
[----:B--2---:R-:W-:-:S04]  /*50f0*/  @P0 IMAD.WIDE R18, R19, 0x4, R16 ;  /* 0x0000000413120825 */ /* 0x004fc800078e0210 */
[----:B------:R-:W-:Y:S02]  /*5100*/  @P0 IMAD.WIDE R16, R7, 0x4, R16 ;  /* 0x0000000407100825 */ /* 0x000fe400078e0210 */
[----:B------:R-:W2:Y:S04]  /*5110*/  @P0 LDG.E.CONSTANT R18, desc[UR10][R18.64] ;  /* 0x0000000a12120981 */ /* 0x000ea8000c1e9900 */
[----:B------:R-:W3:Y:S01]  /*5120*/  @P0 LDG.E.CONSTANT R16, desc[UR10][R16.64] ;  /* 0x0000000a10100981 */ /* 0x000ee2000c1e9900 */
[----:B-----5:R-:W-:Y:S01]  /*5130*/  @!P1 LEA R7, R8, R3, 0x5 ;  /* 0x0000000308079211 */ /* 0x020fe200078e28ff */
[----:B0-----:R-:W-:Y:S02]  /*5140*/  @!P1 IMAD.WIDE R8, R4, 0x4, R22 ;  /* 0x0000000404089825 */ /* 0x001fe400078e0216 */
[----:B------:R-:W3:Y:S02]  /*5150*/  @P0 LDG.E.CONSTANT R4, desc[UR10][R12.64+0x4] ;  /* 0x0000040a0c040981 */ /* 0x000ee4000c1e9900 */
[----:B-1----:R-:W-:-:S02]  /*5160*/  @!P1 IMAD.WIDE R10, R7, 0x4, R24 ;  /* 0x00000004070a9825 */ /* 0x002fc400078e0218 */
[----:B------:R-:W4:Y:S04]  /*5170*/  @!P1 LDG.E.CONSTANT R9, desc[UR10][R8.64] ;  /* 0x0000000a08099981 */ /* 0x000f28000c1e9900 */
[----:B------:R-:W4:Y:S01]  /*5180*/  @!P1 LDG.E.CONSTANT R10, desc[UR10][R10.64] ;  /* 0x0000000a0a0a9981 */ /* 0x000f22000c1e9900 */
[----:B--2---:R-:W-:-:S04]  /*5190*/  @P0 FFMA R15, R15, R18, R20 ;  /* 0x000000120f0f0223 */ /* 0x004fc80000000014 */
[----:B---3--:R-:W-:-:S04]  /*51a0*/  @P0 FFMA R20, R4, R16, R15 ;  /* 0x0000001004140223 */ /* 0x008fc8000000000f */
[----:B----4-:R-:W-:-:S07]  /*51b0*/  @!P1 FFMA R20, R9, R10, R20 ;  /* 0x0000000a09149223 */ /* 0x010fce0000000014 */
.L_x_177:
[----:B------:R-:W-:Y:S01]  /*51c0*/  I2FP.F32.U32 R13, R2 ;  /* 0x00000002000d7245 */ /* 0x000fe20000201000 */
        /* <DEDUP_REMOVED lines=10> */
[----:B------:R-:W-:Y:S05]  /*5270*/  CALL.REL.NOINC `($__internal_7_$__cuda_sm3x_div_rn_noftz_f32_slowpath) ;  /* 0x0000001c00dc7944 */ /* 0x000fea0003c00000 */
[----:B------:R-:W-:-:S07]  /*5280*/  IMAD.MOV.U32 R2, RZ, RZ, R11 ;  /* 0x000000ffff027224 */ /* 0x000fce00078e000b */
.L_x_182:
[----:B------:R-:W-:Y:S05]  /*5290*/  BSYNC.RECONVERGENT B0 ;  /* 0x0000000000007941 */ /* 0x000fea0003800200 */
.L_x_181:
[----:B------:R-:W-:Y:S01]  /*52a0*/  HFMA2 R4, -RZ, RZ, 1.44921875, -19.203125 ;  /* 0x3dcccccdff047431 */ /* 0x000fe200000001ff */
[----:B------:R-:W-:-:S05]  /*52b0*/  FMNMX R13, R13, 10, PT ;  /* 0x412000000d0d7809 */ /* 0x000fca0003800000 */
[----:B------:R-:W-:-:S04]  /*52c0*/  FFMA R13, R13, R4, 1 ;  /* 0x3f8000000d0d7423 */ /* 0x000fc80000000004 */
[----:B------:R-:W-:-:S07]  /*52d0*/  FMUL R20, R13, R2 ;  /* 0x000000020d147220 */ /* 0x000fce0000400000 */
.L_x_176:
        /* <DEDUP_REMOVED lines=16> */
[----:B------:R-:W-:-:S07]  /*53e0*/  MOV R2, R11 ;  /* 0x0000000b00027202 */ /* 0x000fce0000000f00 */
.L_x_184:
[----:B------:R-:W-:Y:S05]  /*53f0*/  BSYNC.RECONVERGENT B0 ;  /* 0x0000000000007941 */ /* 0x000fea0003800200 */
.L_x_183:
[----:B------:R-:W0:Y:S02]  /*5400*/  LDC.64 R26, c[0x0][0x3a0] ;  /* 0x0000e800ff1a7b82 */ /* 0x000e240000000a00 */
[----:B0-----:R-:W-:-:S05]  /*5410*/  IMAD.WIDE.U32 R8, R0, 0x4, R26 ;  /* 0x0000000400087825 */ /* 0x001fca00078e001a */
[----:B------:R0:W5:Y:S01]  /*5420*/  LDG.E.CONSTANT R4, desc[UR10][R8.64] ;  /* 0x0000000a08047981 */ /* 0x000162000c1e9900 */
[----:B------:R-:W-:Y:S01]  /*5430*/  ISETP.NE.AND P0, PT, R6, RZ, PT ;  /* 0x000000ff0600720c */ /* 0x000fe20003f05270 */
[----:B------:R-:W-:Y:S01]  /*5440*/  BSSY.RECONVERGENT B0, `(.L_x_185) ;  /* 0x0000155000007945 */ /* 0x000fe20003800200 */
[----:B------:R-:W-:-:S11]  /*5450*/  IMAD R6, R3, 0x4, R14 ;  /* 0x0000000403067824 */ /* 0x000fd600078e020e */
[----:B0-----:R-:W-:Y:S05]  /*5460*/  @P0 BRA `(.L_x_186) ;  /* 0x0000001400480947 */ /* 0x001fea0003800000 */
[----:B------:R-:W0:Y:S01]  /*5470*/  LDC R7, c[0x0][0x3b8] ;  /* 0x0000ee00ff077b82 */ /* 0x000e220000000800 */
[----:B------:R-:W-:Y:S02]  /*5480*/  HFMA2 R20, -RZ, RZ, 0, 0 ;  /* 0x00000000ff147431 */ /* 0x000fe400000001ff */
[----:B------:R-:W-:Y:S01]  /*5490*/  IMAD.MOV.U32 R13, RZ, RZ, RZ ;  /* 0x000000ffff0d7224 */ /* 0x000fe200078e00ff */
[----:B0-----:R-:W-:-:S13]  /*54a0*/  ISETP.GE.AND P0, PT, R7, 0x1, PT ;  /* 0x000000010700780c */ /* 0x001fda0003f06270 */
[----:B------:R-:W-:Y:S05]  /*54b0*/  @!P0 BRA `(.L_x_187) ;  /* 0x0000001000f48947 */ /* 0x000fea0003800000 */
[----:B------:R-:W-:Y:S01]  /*54c0*/  SHF.R.U32.HI R10, RZ, 0x5, R7 ;  /* 0x00000005ff0a7819 */ /* 0x000fe20000011607 */
[----:B------:R-:W-:Y:S01]  /*54d0*/  IMAD.MOV.U32 R20, RZ, RZ, RZ ;  /* 0x000000ffff147224 */ /* 0x000fe200078e00ff */
[----:B------:R-:W-:Y:S02]  /*54e0*/  MOV R17, RZ ;  /* 0x000000ff00117202 */ /* 0x000fe40000000f00 */
[----:B------:R-:W-:-:S04]  /*54f0*/  VIMNMX.U32 R10, PT, PT, R10, 0x1, !PT ;  /* 0x000000010a0a7848 */ /* 0x000fc80007fe0000 */
[----:B------:R-:W0:Y:S01]  /*5500*/  I2F.U32.RP R11, R10 ;  /* 0x0000000a000b7306 */ /* 0x000e220000209000 */
[----:B------:R-:W-:Y:S01]  /*5510*/  IMAD.MOV R13, RZ, RZ, -R10 ;  /* 0x000000ffff0d7224 */ /* 0x000fe200078e0a0a */
[----:B------:R-:W-:-:S06]  /*5520*/  ISETP.NE.U32.AND P2, PT, R10, RZ, PT ;  /* 0x000000ff0a00720c */ /* 0x000fcc0003f45070 */
[----:B0-----:R-:W0:Y:S02]  /*5530*/  MUFU.RCP R11, R11 ;  /* 0x0000000b000b7308 */ /* 0x001e240000001000 */
[----:B0-----:R-:W-:-:S06]  /*5540*/  IADD3 R8, PT, PT, R11, 0xffffffe, RZ ;  /* 0x0ffffffe0b087810 */ /* 0x001fcc0007ffe0ff */
[----:B------:R0:W1:Y:S02]  /*5550*/  F2I.FTZ.U32.TRUNC.NTZ R9, R8 ;  /* 0x0000000800097305 */ /* 0x000064000021f000 */
[----:B0-----:R-:W-:Y:S01]  /*5560*/  MOV R8, RZ ;  /* 0x000000ff00087202 */ /* 0x001fe20000000f00 */
[----:B-1----:R-:W-:-:S04]  /*5570*/  IMAD R13, R13, R9, RZ ;  /* 0x000000090d0d7224 */ /* 0x002fc800078e02ff */
[----:B------:R-:W-:-:S04]  /*5580*/  IMAD.HI.U32 R12, R9, R13, R8 ;  /* 0x0000000d090c7227 */ /* 0x000fc800078e0008 */
[----:B------:R-:W-:-:S04]  /*5590*/  VIADD R9, R7, 0xffffffff ;  /* 0xffffffff07097836 */ /* 0x000fc80000000000 */
[----:B------:R-:W-:-:S05]  /*55a0*/  IMAD.HI.U32 R12, R12, R9, RZ ;  /* 0x000000090c0c7227 */ /* 0x000fca00078e00ff */
[----:B------:R-:W-:-:S05]  /*55b0*/  IADD3 R13, PT, PT, -R12, RZ, RZ ;  /* 0x000000ff0c0d7210 */ /* 0x000fca0007ffe1ff */
[----:B------:R-:W-:Y:S02]  /*55c0*/  IMAD R9, R10, R13, R9 ;  /* 0x0000000d0a097224 */ /* 0x000fe400078e0209 */
[----:B------:R-:W-:-:S03]  /*55d0*/  IMAD.MOV.U32 R13, RZ, RZ, RZ ;  /* 0x000000ffff0d7224 */ /* 0x000fc600078e00ff */
[----:B------:R-:W-:-:S13]  /*55e0*/  ISETP.GE.U32.AND P0, PT, R9, R10, PT ;  /* 0x0000000a0900720c */ /* 0x000fda0003f06070 */
[----:B------:R-:W-:Y:S01]  /*55f0*/  @P0 IMAD.IADD R9, R9, 0x1, -R10 ;  /* 0x0000000109090824 */ /* 0x000fe200078e0a0a */
[----:B------:R-:W-:-:S04]  /*5600*/  @P0 IADD3 R12, PT, PT, R12, 0x1, RZ ;  /* 0x000000010c0c0810 */ /* 0x000fc80007ffe0ff */
[----:B------:R-:W-:-:S13]  /*5610*/  ISETP.GE.U32.AND P1, PT, R9, R10, PT ;  /* 0x0000000a0900720c */ /* 0x000fda0003f26070 */
[----:B------:R-:W-:Y:S01]  /*5620*/  @P1 VIADD R12, R12, 0x1 ;  /* 0x000000010c0c1836 */ /* 0x000fe20000000000 */
[----:B------:R-:W-:-:S04]  /*5630*/  @!P2 LOP3.LUT R12, RZ, R10, RZ, 0x33, !PT ;  /* 0x0000000aff0ca212 */ /* 0x000fc800078e33ff */
[C---:B------:R-:W-:Y:S02]  /*5640*/  ISETP.GE.U32.AND P0, PT, R12.reuse, 0x3, PT ;  /* 0x000000030c00780c */ /* 0x040fe40003f06070 */
[----:B------:R-:W-:-:S04]  /*5650*/  IADD3 R8, PT, PT, R12, 0x1, RZ ;  /* 0x000000010c087810 */ /* 0x000fc80007ffe0ff */
[----:B------:R-:W-:-:S07]  /*5660*/  LOP3.LUT R12, R8, 0x3, RZ, 0xc0, !PT ;  /* 0x00000003080c7812 */ /* 0x000fce00078ec0ff */
[----:B------:R-:W-:Y:S05]  /*5670*/  @!P0 BRA `(.L_x_188) ;  /* 0x0000001000248947 */ /* 0x000fea0003800000 */
[----:B------:R-:W-:Y:S01]  /*5680*/  LOP3.LUT R8, R8, 0xfffffffc, RZ, 0xc0, !PT ;  /* 0xfffffffc08087812 */ /* 0x000fe200078ec0ff */
[----:B------:R-:W0:Y:S01]  /*5690*/  LDC.64 R28, c[0x0][0x3b0] ;  /* 0x0000ec00ff1c7b82 */ /* 0x000e220000000a00 */
[C-C-:B------:R-:W-:Y:S01]  /*56a0*/  IMAD R44, R10.reuse, 0x20, R3.reuse ;  /* 0x000000200a2c7824 */ /* 0x140fe200078e0203 */
[CC--:B------:R-:W-:Y:S01]  /*56b0*/  LEA R50, R10.reuse, R3.reuse, 0x6 ;  /* 0x000000030a327211 */ /* 0x0c0fe200078e30ff */
[----:B------:R-:W-:Y:S01]  /*56c0*/  IMAD.SHL.U32 R37, R10, 0x2, RZ ;  /* 0x000000020a257824 */ /* 0x000fe200078e00ff */
[----:B------:R-:W-:Y:S01]  /*56d0*/  IADD3 R9, PT, PT, -R8, RZ, RZ ;  /* 0x000000ff08097210 */ /* 0x000fe20007ffe1ff */
[C---:B------:R-:W-:Y:S01]  /*56e0*/  IMAD R46, R10.reuse, 0x60, R3 ;  /* 0x000000600a2e7824 */ /* 0x040fe200078e0203 */
[----:B------:R-:W-:Y:S01]  /*56f0*/  MOV R13, RZ ;  /* 0x000000ff000d7202 */ /* 0x000fe20000000f00 */
[----:B------:R-:W-:Y:S01]  /*5700*/  IMAD R11, R10, 0x3, RZ ;  /* 0x000000030a0b7824 */ /* 0x000fe200078e02ff */
[----:B------:R-:W-:Y:S01]  /*5710*/  ISETP.GE.AND P0, PT, R9, RZ, PT ;  /* 0x000000ff0900720c */ /* 0x000fe20003f06270 */
[----:B------:R-:W-:Y:S01]  /*5720*/  IMAD.MOV.U32 R17, RZ, RZ, RZ ;  /* 0x000000ffff117224 */ /* 0x000fe200078e00ff */
[----:B------:R-:W-:Y:S01]  /*5730*/  MOV R16, R3 ;  /* 0x0000000300107202 */ /* 0x000fe20000000f00 */
[----:B------:R-:W-:-:S10]  /*5740*/  IMAD.MOV.U32 R23, RZ, RZ, R10 ;  /* 0x000000ffff177224 */ /* 0x000fd400078e000a */
[----:B------:R-:W-:Y:S05]  /*5750*/  @P0 BRA `(.L_x_189) ;  /* 0x0000000c005c0947 */ /* 0x000fea0003800000 */
[----:B------:R-:W-:Y:S02]  /*5760*/  IADD3 R8, PT, PT, -R9, RZ, RZ ;  /* 0x000000ff09087210 */ /* 0x000fe40007ffe1ff */
[----:B------:R-:W-:Y:S02]  /*5770*/  PLOP3.LUT P0, PT, PT, PT, PT, 0x80, 0x8 ;  /* 0x000000000008781c */ /* 0x000fe40003f0f070 */
[----:B------:R-:W-:-:S13]  /*5780*/  ISETP.GT.AND P1, PT, R8, 0xc, PT ;  /* 0x0000000c0800780c */ /* 0x000fda0003f24270 */
[----:B------:R-:W-:Y:S05]  /*5790*/  @!P1 BRA `(.L_x_190) ;  /* 0x0000000800249947 */ /* 0x000fea0003800000 */
[----:B------:R-:W-:-:S13]  /*57a0*/  PLOP3.LUT P0, PT, PT, PT, PT, 0x8, 0x80 ;  /* 0x000000000080781c */ /* 0x000fda0003f0e170 */
.L_x_191:
[----:B------:R-:W1:Y:S01]  /*57b0*/  LDC.64 R30, c[0x0][0x3b0] ;  /* 0x0000ec00ff1e7b82 */ /* 0x000e620000000a00 */
[----:B------:R-:W-:-:S04]  /*57c0*/  IMAD.WIDE.U32 R14, R17, 0x4, R26 ;  /* 0x00000004110e7825 */ /* 0x000fc800078e001a */
[----:B------:R-:W-:Y:S02]  /*57d0*/  IMAD.WIDE.U32 R18, R23, 0x4, R26 ;  /* 0x0000000417127825 */ /* 0x000fe400078e001a */
[----:B------:R2:W3:Y:S02]  /*57e0*/  LDG.E.CONSTANT R14, desc[UR10][R14.64] ;  /* 0x0000000a0e0e7981 */ /* 0x0004e4000c1e9900 */
[C---:B------:R-:W-:Y:S02]  /*57f0*/  IMAD R21, R10.reuse, 0x4, R23 ;  /* 0x000000040a157824 */ /* 0x040fe400078e0217 */
[--C-:B------:R-:W-:Y:S01]  /*5800*/  IMAD.WIDE.U32 R22, R37, 0x4, R26.reuse ;  /* 0x0000000425167825 */ /* 0x100fe200078e001a */
[C---:B------:R-:W-:Y:S01]  /*5810*/  LEA R37, R10.reuse, R37, 0x2 ;  /* 0x000000250a257211 */ /* 0x040fe200078e10ff */
[----:B------:R-:W4:Y:S02]  /*5820*/  LDG.E.CONSTANT R59, desc[UR10][R18.64] ;  /* 0x0000000a123b7981 */ /* 0x000f24000c1e9900 */
[----:B------:R-:W-:Y:S01]  /*5830*/  IMAD.WIDE.U32 R32, R11, 0x4, R26 ;  /* 0x000000040b207825 */ /* 0x000fe200078e001a */
[C---:B------:R-:W-:Y:S01]  /*5840*/  IADD3 R17, PT, PT, R10.reuse, R17, R10 ;  /* 0x000000110a117210 */ /* 0x040fe20007ffe00a */
[----:B------:R-:W4:Y:S02]  /*5850*/  LDG.E.CONSTANT R57, desc[UR10][R22.64] ;  /* 0x0000000a16397981 */ /* 0x000f24000c1e9900 */
[----:B--2---:R-:W-:-:S02]  /*5860*/  IMAD R15, R10, 0x4, R37 ;  /* 0x000000040a0f7824 */ /* 0x004fc400078e0225 */
[----:B------:R2:W4:Y:S01]  /*5870*/  LDG.E.CONSTANT R55, desc[UR10][R32.64] ;  /* 0x0000000a20377981 */ /* 0x000522000c1e9900 */
[C---:B------:R-:W-:Y:S01]  /*5880*/  IMAD R11, R10.reuse, 0x4, R11 ;  /* 0x000000040a0b7824 */ /* 0x040fe200078e020b */
[C---:B------:R-:W-:Y:S02]  /*5890*/  LEA R41, R10.reuse, R21, 0x2 ;  /* 0x000000150a297211 */ /* 0x040fe400078e10ff */
[----:B------:R-:W-:Y:S01]  /*58a0*/  IADD3 R17, PT, PT, R10, R17, R10 ;  /* 0x000000110a117210 */ /* 0x000fe20007ffe00a */
[----:B------:R-:W-:-:S04]  /*58b0*/  IMAD.WIDE.U32 R34, R11, 0x4, R26 ;  /* 0x000000040b227825 */ /* 0x000fc800078e001a */
[----:B--2---:R-:W-:Y:S01]  /*58c0*/  IMAD.WIDE.U32 R32, R15, 0x4, R26 ;  /* 0x000000040f207825 */ /* 0x004fe200078e001a */
[----:B------:R-:W2:Y:S03]  /*58d0*/  LDG.E.CONSTANT R47, desc[UR10][R34.64] ;  /* 0x0000000a222f7981 */ /* 0x000ea6000c1e9900 */
[----:B------:R-:W-:Y:S01]  /*58e0*/  IMAD R8, R10, 0x4, R41 ;  /* 0x000000040a087824 */ /* 0x000fe200078e0229 */
[----:B------:R1:W2:Y:S01]  /*58f0*/  LDG.E.CONSTANT R36, desc[UR10][R32.64] ;  /* 0x0000000a20247981 */ /* 0x0002a2000c1e9900 */
[----:B------:R-:W-:-:S04]  /*5900*/  IMAD.WIDE.U32 R38, R37, 0x4, R26 ;  /* 0x0000000425267825 */ /* 0x000fc800078e001a */
[----:B------:R-:W-:Y:S01]  /*5910*/  IMAD.WIDE.U32 R24, R21, 0x4, R26 ;  /* 0x0000000415187825 */ /* 0x000fe200078e001a */
[----:B------:R-:W-:Y:S01]  /*5920*/  LEA R21, R10, R11, 0x2 ;  /* 0x0000000b0a157211 */ /* 0x000fe200078e10ff */
[----:B------:R0:W2:Y:S02]  /*5930*/  LDG.E.CONSTANT R49, desc[UR10][R38.64] ;  /* 0x0000000a26317981 */ /* 0x0000a4000c1e9900 */
[----:B-1----:R-:W-:Y:S01]  /*5940*/  IMAD.WIDE.U32 R32, R16, 0x4, R30 ;  /* 0x0000000410207825 */ /* 0x002fe200078e001e */
[C---:B------:R-:W-:Y:S01]  /*5950*/  LEA R11, R10.reuse, R15, 0x2 ;  /* 0x0000000f0a0b7211 */ /* 0x040fe200078e10ff */
[----:B------:R1:W2:Y:S02]  /*5960*/  LDG.E.CONSTANT R51, desc[UR10][R24.64] ;  /* 0x0000000a18337981 */ /* 0x0002a4000c1e9900 */
[----:B------:R-:W-:Y:S01]  /*5970*/  IMAD.WIDE.U32 R22, R17, 0x4, R26 ;  /* 0x0000000411167825 */ /* 0x000fe200078e001a */
[----:B------:R-:W-:Y:S01]  /*5980*/  IADD3 R17, PT, PT, R10, R17, R10 ;  /* 0x000000110a117210 */ /* 0x000fe20007ffe00a */
[----:B------:R-:W3:Y:S02]  /*5990*/  LDG.E.CONSTANT R15, desc[UR10][R32.64] ;  /* 0x0000000a200f7981 */ /* 0x000ee4000c1e9900 */
[----:B------:R-:W-:Y:S01]  /*59a0*/  IMAD.WIDE.U32 R34, R8, 0x4, R26 ;  /* 0x0000000408227825 */ /* 0x000fe200078e001a */
[----:B0-----:R-:W-:Y:S01]  /*59b0*/  IADD3 R39, PT, PT, R10, R17, R10 ;  /* 0x000000110a277210 */ /* 0x001fe20007ffe00a */
[----:B------:R-:W2:Y:S02]  /*59c0*/  LDG.E.CONSTANT R53, desc[UR10][R22.64] ;  /* 0x0000000a16357981 */ /* 0x000ea4000c1e9900 */
[----:B------:R-:W-:-:S04]  /*59d0*/  IMAD.WIDE.U32 R18, R41, 0x4, R26 ;  /* 0x0000000429127825 */ /* 0x000fc800078e001a */
[----:B------:R-:W-:Y:S01]  /*59e0*/  IMAD.WIDE.U32 R40, R44, 0x4, R30 ;  /* 0x000000042c287825 */ /* 0x000fe200078e001e */
[C---:B------:R-:W-:Y:S01]  /*59f0*/  LEA R48, R10.reuse, R16, 0x7 ;  /* 0x000000100a307211 */ /* 0x040fe200078e38ff */
[----:B------:R-:W2:Y:S02]  /*5a00*/  LDG.E.CONSTANT R37, desc[UR10][R18.64] ;  /* 0x0000000a12257981 */ /* 0x000ea4000c1e9900 */
[----:B-1----:R-:W-:Y:S02]  /*5a10*/  IMAD.WIDE.U32 R24, R21, 0x4, R26 ;  /* 0x0000000415187825 */ /* 0x002fe400078e001a */
[----:B------:R0:W2:Y:S02]  /*5a20*/  LDG.E.CONSTANT R23, desc[UR10][R34.64] ;  /* 0x0000000a22177981 */ /* 0x0000a4000c1e9900 */
[C---:B------:R-:W-:Y:S01]  /*5a30*/  IMAD R17, R10.reuse, 0x4, R21 ;  /* 0x000000040a117824 */ /* 0x040fe200078e0215 */
[----:B------:R-:W-:Y:S01]  /*5a40*/  IADD3 R21, PT, PT, R10, R39, R10 ;  /* 0x000000270a157210 */ /* 0x000fe20007ffe00a */
[----:B------:R-:W2:Y:S01]  /*5a50*/  LDG.E.CONSTANT R16, desc[UR10][R40.64] ;  /* 0x0000000a28107981 */ /* 0x000ea2000c1e9900 */
[----:B------:R-:W-:-:S03]  /*5a60*/  IMAD.WIDE.U32 R42, R11, 0x4, R26 ;  /* 0x000000040b2a7825 */ /* 0x000fc600078e001a */
[----:B------:R-:W2:Y:S01]  /*5a70*/  LDG.E.CONSTANT R25, desc[UR10][R24.64] ;  /* 0x0000000a18197981 */ /* 0x000ea2000c1e9900 */
[----:B0-----:R-:W-:Y:S01]  /*5a80*/  IMAD.WIDE.U32 R34, R50, 0x4, R30 ;  /* 0x0000000432227825 */ /* 0x001fe200078e001e */
[----:B------:R-:W-:Y:S02]  /*5a90*/  IADD3 R21, PT, PT, R10, R21, R10 ;  /* 0x000000150a157210 */ /* 0x000fe40007ffe00a */
[----:B------:R0:W2:Y:S01]  /*5aa0*/  LDG.E.CONSTANT R22, desc[UR10][R42.64] ;  /* 0x0000000a2a167981 */ /* 0x0000a2000c1e9900 */
[----:B------:R-:W-:-:S03]  /*5ab0*/  IMAD.WIDE.U32 R32, R46, 0x4, R30 ;  /* 0x000000042e207825 */ /* 0x000fc600078e001e */
[----:B------:R-:W2:Y:S01]  /*5ac0*/  LDG.E.CONSTANT R58, desc[UR10][R34.64] ;  /* 0x0000000a223a7981 */ /* 0x000ea2000c1e9900 */
[----:B------:R-:W-:-:S03]  /*5ad0*/  IMAD.WIDE.U32 R38, R39, 0x4, R26 ;  /* 0x0000000427267825 */ /* 0x000fc600078e001a */
[----:B------:R-:W2:Y:S01]  /*5ae0*/  LDG.E.CONSTANT R56, desc[UR10][R32.64] ;  /* 0x0000000a20387981 */ /* 0x000ea2000c1e9900 */
[----:B0-----:R-:W-:-:S03]  /*5af0*/  IMAD.WIDE.U32 R42, R48, 0x4, R30 ;  /* 0x00000004302a7825 */ /* 0x001fc600078e001e */
[----:B------:R0:W2:Y:S01]  /*5b00*/  LDG.E.CONSTANT R45, desc[UR10][R38.64] ;  /* 0x0000000a262d7981 */ /* 0x0000a2000c1e9900 */
[C---:B------:R-:W-:Y:S01]  /*5b10*/  IMAD R52, R10.reuse, 0x80, R44 ;  /* 0x000000800a347824 */ /* 0x040fe200078e022c */
[----:B------:R-:W-:Y:S01]  /*5b20*/  LEA R44, R10, R50, 0x7 ;  /* 0x000000320a2c7211 */ /* 0x000fe200078e38ff */
[--C-:B------:R-:W-:Y:S01]  /*5b30*/  IMAD.WIDE.U32 R60, R21, 0x4, R26.reuse ;  /* 0x00000004153c7825 */ /* 0x100fe200078e001a */
[----:B------:R-:W2:Y:S03]  /*5b40*/  LDG.E.CONSTANT R54, desc[UR10][R42.64] ;  /* 0x0000000a2a367981 */ /* 0x000ea6000c1e9900 */
[----:B------:R-:W-:Y:S01]  /*5b50*/  IMAD.WIDE.U32 R18, R17, 0x4, R26 ;  /* 0x0000000411127825 */ /* 0x000fe200078e001a */
[----:B------:R1:W2:Y:S03]  /*5b60*/  LDG.E.CONSTANT R24, desc[UR10][R60.64] ;  /* 0x0000000a3c187981 */ /* 0x0002a6000c1e9900 */
[----:B0-----:R-:W-:-:S02]  /*5b70*/  IMAD.WIDE.U32 R38, R52, 0x4, R30 ;  /* 0x0000000434267825 */ /* 0x001fc400078e001e */
[----:B------:R0:W2:Y:S02]  /*5b80*/  LDG.E.CONSTANT R18, desc[UR10][R18.64] ;  /* 0x0000000a12127981 */ /* 0x0000a4000c1e9900 */
[----:B------:R-:W-:Y:S02]  /*5b90*/  IMAD R46, R10, 0x80, R46 ;  /* 0x000000800a2e7824 */ /* 0x000fe400078e022e */
[----:B------:R-:W-:-:S04]  /*5ba0*/  IMAD.WIDE.U32 R34, R44, 0x4, R30 ;  /* 0x000000042c227825 */ /* 0x000fc800078e001e */
[C---:B-1----:R-:W-:Y:S01]  /*5bb0*/  IMAD R61, R10.reuse, 0x80, R52 ;  /* 0x000000800a3d7824 */ /* 0x042fe200078e0234 */
[----:B------:R-:W2:Y:S01]  /*5bc0*/  LDG.E.CONSTANT R50, desc[UR10][R34.64] ;  /* 0x0000000a22327981 */ /* 0x000ea2000c1e9900 */
[----:B0-----:R-:W-:-:S03]  /*5bd0*/  LEA R19, R10, R48, 0x7 ;  /* 0x000000300a137211 */ /* 0x001fc600078e38ff */
[----:B------:R0:W2:Y:S01]  /*5be0*/  LDG.E.CONSTANT R52, desc[UR10][R38.64] ;  /* 0x0000000a26347981 */ /* 0x0000a2000c1e9900 */
[----:B------:R-:W-:-:S04]  /*5bf0*/  IMAD.WIDE.U32 R40, R46, 0x4, R30 ;  /* 0x000000042e287825 */ /* 0x000fc800078e001e */
[----:B------:R-:W-:Y:S01]  /*5c00*/  IMAD.WIDE.U32 R32, R19, 0x4, R30 ;  /* 0x0000000413207825 */ /* 0x000fe200078e001e */
[----:B------:R1:W2:Y:S03]  /*5c10*/  LDG.E.CONSTANT R48, desc[UR10][R40.64] ;  /* 0x0000000a28307981 */ /* 0x0002a6000c1e9900 */
[C---:B------:R-:W-:Y:S02]  /*5c20*/  IMAD R43, R10.reuse, 0x80, R46 ;  /* 0x000000800a2b7824 */ /* 0x040fe400078e022e */
[----:B0-----:R-:W-:Y:S01]  /*5c30*/  IMAD.WIDE.U32 R38, R61, 0x4, R30 ;  /* 0x000000043d267825 */ /* 0x001fe200078e001e */
[----:B------:R0:W2:Y:S01]  /*5c40*/  LDG.E.CONSTANT R46, desc[UR10][R32.64] ;  /* 0x0000000a202e7981 */ /* 0x0000a2000c1e9900 */
[----:B-1----:R-:W-:-:S03]  /*5c50*/  LEA R41, R10, R44, 0x7 ;  /* 0x0000002c0a297211 */ /* 0x002fc600078e38ff */
[----:B------:R1:W2:Y:S02]  /*5c60*/  LDG.E.CONSTANT R44, desc[UR10][R38.64] ;  /* 0x0000000a262c7981 */ /* 0x0002a4000c1e9900 */
[----:B0-----:R-:W-:Y:S01]  /*5c70*/  IMAD.WIDE.U32 R32, R41, 0x4, R30 ;  /* 0x0000000429207825 */ /* 0x001fe200078e001e */
[----:B------:R-:W-:-:S03]  /*5c80*/  LEA R19, R10, R19, 0x7 ;  /* 0x000000130a137211 */ /* 0x000fc600078e38ff */
[----:B------:R-:W-:Y:S02]  /*5c90*/  IMAD.WIDE.U32 R34, R43, 0x4, R30 ;  /* 0x000000042b227825 */ /* 0x000fe400078e001e */
[----:B------:R-:W2:Y:S02]  /*5ca0*/  LDG.E.CONSTANT R33, desc[UR10][R32.64] ;  /* 0x0000000a20217981 */ /* 0x000ea4000c1e9900 */
[C---:B------:R-:W-:Y:S02]  /*5cb0*/  IMAD R61, R10.reuse, 0x80, R61 ;  /* 0x000000800a3d7824 */ /* 0x040fe400078e023d */
[--C-:B-1----:R-:W-:Y:S01]  /*5cc0*/  IMAD.WIDE.U32 R38, R19, 0x4, R30.reuse ;  /* 0x0000000413267825 */ /* 0x102fe200078e001e */
[----:B------:R0:W2:Y:S04]  /*5cd0*/  LDG.E.CONSTANT R34, desc[UR10][R34.64] ;  /* 0x0000000a22227981 */ /* 0x0000a8000c1e9900 */
[----:B------:R1:W2:Y:S01]  /*5ce0*/  LDG.E.CONSTANT R60, desc[UR10][R38.64] ;  /* 0x0000000a263c7981 */ /* 0x0002a2000c1e9900 */
[----:B0-----:R-:W-:Y:S01]  /*5cf0*/  LEA R35, R10, R41, 0x7 ;  /* 0x000000290a237211 */ /* 0x001fe200078e38ff */
[----:B------:R-:W-:-:S04]  /*5d00*/  IMAD.WIDE.U32 R40, R61, 0x4, R30 ;  /* 0x000000043d287825 */ /* 0x000fc800078e001e */
[----:B-1----:R-:W-:Y:S02]  /*5d10*/  IMAD R39, R10, 0x80, R43 ;  /* 0x000000800a277824 */ /* 0x002fe400078e022b */
[--C-:B------:R-:W-:Y:S01]  /*5d20*/  IMAD.WIDE.U32 R42, R35, 0x4, R30.reuse ;  /* 0x00000004232a7825 */ /* 0x100fe200078e001e */
[----:B------:R-:W2:Y:S03]  /*5d30*/  LDG.E.CONSTANT R40, desc[UR10][R40.64] ;  /* 0x0000000a28287981 */ /* 0x000ea6000c1e9900 */
[----:B------:R-:W-:Y:S02]  /*5d40*/  IMAD.WIDE.U32 R30, R39, 0x4, R30 ;  /* 0x00000004271e7825 */ /* 0x000fe400078e001e */
[----:B------:R-:W2:Y:S04]  /*5d50*/  LDG.E.CONSTANT R43, desc[UR10][R42.64] ;  /* 0x0000000a2a2b7981 */ /* 0x000ea8000c1e9900 */
[----:B------:R-:W2:Y:S01]  /*5d60*/  LDG.E.CONSTANT R31, desc[UR10][R30.64] ;  /* 0x0000000a1e1f7981 */ /* 0x000ea2000c1e9900 */
[----:B------:R-:W-:-:S04]  /*5d70*/  IADD3 R9, PT, PT, R9, 0x10, RZ ;  /* 0x0000001009097810 */ /* 0x000fc80007ffe0ff */
[----:B------:R-:W-:Y:S01]  /*5d80*/  ISETP.GE.AND P1, PT, R9, -0xc, PT ;  /* 0xfffffff40900780c */ /* 0x000fe20003f26270 */
[C---:B---3--:R-:W-:Y:S01]  /*5d90*/  FFMA R20, R14.reuse, R15, R20 ;  /* 0x0000000f0e147223 */ /* 0x048fe20000000014 */
[----:B------:R-:W-:-:S04]  /*5da0*/  FADD R14, R14, R13 ;  /* 0x0000000d0e0e7221 */ /* 0x000fc80000000000 */
[----:B----4-:R-:W-:-:S04]  /*5db0*/  FADD R14, R14, R59 ;  /* 0x0000003b0e0e7221 */ /* 0x010fc80000000000 */
[----:B------:R-:W-:-:S04]  /*5dc0*/  FADD R14, R14, R57 ;  /* 0x000000390e0e7221 */ /* 0x000fc80000000000 */
[----:B------:R-:W-:Y:S01]  /*5dd0*/  FADD R14, R14, R55 ;  /* 0x000000370e0e7221 */ /* 0x000fe20000000000 */
[----:B--2---:R-:W-:-:S03]  /*5de0*/  FFMA R16, R59, R16, R20 ;  /* 0x000000103b107223 */ /* 0x004fc60000000014 */
[----:B------:R-:W-:Y:S01]  /*5df0*/  FADD R14, R14, R53 ;  /* 0x000000350e0e7221 */ /* 0x000fe20000000000 */
[----:B------:R-:W-:-:S04]  /*5e00*/  FFMA R16, R57, R58, R16 ;  /* 0x0000003a39107223 */ /* 0x000fc80000000010 */
[----:B------:R-:W-:Y:S01]  /*5e10*/  FFMA R16, R55, R56, R16 ;  /* 0x0000003837107223 */ /* 0x000fe20000000010 */
[----:B------:R-:W-:-:S03]  /*5e20*/  FADD R14, R14, R51 ;  /* 0x000000330e0e7221 */ /* 0x000fc60000000000 */
[----:B------:R-:W-:Y:S01]  /*5e30*/  FFMA R16, R53, R54, R16 ;  /* 0x0000003635107223 */ /* 0x000fe20000000010 */
[----:B------:R-:W-:-:S04]  /*5e40*/  FADD R14, R14, R49 ;  /* 0x000000310e0e7221 */ /* 0x000fc80000000000 */
[----:B------:R-:W-:-:S04]  /*5e50*/  FADD R14, R14, R47 ;  /* 0x0000002f0e0e7221 */ /* 0x000fc80000000000 */
[----:B------:R-:W-:Y:S01]  /*5e60*/  FADD R14, R14, R45 ;  /* 0x0000002d0e0e7221 */ /* 0x000fe20000000000 */
[----:B------:R-:W-:-:S04]  /*5e70*/  FFMA R16, R51, R52, R16 ;  /* 0x0000003433107223 */ /* 0x000fc80000000010 */
[----:B------:R-:W-:-:S04]  /*5e80*/  FFMA R16, R49, R50, R16 ;  /* 0x0000003231107223 */ /* 0x000fc80000000010 */
        /* <DEDUP_REMOVED lines=11> */
[C---:B------:R-:W-:Y:S01]  /*5f40*/  LEA R37, R10.reuse, R11, 0x2 ;  /* 0x0000000b0a257211 */ /* 0x040fe200078e10ff */
[C---:B------:R-:W-:Y:S02]  /*5f50*/  IMAD R11, R10.reuse, 0x4, R17 ;  /* 0x000000040a0b7824 */ /* 0x040fe400078e0211 */
[----:B------:R-:W-:Y:S01]  /*5f60*/  FADD R13, R13, R22 ;  /* 0x000000160d0d7221 */ /* 0x000fe20000000000 */
[C---:B------:R-:W-:Y:S01]  /*5f70*/  IADD3 R17, PT, PT, R10.reuse, R21, R10 ;  /* 0x000000150a117210 */ /* 0x040fe20007ffe00a */
[----:B------:R-:W-:Y:S02]  /*5f80*/  IMAD R44, R10, 0x80, R61 ;  /* 0x000000800a2c7824 */ /* 0x000fe400078e023d */
[----:B------:R-:W-:-:S04]  /*5f90*/  FFMA R23, R23, R40, R60 ;  /* 0x0000002817177223 */ /* 0x000fc8000000003c */
[----:B------:R-:W-:Y:S01]  /*5fa0*/  FFMA R23, R22, R43, R23 ;  /* 0x0000002b16177223 */ /* 0x000fe20000000017 */
[----:B------:R-:W-:Y:S01]  /*5fb0*/  FADD R13, R13, R18 ;  /* 0x000000120d0d7221 */ /* 0x000fe20000000000 */
[C---:B------:R-:W-:Y:S01]  /*5fc0*/  LEA R16, R10.reuse, R19, 0x7 ;  /* 0x000000130a107211 */ /* 0x040fe200078e38ff */
[----:B------:R-:W-:Y:S02]  /*5fd0*/  IMAD R46, R10, 0x80, R39 ;  /* 0x000000800a2e7824 */ /* 0x000fe400078e0227 */
[----:B------:R-:W-:Y:S01]  /*5fe0*/  FFMA R20, R18, R31, R23 ;  /* 0x0000001f12147223 */ /* 0x000fe20000000017 */
[C---:B------:R-:W-:Y:S01]  /*5ff0*/  IMAD R23, R10.reuse, 0x4, R8 ;  /* 0x000000040a177824 */ /* 0x040fe200078e0208 */
[C---:B------:R-:W-:Y:S02]  /*6000*/  LEA R50, R10.reuse, R35, 0x7 ;  /* 0x000000230a327211 */ /* 0x040fe400078e38ff */
[----:B------:R-:W-:Y:S01]  /*6010*/  IADD3 R17, PT, PT, R10, R17, R10 ;  /* 0x000000110a117210 */ /* 0x000fe20007ffe00a */
[----:B------:R-:W-:Y:S06]  /*6020*/  @!P1 BRA `(.L_x_191) ;  /* 0xfffffff400e09947 */ /* 0x000fec000383ffff */
.L_x_190:
[----:B------:R-:W-:-:S04]  /*6030*/  IADD3 R8, PT, PT, -R9, RZ, RZ ;  /* 0x000000ff09087210 */ /* 0x000fc80007ffe1ff */
[----:B------:R-:W-:-:S13]  /*6040*/  ISETP.GT.AND P1, PT, R8, 0x4, PT ;  /* 0x000000040800780c */ /* 0x000fda0003f24270 */
[----:B------:R-:W-:Y:S05]  /*6050*/  @!P1 BRA `(.L_x_192) ;  /* 0x0000000400149947 */ /* 0x000fea0003800000 */
[----:B------:R-:W1:Y:S01]  /*6060*/  LDC.64 R14, c[0x0][0x3b0] ;  /* 0x0000ec00ff0e7b82 */ /* 0x000e620000000a00 */
[----:B------:R-:W-:Y:S01]  /*6070*/  IMAD.WIDE.U32 R24, R17, 0x4, R26 ;  /* 0x0000000411187825 */ /* 0x000fe200078e001a */
[----:B------:R-:W-:-:S03]  /*6080*/  IADD3 R41, PT, PT, R10, R17, R10 ;  /* 0x000000110a297210 */ /* 0x000fc60007ffe00a */
[--C-:B------:R-:W-:Y:S01]  /*6090*/  IMAD.WIDE.U32 R32, R23, 0x4, R26.reuse ;  /* 0x0000000417207825 */ /* 0x100fe200078e001a */
[----:B------:R2:W3:Y:S03]  /*60a0*/  LDG.E.CONSTANT R21, desc[UR10][R24.64] ;  /* 0x0000000a18157981 */ /* 0x0004e6000c1e9900 */
[--C-:B------:R-:W-:Y:S01]  /*60b0*/  IMAD.WIDE.U32 R42, R37, 0x4, R26.reuse ;  /* 0x00000004252a7825 */ /* 0x100fe200078e001a */
[----:B------:R-:W4:Y:S03]  /*60c0*/  LDG.E.CONSTANT R8, desc[UR10][R32.64] ;  /* 0x0000000a20087981 */ /* 0x000f26000c1e9900 */
[----:B------:R-:W-:Y:S01]  /*60d0*/  IMAD.WIDE.U32 R30, R11, 0x4, R26 ;  /* 0x000000040b1e7825 */ /* 0x000fe200078e001a */
[----:B------:R0:W4:Y:S03]  /*60e0*/  LDG.E.CONSTANT R34, desc[UR10][R42.64] ;  /* 0x0000000a2a227981 */ /* 0x000126000c1e9900 */
[--C-:B-1----:R-:W-:Y:S01]  /*60f0*/  IMAD.WIDE.U32 R38, R16, 0x4, R14.reuse ;  /* 0x0000000410267825 */ /* 0x102fe200078e000e */
[----:B------:R1:W4:Y:S03]  /*6100*/  LDG.E.CONSTANT R36, desc[UR10][R30.64] ;  /* 0x0000000a1e247981 */ /* 0x000326000c1e9900 */
[----:B------:R-:W-:-:S02]  /*6110*/  IMAD.WIDE.U32 R18, R44, 0x4, R14 ;  /* 0x000000042c127825 */ /* 0x000fc400078e000e */
[----:B------:R1:W4:Y:S02]  /*6120*/  LDG.E.CONSTANT R38, desc[UR10][R38.64] ;  /* 0x0000000a26267981 */ /* 0x000324000c1e9900 */
[----:B--2---:R-:W-:Y:S01]  /*6130*/  IMAD.WIDE.U32 R24, R50, 0x4, R14 ;  /* 0x0000000432187825 */ /* 0x004fe200078e000e */
[C---:B0-----:R-:W-:Y:S01]  /*6140*/  LEA R43, R10.reuse, R16, 0x7 ;  /* 0x000000100a2b7211 */ /* 0x041fe200078e38ff */
[----:B------:R0:W2:Y:S01]  /*6150*/  LDG.E.CONSTANT R45, desc[UR10][R18.64] ;  /* 0x0000000a122d7981 */ /* 0x0000a2000c1e9900 */
[----:B------:R-:W-:Y:S01]  /*6160*/  IADD3 R41, PT, PT, R10, R41, R10 ;  /* 0x000000290a297210 */ /* 0x000fe20007ffe00a */
[----:B-1----:R-:W-:Y:S02]  /*6170*/  IMAD.WIDE.U32 R30, R46, 0x4, R14 ;  /* 0x000000042e1e7825 */ /* 0x002fe400078e000e */
[----:B------:R1:W2:Y:S02]  /*6180*/  LDG.E.CONSTANT R47, desc[UR10][R24.64] ;  /* 0x0000000a182f7981 */ /* 0x0002a4000c1e9900 */
[----:B------:R-:W-:-:S02]  /*6190*/  IMAD R35, R10, 0x4, R23 ;  /* 0x000000040a237824 */ /* 0x000fc400078e0217 */
[----:B------:R-:W-:Y:S01]  /*61a0*/  IMAD.WIDE.U32 R32, R43, 0x4, R14 ;  /* 0x000000042b207825 */ /* 0x000fe200078e000e */
[----:B------:R-:W2:Y:S03]  /*61b0*/  LDG.E.CONSTANT R31, desc[UR10][R30.64] ;  /* 0x0000000a1e1f7981 */ /* 0x000ea6000c1e9900 */
[C---:B------:R-:W-:Y:S02]  /*61c0*/  IMAD R39, R10.reuse, 0x80, R44 ;  /* 0x000000800a277824 */ /* 0x040fe400078e022c */
[--C-:B------:R-:W-:Y:S01]  /*61d0*/  IMAD.WIDE.U32 R16, R41, 0x4, R26.reuse ;  /* 0x0000000429107825 */ /* 0x100fe200078e001a */
[C---:B------:R-:W-:Y:S01]  /*61e0*/  LEA R37, R10.reuse, R37, 0x2 ;  /* 0x000000250a257211 */ /* 0x040fe200078e10ff */
[----:B------:R-:W2:Y:S02]  /*61f0*/  LDG.E.CONSTANT R33, desc[UR10][R32.64] ;  /* 0x0000000a20217981 */ /* 0x000ea4000c1e9900 */
[----:B------:R-:W-:Y:S01]  /*6200*/  IMAD.WIDE.U32 R22, R35, 0x4, R26 ;  /* 0x0000000423167825 */ /* 0x000fe200078e001a */
[C---:B------:R-:W-:Y:S01]  /*6210*/  LEA R11, R10.reuse, R11, 0x2 ;  /* 0x0000000b0a0b7211 */ /* 0x040fe200078e10ff */
[----:B------:R-:W2:Y:S02]  /*6220*/  LDG.E.CONSTANT R42, desc[UR10][R16.64] ;  /* 0x0000000a102a7981 */ /* 0x000ea4000c1e9900 */
[----:B------:R-:W-:-:S02]  /*6230*/  IMAD R49, R10, 0x80, R50 ;  /* 0x000000800a317824 */ /* 0x000fc400078e0232 */
[----:B0-----:R-:W-:Y:S01]  /*6240*/  IMAD.WIDE.U32 R18, R39, 0x4, R14 ;  /* 0x0000000427127825 */ /* 0x001fe200078e000e */
[----:B------:R0:W2:Y:S03]  /*6250*/  LDG.E.CONSTANT R40, desc[UR10][R22.64] ;  /* 0x0000000a16287981 */ /* 0x0000a6000c1e9900 */
[----:B------:R-:W-:Y:S02]  /*6260*/  IMAD R51, R10, 0x80, R46 ;  /* 0x000000800a337824 */ /* 0x000fe400078e022e */
[----:B-1----:R-:W-:Y:S01]  /*6270*/  IMAD.WIDE.U32 R24, R49, 0x4, R14 ;  /* 0x0000000431187825 */ /* 0x002fe200078e000e */
[----:B------:R-:W2:Y:S03]  /*6280*/  LDG.E.CONSTANT R18, desc[UR10][R18.64] ;  /* 0x0000000a12127981 */ /* 0x000ea6000c1e9900 */
[----:B0-----:R-:W-:-:S02]  /*6290*/  IMAD.WIDE.U32 R22, R37, 0x4, R26 ;  /* 0x0000000425167825 */ /* 0x001fc400078e001a */
[----:B------:R-:W2:Y:S02]  /*62a0*/  LDG.E.CONSTANT R24, desc[UR10][R24.64] ;  /* 0x0000000a18187981 */ /* 0x000ea4000c1e9900 */
[----:B------:R-:W-:Y:S02]  /*62b0*/  IMAD.WIDE.U32 R16, R11, 0x4, R26 ;  /* 0x000000040b107825 */ /* 0x000fe400078e001a */
[----:B------:R-:W2:Y:S02]  /*62c0*/  LDG.E.CONSTANT R23, desc[UR10][R22.64] ;  /* 0x0000000a16177981 */ /* 0x000ea4000c1e9900 */
[----:B------:R-:W-:Y:S02]  /*62d0*/  IMAD.WIDE.U32 R14, R51, 0x4, R14 ;  /* 0x00000004330e7825 */ /* 0x000fe400078e000e */
[----:B------:R0:W2:Y:S04]  /*62e0*/  LDG.E.CONSTANT R17, desc[UR10][R16.64] ;  /* 0x0000000a10117981 */ /* 0x0000a8000c1e9900 */
[----:B------:R-:W2:Y:S01]  /*62f0*/  LDG.E.CONSTANT R14, desc[UR10][R14.64] ;  /* 0x0000000a0e0e7981 */ /* 0x000ea2000c1e9900 */
[----:B------:R-:W-:Y:S01]  /*6300*/  PLOP3.LUT P0, PT, PT, PT, PT, 0x8, 0x80 ;  /* 0x000000000080781c */ /* 0x000fe20003f0e170 */
[C---:B------:R-:W-:Y:S01]  /*6310*/  IMAD R37, R10.reuse, 0x4, R37 ;  /* 0x000000040a257824 */ /* 0x040fe200078e0225 */
[----:B------:R-:W-:Y:S01]  /*6320*/  IADD3 R9, PT, PT, R9, 0x8, RZ ;  /* 0x0000000809097810 */ /* 0x000fe20007ffe0ff */
[C---:B------:R-:W-:Y:S01]  /*6330*/  IMAD R50, R10.reuse, 0x80, R49 ;  /* 0x000000800a327824 */ /* 0x040fe200078e0231 */
[C---:B------:R-:W-:Y:S01]  /*6340*/  LEA R11, R10.reuse, R11, 0x2 ;  /* 0x0000000b0a0b7211 */ /* 0x040fe200078e10ff */
[C---:B0-----:R-:W-:Y:S01]  /*6350*/  IMAD R16, R10.reuse, 0x80, R43 ;  /* 0x000000800a107824 */ /* 0x041fe200078e022b */
[----:B------:R-:W-:-:S02]  /*6360*/  LEA R44, R10, R39, 0x7 ;  /* 0x000000270a2c7211 */ /* 0x000fc400078e38ff */
[----:B------:R-:W-:Y:S01]  /*6370*/  LEA R46, R10, R51, 0x7 ;  /* 0x000000330a2e7211 */ /* 0x000fe200078e38ff */
[----:B---3--:R-:W-:-:S04]  /*6380*/  FADD R13, R13, R21 ;  /* 0x000000150d0d7221 */ /* 0x008fc80000000000 */
[----:B----4-:R-:W-:-:S04]  /*6390*/  FADD R13, R13, R8 ;  /* 0x000000080d0d7221 */ /* 0x010fc80000000000 */
[----:B------:R-:W-:Y:S01]  /*63a0*/  FADD R13, R13, R34 ;  /* 0x000000220d0d7221 */ /* 0x000fe20000000000 */
[----:B------:R-:W-:-:S04]  /*63b0*/  FFMA R21, R21, R38, R20 ;  /* 0x0000002615157223 */ /* 0x000fc80000000014 */
[----:B--2---:R-:W-:-:S04]  /*63c0*/  FFMA R21, R8, R45, R21 ;  /* 0x0000002d08157223 */ /* 0x004fc80000000015 */
        /* <DEDUP_REMOVED lines=11> */
[C---:B------:R-:W-:Y:S01]  /*6480*/  IADD3 R17, PT, PT, R10.reuse, R41, R10 ;  /* 0x000000290a117210 */ /* 0x040fe20007ffe00a */
[----:B------:R-:W-:-:S03]  /*6490*/  IMAD R23, R10, 0x4, R35 ;  /* 0x000000040a177824 */ /* 0x000fc600078e0223 */
[----:B------:R-:W-:-:S07]  /*64a0*/  IADD3 R17, PT, PT, R10, R17, R10 ;  /* 0x000000110a117210 */ /* 0x000fce0007ffe00a */
.L_x_192:
[----:B------:R-:W-:-:S13]  /*64b0*/  ISETP.NE.OR P0, PT, R9, RZ, P0 ;  /* 0x000000ff0900720c */ /* 0x000fda0000705670 */
[----:B------:R-:W-:Y:S05]  /*64c0*/  @!P0 BRA `(.L_x_188) ;  /* 0x0000000000908947 */ /* 0x000fea0003800000 */
.L_x_189:
[----:B------:R-:W-:-:S04]  /*64d0*/  IMAD.WIDE.U32 R30, R17, 0x4, R26 ;  /* 0x00000004111e7825 */ /* 0x000fc800078e001a */
[----:B0-----:R-:W-:Y:S02]  /*64e0*/  IMAD.WIDE.U32 R32, R16, 0x4, R28 ;  /* 0x0000000410207825 */ /* 0x001fe400078e001c */
[----:B------:R-:W2:Y:S02]  /*64f0*/  LDG.E.CONSTANT R31, desc[UR10][R30.64] ;  /* 0x0000000a1e1f7981 */ /* 0x000ea4000c1e9900 */
[----:B------:R-:W-:Y:S02]  /*6500*/  IMAD.WIDE.U32 R34, R23, 0x4, R26 ;  /* 0x0000000417227825 */ /* 0x000fe400078e001a */
[----:B------:R-:W3:Y:S02]  /*6510*/  LDG.E.CONSTANT R32, desc[UR10][R32.64] ;  /* 0x0000000a20207981 */ /* 0x000ee4000c1e9900 */
[----:B------:R-:W-:Y:S02]  /*6520*/  IMAD.WIDE.U32 R38, R44, 0x4, R28 ;  /* 0x000000042c267825 */ /* 0x000fe400078e001c */
[----:B------:R-:W4:Y:S02]  /*6530*/  LDG.E.CONSTANT R35, desc[UR10][R34.64] ;  /* 0x0000000a22237981 */ /* 0x000f24000c1e9900 */
[----:B------:R-:W-:-:S02]  /*6540*/  IMAD.WIDE.U32 R40, R37, 0x4, R26 ;  /* 0x0000000425287825 */ /* 0x000fc400078e001a */
[----:B------:R-:W4:Y:S02]  /*6550*/  LDG.E.CONSTANT R38, desc[UR10][R38.64] ;  /* 0x0000000a26267981 */ /* 0x000f24000c1e9900 */
[----:B------:R-:W-:Y:S02]  /*6560*/  IMAD.WIDE.U32 R14, R50, 0x4, R28 ;  /* 0x00000004320e7825 */ /* 0x000fe400078e001c */
[----:B------:R-:W4:Y:S02]  /*6570*/  LDG.E.CONSTANT R41, desc[UR10][R40.64] ;  /* 0x0000000a28297981 */ /* 0x000f24000c1e9900 */
[----:B------:R-:W-:Y:S02]  /*6580*/  IMAD.WIDE.U32 R24, R11, 0x4, R26 ;  /* 0x000000040b187825 */ /* 0x000fe400078e001a */
[----:B------:R-:W4:Y:S02]  /*6590*/  LDG.E.CONSTANT R14, desc[UR10][R14.64] ;  /* 0x0000000a0e0e7981 */ /* 0x000f24000c1e9900 */
[----:B------:R-:W-:-:S02]  /*65a0*/  IMAD.WIDE.U32 R18, R46, 0x4, R28 ;  /* 0x000000042e127825 */ /* 0x000fc400078e001c */
[----:B------:R-:W4:Y:S04]  /*65b0*/  LDG.E.CONSTANT R25, desc[UR10][R24.64] ;  /* 0x0000000a18197981 */ /* 0x000f28000c1e9900 */
[----:B------:R-:W4:Y:S01]  /*65c0*/  LDG.E.CONSTANT R18, desc[UR10][R18.64] ;  /* 0x0000000a12127981 */ /* 0x000f22000c1e9900 */
[----:B------:R-:W-:-:S04]  /*65d0*/  IADD3 R9, PT, PT, R9, 0x4, RZ ;  /* 0x0000000409097810 */ /* 0x000fc80007ffe0ff */
[----:B------:R-:W-:Y:S02]  /*65e0*/  ISETP.NE.AND P0, PT, R9, RZ, PT ;  /* 0x000000ff0900720c */ /* 0x000fe40003f05270 */
[C---:B------:R-:W-:Y:S01]  /*65f0*/  IADD3 R17, PT, PT, R10.reuse, R17, R10 ;  /* 0x000000110a117210 */ /* 0x040fe20007ffe00a */
[C---:B------:R-:W-:Y:S01]  /*6600*/  IMAD R44, R10.reuse, 0x80, R44 ;  /* 0x000000800a2c7824 */ /* 0x040fe200078e022c */
[C---:B------:R-:W-:Y:S01]  /*6610*/  LEA R50, R10.reuse, R50, 0x7 ;  /* 0x000000320a327211 */ /* 0x040fe200078e38ff */
[C---:B------:R-:W-:Y:S01]  /*6620*/  IMAD R37, R10.reuse, 0x4, R37 ;  /* 0x000000040a257824 */ /* 0x040fe200078e0225 */
[C---:B------:R-:W-:Y:S01]  /*6630*/  IADD3 R17, PT, PT, R10.reuse, R17, R10 ;  /* 0x000000110a117210 */ /* 0x040fe20007ffe00a */
[C---:B------:R-:W-:Y:S01]  /*6640*/  IMAD R11, R10.reuse, 0x4, R11 ;  /* 0x000000040a0b7824 */ /* 0x040fe200078e020b */
[C---:B------:R-:W-:Y:S01]  /*6650*/  LEA R46, R10.reuse, R46, 0x7 ;  /* 0x0000002e0a2e7211 */ /* 0x040fe200078e38ff */
[C---:B------:R-:W-:Y:S01]  /*6660*/  IMAD R16, R10.reuse, 0x80, R16 ;  /* 0x000000800a107824 */ /* 0x040fe200078e0210 */
[----:B------:R-:W-:Y:S01]  /*6670*/  LEA R23, R10, R23, 0x2 ;  /* 0x000000170a177211 */ /* 0x000fe200078e10ff */
[C---:B--2---:R-:W-:Y:S01]  /*6680*/  FADD R13, R31.reuse, R13 ;  /* 0x0000000d1f0d7221 */ /* 0x044fe20000000000 */
[----:B---3--:R-:W-:-:S03]  /*6690*/  FFMA R32, R31, R32, R20 ;  /* 0x000000201f207223 */ /* 0x008fc60000000014 */
[----:B----4-:R-:W-:Y:S01]  /*66a0*/  FADD R13, R13, R35 ;  /* 0x000000230d0d7221 */ /* 0x010fe20000000000 */
[----:B------:R-:W-:-:S03]  /*66b0*/  FFMA R32, R35, R38, R32 ;  /* 0x0000002623207223 */ /* 0x000fc60000000020 */
[----:B------:R-:W-:Y:S01]  /*66c0*/  FADD R13, R13, R41 ;  /* 0x000000290d0d7221 */ /* 0x000fe20000000000 */
[----:B------:R-:W-:-:S03]  /*66d0*/  FFMA R32, R41, R14, R32 ;  /* 0x0000000e29207223 */ /* 0x000fc60000000020 */
[----:B------:R-:W-:Y:S01]  /*66e0*/  FADD R13, R13, R25 ;  /* 0x000000190d0d7221 */ /* 0x000fe20000000000 */
[----:B------:R-:W-:Y:S01]  /*66f0*/  FFMA R20, R25, R18, R32 ;  /* 0x0000001219147223 */ /* 0x000fe20000000020 */
[----:B------:R-:W-:Y:S06]  /*6700*/  @P0 BRA `(.L_x_189) ;  /* 0xfffffffc00700947 */ /* 0x000fec000383ffff */
.L_x_188:
[----:B------:R-:W-:-:S13]  /*6710*/  ISETP.NE.AND P0, PT, R12, RZ, PT ;  /* 0x000000ff0c00720c */ /* 0x000fda0003f05270 */
[----:B------:R-:W-:Y:S05]  /*6720*/  @!P0 BRA `(.L_x_187) ;  /* 0x0000000000588947 */ /* 0x000fea0003800000 */
[----:B------:R-:W1:Y:S01]  /*6730*/  LDC.64 R18, c[0x0][0x3b0] ;  /* 0x0000ec00ff127b82 */ /* 0x000e620000000a00 */
[----:B------:R-:W-:Y:S01]  /*6740*/  SHF.R.U64 R7, R7, 0x5, RZ ;  /* 0x0000000507077819 */ /* 0x000fe200000012ff */
[----:B------:R-:W-:Y:S01]  /*6750*/  IMAD.WIDE.U32 R26, R17, 0x4, R26 ;  /* 0x00000004111a7825 */ /* 0x000fe200078e001a */
[----:B------:R-:W-:Y:S02]  /*6760*/  IADD3 R12, PT, PT, -R12, RZ, RZ ;  /* 0x000000ff0c0c7210 */ /* 0x000fe40007ffe1ff */
[----:B------:R-:W-:Y:S01]  /*6770*/  ISETP.GT.U32.AND P0, PT, R7, 0x1, PT ;  /* 0x000000010700780c */ /* 0x000fe20003f04070 */
[----:B------:R-:W-:-:S03]  /*6780*/  IMAD R17, R17, 0x20, R3 ;  /* 0x0000002011117824 */ /* 0x000fc600078e0203 */
[----:B------:R-:W-:-:S04]  /*6790*/  ISETP.GT.U32.AND.EX P0, PT, RZ, RZ, PT, P0 ;  /* 0x000000ffff00720c */ /* 0x000fc80003f04100 */
[----:B------:R-:W-:-:S04]  /*67a0*/  SEL R11, R7, 0x1, P0 ;  /* 0x00000001070b7807 */ /* 0x000fc80000000000 */
[----:B------:R-:W-:-:S07]  /*67b0*/  SHF.L.U64.HI R16, R11, 0x2, RZ ;  /* 0x000000020b107819 */ /* 0x000fce00000102ff */
.L_x_193:
[----:B-1----:R-:W-:Y:S01]  /*67c0*/  IMAD.WIDE.U32 R8, R17, 0x4, R18 ;  /* 0x0000000411087825 */ /* 0x002fe200078e0012 */
[----:B------:R-:W-:-:S03]  /*67d0*/  MOV R14, R26 ;  /* 0x0000001a000e7202 */ /* 0x000fc60000000f00 */
[----:B------:R-:W-:Y:S02]  /*67e0*/  IMAD.MOV.U32 R15, RZ, RZ, R27 ;  /* 0x000000ffff0f7224 */ /* 0x000fe400078e001b */
[----:B------:R-:W2:Y:S04]  /*67f0*/  LDG.E.CONSTANT R8, desc[UR10][R8.64] ;  /* 0x0000000a08087981 */ /* 0x000ea8000c1e9900 */
[----:B------:R-:W3:Y:S01]  /*6800*/  LDG.E.CONSTANT R7, desc[UR10][R14.64] ;  /* 0x0000000a0e077981 */ /* 0x000ee2000c1e9900 */
[----:B------:R-:W-:-:S04]  /*6810*/  IADD3 R12, PT, PT, R12, 0x1, RZ ;  /* 0x000000010c0c7810 */ /* 0x000fc80007ffe0ff */
[----:B------:R-:W-:Y:S02]  /*6820*/  ISETP.NE.AND P0, PT, R12, RZ, PT ;  /* 0x000000ff0c00720c */ /* 0x000fe40003f05270 */
[----:B------:R-:W-:Y:S01]  /*6830*/  LEA R26, P1, R11, R26, 0x2 ;  /* 0x0000001a0b1a7211 */ /* 0x000fe200078210ff */
[----:B------:R-:W-:-:S03]  /*6840*/  IMAD R17, R10, 0x20, R17 ;  /* 0x000000200a117824 */ /* 0x000fc600078e0211 */
[----:B------:R-:W-:Y:S01]  /*6850*/  IADD3.X R27, PT, PT, R27, R16, RZ, P1, !PT ;  /* 0x000000101b1b7210 */ /* 0x000fe20000ffe4ff */
[C---:B---3--:R-:W-:Y:S01]  /*6860*/  FADD R13, R7.reuse, R13 ;  /* 0x0000000d070d7221 */ /* 0x048fe20000000000 */
[----:B--2---:R-:W-:-:S05]  /*6870*/  FFMA R20, R7, R8, R20 ;  /* 0x0000000807147223 */ /* 0x004fca0000000014 */
[----:B------:R-:W-:Y:S05]  /*6880*/  @P0 BRA `(.L_x_193) ;  /* 0xfffffffc00cc0947 */ /* 0x000fea000383ffff */
.L_x_187:
[----:B------:R-:W1:Y:S01]  /*6890*/  MUFU.RCP R8, R13 ;  /* 0x0000000d00087308 */ /* 0x000e620000001000 */
[----:B------:R-:W-:Y:S01]  /*68a0*/  BSSY.RECONVERGENT B1, `(.L_x_194) ;  /* 0x000000c000017945 */ /* 0x000fe20003800200 */
[----:B------:R-:W-:-:S06]  /*68b0*/  FSETP.GT.AND P2, PT, R13, RZ, PT ;  /* 0x000000ff0d00720b */ /* 0x000fcc0003f44000 */
[----:B------:R-:W2:Y:S01]  /*68c0*/  FCHK P0, R20, R13 ;  /* 0x0000000d14007302 */ /* 0x000ea20000000000 */
[----:B-1----:R-:W-:-:S04]  /*68d0*/  FFMA R7, R8, -R13, 1 ;  /* 0x3f80000008077423 */ /* 0x002fc8000000080d */
[----:B------:R-:W-:-:S04]  /*68e0*/  FFMA R7, R8, R7, R8 ;  /* 0x0000000708077223 */ /* 0x000fc80000000008 */
[----:B------:R-:W-:-:S04]  /*68f0*/  FFMA R9, R7, R20, RZ ;  /* 0x0000001407097223 */ /* 0x000fc800000000ff */
[----:B------:R-:W-:-:S04]  /*6900*/  FFMA R8, R9, -R13, R20 ;  /* 0x8000000d09087223 */ /* 0x000fc80000000014 */
[----:B------:R-:W-:Y:S01]  /*6910*/  FFMA R7, R7, R8, R9 ;  /* 0x0000000807077223 */ /* 0x000fe20000000009 */
[----:B--2---:R-:W-:Y:S06]  /*6920*/  @!P0 BRA `(.L_x_195) ;  /* 0x00000000000c8947 */ /* 0x004fec0003800000 */
[----:B------:R-:W-:-:S07]  /*6930*/  MOV R15, 0x6950 ;  /* 0x00006950000f7802 */ /* 0x000fce0000000f00 */
[----:B0----5:R-:W-:Y:S05]  /*6940*/  CALL.REL.NOINC `($__internal_7_$__cuda_sm3x_div_rn_noftz_f32_slowpath) ;  /* 0x0000000800287944 */ /* 0x021fea0003c00000 */
[----:B------:R-:W-:-:S07]  /*6950*/  IMAD.MOV.U32 R7, RZ, RZ, R11 ;  /* 0x000000ffff077224 */ /* 0x000fce00078e000b */
.L_x_195:
[----:B------:R-:W-:Y:S05]  /*6960*/  BSYNC.RECONVERGENT B1 ;  /* 0x0000000000017941 */ /* 0x000fea0003800200 */
.L_x_194:
[----:B------:R-:W-:-:S05]  /*6970*/  FSEL R7, R7, RZ, P2 ;  /* 0x000000ff07077208 */ /* 0x000fca0001000000 */
[----:B------:R1:W-:Y:S02]  /*6980*/  STS [R6+0x5280], R7 ;  /* 0x0052800706007388 */ /* 0x0003e40000000800 */
.L_x_186:
[----:B------:R-:W-:Y:S05]  /*6990*/  BSYNC.RECONVERGENT B0 ;  /* 0x0000000000007941 */ /* 0x000fea0003800200 */
.L_x_185:
[----:B------:R-:W-:Y:S01]  /*69a0*/  BAR.SYNC.DEFER_BLOCKING 0x0 ;  /* 0x0000000000007b1d */ /* 0x000fe20000010000 */
[----:B------:R-:W-:-:S05]  /*69b0*/  HFMA2 R8, -RZ, RZ, 2.53125, 0 ;  /* 0x41100000ff087431 */ /* 0x000fca00000001ff */
[----:B------:R-:W-:Y:S01]  /*69c0*/  BSSY.RECONVERGENT B0, `(.L_x_196) ;  /* 0x0000013000007945 */ /* 0x000fe20003800200 */
[----:B-1----:R-:W1:Y:S02]  /*69d0*/  LDS R7, [R6+0x5280] ;  /* 0x0052800006077984 */ /* 0x002e640000000800 */
[----:B-1---5:R-:W-:-:S04]  /*69e0*/  FMUL R4, R4, R7 ;  /* 0x0000000704047220 */ /* 0x022fc80000400000 */
[----:B------:R-:W-:-:S04]  /*69f0*/  FMUL R7, R4, R4 ;  /* 0x0000000404077220 */ /* 0x000fc80000400000 */
[C---:B------:R-:W-:Y:S01]  /*6a00*/  FFMA R13, R7.reuse, R8, 27 ;  /* 0x41d80000070d7423 */ /* 0x040fe20000000008 */
[----:B------:R-:W-:-:S03]  /*6a10*/  FADD R7, R7, 27 ;  /* 0x41d8000007077421 */ /* 0x000fc60000000000 */
[----:B------:R-:W1:Y:S01]  /*6a20*/  MUFU.RCP R8, R13 ;  /* 0x0000000d00087308 */ /* 0x000e620000001000 */
[----:B------:R-:W-:-:S07]  /*6a30*/  FMUL R4, R4, R7 ;  /* 0x0000000704047220 */ /* 0x000fce0000400000 */
[----:B------:R-:W2:Y:S01]  /*6a40*/  FCHK P0, R4, R13 ;  /* 0x0000000d04007302 */ /* 0x000ea20000000000 */
[----:B-1----:R-:W-:-:S04]  /*6a50*/  FFMA R9, -R13, R8, 1 ;  /* 0x3f8000000d097423 */ /* 0x002fc80000000108 */
[----:B------:R-:W-:-:S04]  /*6a60*/  FFMA R9, R8, R9, R8 ;  /* 0x0000000908097223 */ /* 0x000fc80000000008 */
[----:B------:R-:W-:-:S04]  /*6a70*/  FFMA R6, R4, R9, RZ ;  /* 0x0000000904067223 */ /* 0x000fc800000000ff */
[----:B------:R-:W-:-:S04]  /*6a80*/  FFMA R7, -R13, R6, R4 ;  /* 0x000000060d077223 */ /* 0x000fc80000000104 */
[----:B------:R-:W-:Y:S01]  /*6a90*/  FFMA R9, R9, R7, R6 ;  /* 0x0000000709097223 */ /* 0x000fe20000000006 */
[----:B--2---:R-:W-:Y:S06]  /*6aa0*/  @!P0 BRA `(.L_x_197) ;  /* 0x0000000000108947 */ /* 0x004fec0003800000 */
[----:B------:R-:W-:Y:S01]  /*6ab0*/  IMAD.MOV.U32 R20, RZ, RZ, R4 ;  /* 0x000000ffff147224 */ /* 0x000fe200078e0004 */
[----:B------:R-:W-:-:S07]  /*6ac0*/  MOV R15, 0x6ae0 ;  /* 0x00006ae0000f7802 */ /* 0x000fce0000000f00 */
[----:B0-----:R-:W-:Y:S05]  /*6ad0*/  CALL.REL.NOINC `($__internal_7_$__cuda_sm3x_div_rn_noftz_f32_slowpath) ;  /* 0x0000000400c47944 */ /* 0x001fea0003c00000 */
[----:B------:R-:W-:-:S07]  /*6ae0*/  MOV R9, R11 ;  /* 0x0000000b00097202 */ /* 0x000fce0000000f00 */
.L_x_197:
[----:B------:R-:W-:Y:S05]  /*6af0*/  BSYNC.RECONVERGENT B0 ;  /* 0x0000000000007941 */ /* 0x000fea0003800200 */
.L_x_196:
[----:B------:R-:W1:Y:S01]  /*6b00*/  LDC.64 R6, c[0x0][0x3b0] ;  /* 0x0000ec00ff067b82 */ /* 0x000e620000000a00 */
[----:B------:R-:W-:Y:S01]  /*6b10*/  IMAD R3, R0, 0x20, R3 ;  /* 0x0000002000037824 */ /* 0x000fe200078e0203 */
[----:B------:R-:W2:Y:S01]  /*6b20*/  LDCU UR4, c[0x0][0x3bc] ;  /* 0x00007780ff0477ac */ /* 0x000ea20008000800 */
[----:B------:R-:W3:Y:S05]  /*6b30*/  LDCU.128 UR12, c[0x3][0x10] ;  /* 0x00c00200ff0c77ac */ /* 0x000eea0008000c00 */
[----:B------:R-:W4:Y:S08]  /*6b40*/  LDC.64 R12, c[0x3][RZ] ;  /* 0x00c00000ff0c7b82 */ /* 0x000f300000000a00 */
[----:B------:R-:W5:Y:S01]  /*6b50*/  LDC.64 R14, c[0x3][0x8] ;  /* 0x00c00200ff0e7b82 */ /* 0x000f620000000a00 */
[----:B-1----:R-:W-:-:S06]  /*6b60*/  IMAD.WIDE.U32 R6, R3, 0x4, R6 ;  /* 0x0000000403067825 */ /* 0x002fcc00078e0006 */
[----:B------:R1:W3:Y:S01]  /*6b70*/  LDG.E.CONSTANT R6, desc[UR10][R6.64] ;  /* 0x0000000a06067981 */ /* 0x0002e2000c1e9900 */
[----:B------:R-:W-:Y:S01]  /*6b80*/  BSSY.RECONVERGENT B0, `(.L_x_198) ;  /* 0x000002a000007945 */ /* 0x000fe20003800200 */
[----:B----4-:R-:W-:Y:S01]  /*6b90*/  FADD R4, -R12, 1 ;  /* 0x3f8000000c047421 */ /* 0x010fe20000000100 */
[----:B------:R-:W-:-:S03]  /*6ba0*/  FADD R11, -R13, 1 ;  /* 0x3f8000000d0b7421 */ /* 0x000fc60000000100 */
[----:B------:R-:W-:-:S04]  /*6bb0*/  FMUL R4, RZ, R4 ;  /* 0x00000004ff047220 */ /* 0x000fc80000400000 */
[----:B------:R-:W-:Y:S01]  /*6bc0*/  FFMA R8, R5, R12, R4 ;  /* 0x0000000c05087223 */ /* 0x000fe20000000004 */
[----:B-1----:R-:W-:Y:S01]  /*6bd0*/  HFMA2 R7, -RZ, RZ, 1.0341796875, -112.625 ;  /* 0x3c23d70aff077431 */ /* 0x002fe200000001ff */
[----:B--2---:R-:W-:Y:S01]  /*6be0*/  I2FP.F32.S32 R4, UR4 ;  /* 0x0000000400047c45 */ /* 0x004fe20008201400 */
[----:B-----5:R-:W-:Y:S01]  /*6bf0*/  FADD R10, -R14, 1 ;  /* 0x3f8000000e0a7421 */ /* 0x020fe20000000100 */
[----:B------:R-:W-:Y:S02]  /*6c00*/  FMUL R11, R8, R11 ;  /* 0x0000000b080b7220 */ /* 0x000fe40000400000 */
[----:B------:R-:W-:Y:S02]  /*6c10*/  FMNMX R4, R4, 20, PT ;  /* 0x41a0000004047809 */ /* 0x000fe40003800000 */
[C---:B------:R-:W-:Y:S01]  /*6c20*/  FFMA R11, R2.reuse, R13, R11 ;  /* 0x0000000d020b7223 */ /* 0x040fe2000000000b */
[----:B---3--:R-:W-:Y:S01]  /*6c30*/  FMUL R2, R2, UR13 ;  /* 0x0000000d02027c20 */ /* 0x008fe20008400000 */
[----:B------:R-:W-:Y:S01]  /*6c40*/  FADD R13, -R15, 1 ;  /* 0x3f8000000f0d7421 */ /* 0x000fe20000000100 */
[----:B------:R-:W-:Y:S01]  /*6c50*/  FFMA R7, R4, -R7, 0.94999998807907104492 ;  /* 0x3f73333304077423 */ /* 0x000fe20000000807 */
[----:B------:R-:W-:Y:S01]  /*6c60*/  FMUL R10, R11, R10 ;  /* 0x0000000a0b0a7220 */ /* 0x000fe20000400000 */
[----:B------:R-:W-:Y:S01]  /*6c70*/  FFMA R2, R5, UR12, R2 ;  /* 0x0000000c05027c23 */ /* 0x000fe20008000002 */
[----:B------:R-:W-:-:S02]  /*6c80*/  FADD R11, R8, R11 ;  /* 0x0000000b080b7221 */ /* 0x000fc40000000000 */
[C---:B------:R-:W-:Y:S01]  /*6c90*/  FFMA R10, R9.reuse, R14, R10 ;  /* 0x0000000e090a7223 */ /* 0x040fe2000000000a */
[----:B------:R-:W-:-:S03]  /*6ca0*/  FFMA R9, R9, UR14, R2 ;  /* 0x0000000e09097c23 */ /* 0x000fc60008000002 */
[C---:B------:R-:W-:Y:S01]  /*6cb0*/  FMUL R13, R10.reuse, R13 ;  /* 0x0000000d0a0d7220 */ /* 0x040fe20000400000 */
[----:B------:R-:W-:Y:S01]  /*6cc0*/  FADD R10, R10, R11 ;  /* 0x0000000b0a0a7221 */ /* 0x000fe20000000000 */
[----:B------:R-:W-:-:S04]  /*6cd0*/  FMUL R6, R6, R7 ;  /* 0x0000000706067220 */ /* 0x000fc80000400000 */
[C---:B------:R-:W-:Y:S01]  /*6ce0*/  FFMA R13, R6.reuse, R15, R13 ;  /* 0x0000000f060d7223 */ /* 0x040fe2000000000d */
[----:B------:R-:W-:-:S03]  /*6cf0*/  FFMA R9, R6, UR15, R9 ;  /* 0x0000000f06097c23 */ /* 0x000fc60008000009 */
[----:B------:R-:W-:Y:S01]  /*6d00*/  FADD R10, R13, R10 ;  /* 0x0000000a0d0a7221 */ /* 0x000fe20000000000 */
[----:B------:R-:W-:-:S03]  /*6d10*/  IMAD.MOV.U32 R13, RZ, RZ, 0x41100000 ;  /* 0x41100000ff0d7424 */ /* 0x000fc600078e00ff */
[----:B------:R-:W-:-:S04]  /*6d20*/  FFMA R9, R10, 0.20000000298023223877, R9 ;  /* 0x3e4ccccd0a097823 */ /* 0x000fc80000000009 */
        /* <DEDUP_REMOVED lines=12> */
[----:B------:R-:W-:-:S07]  /*6df0*/  MOV R15, 0x6e10 ;  /* 0x00006e10000f7802 */ /* 0x000fce0000000f00 */
[----:B0-----:R-:W-:Y:S05]  /*6e00*/  CALL.REL.NOINC `($__internal_7_$__cuda_sm3x_div_rn_noftz_f32_slowpath) ;  /* 0x0000000000f87944 */ /* 0x001fea0003c00000 */
[----:B------:R-:W-:-:S07]  /*6e10*/  MOV R2, R11 ;  /* 0x0000000b00027202 */ /* 0x000fce0000000f00 */
.L_x_199:
[----:B------:R-:W-:Y:S05]  /*6e20*/  BSYNC.RECONVERGENT B0 ;  /* 0x0000000000007941 */ /* 0x000fea0003800200 */
.L_x_198:
[----:B------:R-:W1:Y:S01]  /*6e30*/  LDCU.64 UR4, c[0x3][0x98] ;  /* 0x00c01300ff0477ac */ /* 0x000e620008000a00 */
[----:B------:R-:W-:Y:S01]  /*6e40*/  VIADD R0, R0, 0x14b ;  /* 0x0000014b00007836 */ /* 0x000fe20000000000 */
[----:B------:R-:W2:Y:S01]  /*6e50*/  LDCU.128 UR12, c[0x3][0xa0] ;  /* 0x00c01400ff0c77ac */ /* 0x000ea20008000c00 */
[----:B------:R-:W3:Y:S02]  /*6e60*/  LDCU.128 UR16, c[0x3][0xb0] ;  /* 0x00c01600ff1077ac */ /* 0x000ee40008000c00 */
[C---:B-1----:R-:W-:Y:S01]  /*6e70*/  VIADD R5, R0.reuse, -UR5 ;  /* 0x8000000500057c36 */ /* 0x042fe20008000000 */
[C---:B------:R-:W-:Y:S01]  /*6e80*/  IADD3 R4, PT, PT, R0.reuse, -UR4, RZ ;  /* 0x8000000400047c10 */ /* 0x040fe2000fffe0ff */
[----:B--2---:R-:W-:-:S03]  /*6e90*/  VIADD R7, R0, -UR13 ;  /* 0x8000000d00077c36 */ /* 0x004fc60008000000 */
[----:B------:R-:W-:Y:S01]  /*6ea0*/  I2FP.F32.S32 R4, R4 ;  /* 0x0000000400047245 */ /* 0x000fe20000201400 */
[C---:B------:R-:W-:Y:S01]  /*6eb0*/  VIADD R8, R0.reuse, -UR15 ;  /* 0x8000000f00087c36 */ /* 0x040fe20008000000 */
[----:B------:R-:W-:Y:S01]  /*6ec0*/  I2FP.F32.S32 R5, R5 ;  /* 0x0000000500057245 */ /* 0x000fe20000201400 */
[C---:B---3--:R-:W-:Y:S01]  /*6ed0*/  VIADD R10, R0.reuse, -UR19 ;  /* 0x80000013000a7c36 */ /* 0x048fe20008000000 */
[----:B------:R-:W-:Y:S02]  /*6ee0*/  IADD3 R6, PT, PT, R0, -UR12, RZ ;  /* 0x8000000c00067c10 */ /* 0x000fe4000fffe0ff */
[----:B------:R-:W-:Y:S02]  /*6ef0*/  FMNMX3 R4, |R4|, 1000, |R5|, PT ;  /* 0x447a000004047876 */ /* 0x000fe40003800605 */
[----:B------:R-:W-:Y:S02]  /*6f00*/  I2FP.F32.S32 R5, R6 ;  /* 0x0000000600057245 */ /* 0x000fe40000201400 */
[----:B------:R-:W-:-:S02]  /*6f10*/  I2FP.F32.S32 R7, R7 ;  /* 0x0000000700077245 */ /* 0x000fc40000201400 */
[----:B------:R-:W-:Y:S02]  /*6f20*/  IADD3 R6, PT, PT, R0, -UR14, RZ ;  /* 0x8000000e00067c10 */ /* 0x000fe4000fffe0ff */
[----:B------:R-:W-:Y:S02]  /*6f30*/  FMNMX3 R4, R4, |R5|, |R7|, PT ;  /* 0x4000000504047276 */ /* 0x000fe40003800407 */
[----:B------:R-:W-:Y:S01]  /*6f40*/  I2FP.F32.S32 R5, R6 ;  /* 0x0000000600057245 */ /* 0x000fe20000201400 */
[C---:B------:R-:W-:Y:S01]  /*6f50*/  VIADD R6, R0.reuse, -UR17 ;  /* 0x8000001100067c36 */ /* 0x040fe20008000000 */
[C---:B------:R-:W-:Y:S02]  /*6f60*/  IADD3 R7, PT, PT, R0.reuse, -UR16, RZ ;  /* 0x8000001000077c10 */ /* 0x040fe4000fffe0ff */
[----:B------:R-:W-:Y:S02]  /*6f70*/  I2FP.F32.S32 R8, R8 ;  /* 0x0000000800087245 */ /* 0x000fe40000201400 */
[----:B------:R-:W-:-:S02]  /*6f80*/  IADD3 R9, PT, PT, R0, -UR18, RZ ;  /* 0x8000001200097c10 */ /* 0x000fc4000fffe0ff */
[----:B------:R-:W-:Y:S01]  /*6f90*/  FMNMX3 R4, R4, |R5|, |R8|, PT ;  /* 0x4000000504047276 */ /* 0x000fe20003800408 */
[----:B------:R-:W-:Y:S01]  /*6fa0*/  HFMA2 R8, -RZ, RZ, 1.44921875, -19.203125 ;  /* 0x3dcccccdff087431 */ /* 0x000fe200000001ff */
[----:B------:R-:W-:Y:S01]  /*6fb0*/  I2FP.F32.S32 R7, R7 ;  /* 0x0000000700077245 */ /* 0x000fe20000201400 */
[----:B------:R-:W-:Y:S01]  /*6fc0*/  IMAD.MOV.U32 R5, RZ, RZ, 0x41200000 ;  /* 0x41200000ff057424 */ /* 0x000fe200078e00ff */
[----:B------:R-:W-:Y:S02]  /*6fd0*/  I2FP.F32.S32 R6, R6 ;  /* 0x0000000600067245 */ /* 0x000fe40000201400 */
[----:B------:R-:W-:Y:S02]  /*6fe0*/  I2FP.F32.S32 R9, R9 ;  /* 0x0000000900097245 */ /* 0x000fe40000201400 */
[----:B------:R-:W-:Y:S02]  /*6ff0*/  FMNMX3 R0, R4, |R7|, |R6|, PT ;  /* 0x4000000704007276 */ /* 0x000fe40003800406 */
[----:B------:R-:W-:Y:S01]  /*7000*/  I2FP.F32.S32 R10, R10 ;  /* 0x0000000a000a7245 */ /* 0x000fe20000201400 */
[----:B------:R-:W-:-:S03]  /*7010*/  FFMA R4, -R8, R5, 1 ;  /* 0x3f80000008047423 */ /* 0x000fc60000000105 */
[----:B------:R-:W-:Y:S01]  /*7020*/  FMNMX3 R0, R0, |R9|, |R10|, PT ;  /* 0x4000000900007276 */ /* 0x000fe2000380040a */
[----:B------:R-:W-:-:S03]  /*7030*/  FFMA R5, R4, -R8, -0.10000000149011611938 ;  /* 0xbdcccccd04057423 */ /* 0x000fc60000000808 */
[----:B------:R-:W1:Y:S01]  /*7040*/  FCHK P0, R0, -10 ;  /* 0xc120000000007902 */ /* 0x000e620000000000 */
[----:B------:R-:W-:-:S04]  /*7050*/  FFMA R4, R0, R5, RZ ;  /* 0x0000000500047223 */ /* 0x000fc800000000ff */
[----:B------:R-:W-:-:S04]  /*7060*/  FFMA R6, R4, 10, R0 ;  /* 0x4120000004067823 */ /* 0x000fc80000000000 */
[----:B------:R-:W-:Y:S01]  /*7070*/  FFMA R4, R5, R6, R4 ;  /* 0x0000000605047223 */ /* 0x000fe20000000004 */
[----:B-1----:R-:W-:Y:S06]  /*7080*/  @!P0 BRA `(.L_x_200) ;  /* 0x0000000000148947 */ /* 0x002fec0003800000 */
[----:B------:R-:W-:Y:S01]  /*7090*/  MOV R20, R0 ;  /* 0x0000000000147202 */ /* 0x000fe20000000f00 */
[----:B------:R-:W-:Y:S01]  /*70a0*/  IMAD.MOV.U32 R13, RZ, RZ, -0x3ee00000 ;  /* 0xc1200000ff0d7424 */ /* 0x000fe200078e00ff */
[----:B------:R-:W-:-:S07]  /*70b0*/  MOV R15, 0x70d0 ;  /* 0x000070d0000f7802 */ /* 0x000fce0000000f00 */
[----:B0-----:R-:W-:Y:S05]  /*70c0*/  CALL.REL.NOINC `($__internal_7_$__cuda_sm3x_div_rn_noftz_f32_slowpath) ;  /* 0x0000000000487944 */ /* 0x001fea0003c00000 */
[----:B------:R-:W-:-:S07]  /*70d0*/  MOV R4, R11 ;  /* 0x0000000b00047202 */ /* 0x000fce0000000f00 */
.L_x_200:
[----:B------:R-:W-:Y:S01]  /*70e0*/  IMAD.MOV.U32 R5, RZ, RZ, 0x3bbb989d ;  /* 0x3bbb989dff057424 */ /* 0x000fe200078e00ff */
[----:B------:R-:W-:Y:S02]  /*70f0*/  MOV R7, 0x437c0000 ;  /* 0x437c000000077802 */ /* 0x000fe40000000f00 */
[----:B------:R-:W-:Y:S01]  /*7100*/  MOV R9, 0x3e99999a ;  /* 0x3e99999a00097802 */ /* 0x000fe20000000f00 */
[----:B------:R-:W-:-:S04]  /*7110*/  FFMA.SAT R0, R4, R5, 0.5 ;  /* 0x3f00000004007423 */ /* 0x000fc80000002005 */
[----:B------:R-:W-:-:S04]  /*7120*/  FFMA.RM R0, R0, R7, 12582913 ;  /* 0x4b40000100007423 */ /* 0x000fc80000004007 */
[C---:B------:R-:W-:Y:S01]  /*7130*/  FADD R5, R0.reuse, -12583039 ;  /* 0xcb40007f00057421 */ /* 0x040fe20000000000 */
[----:B------:R-:W-:-:S03]  /*7140*/  IMAD.SHL.U32 R0, R0, 0x800000, RZ ;  /* 0x0080000000007824 */ /* 0x000fc600078e00ff */
[----:B------:R-:W-:-:S04]  /*7150*/  FFMA R5, R4, 1.4426950216293334961, -R5 ;  /* 0x3fb8aa3b04057823 */ /* 0x000fc80000000805 */
[----:B------:R-:W-:Y:S02]  /*7160*/  FFMA R6, R4, 1.925963033500011079e-08, R5 ;  /* 0x32a5706004067823 */ /* 0x000fe40000000005 */
[----:B------:R-:W1:Y:S02]  /*7170*/  LDC.64 R4, c[0x0][0x3a8] ;  /* 0x0000ea00ff047b82 */ /* 0x000e640000000a00 */
[----:B------:R-:W2:Y:S02]  /*7180*/  MUFU.EX2 R7, R6 ;  /* 0x0000000600077308 */ /* 0x000ea40000000800 */
[----:B--2---:R-:W-:-:S04]  /*7190*/  FMUL R0, R0, R7 ;  /* 0x0000000700007220 */ /* 0x004fc80000400000 */
[----:B------:R-:W-:Y:S01]  /*71a0*/  FFMA R7, R0, R9, 1 ;  /* 0x3f80000000077423 */ /* 0x000fe20000000009 */
[----:B-1----:R-:W-:-:S04]  /*71b0*/  IMAD.WIDE.U32 R4, R3, 0x4, R4 ;  /* 0x0000000403047825 */ /* 0x002fc800078e0004 */
[----:B------:R-:W-:-:S05]  /*71c0*/  FMUL R7, R7, R2 ;  /* 0x0000000207077220 */ /* 0x000fca0000400000 */
[----:B------:R-:W-:Y:S01]  /*71d0*/  STG.E desc[UR10][R4.64], R7 ;  /* 0x0000000704007986 */ /* 0x000fe2000c10190a */
[----:B------:R-:W-:Y:S05]  /*71e0*/  EXIT ;  /* 0x000000000000794d */ /* 0x000fea0003800000 */
        .weak           $__internal_7_$__cuda_sm3x_div_rn_noftz_f32_slowpath
        .type           $__internal_7_$__cuda_sm3x_div_rn_noftz_f32_slowpath,@function
        .size           $__internal_7_$__cuda_sm3x_div_rn_noftz_f32_slowpath,(.L_x_223 - $__internal_7_$__cuda_sm3x_div_rn_noftz_f32_slowpath)
$__internal_7_$__cuda_sm3x_div_rn_noftz_f32_slowpath:
[--C-:B------:R-:W-:Y:S01]  /*71f0*/  SHF.R.U32.HI R8, RZ, 0x17, R13.reuse ;  /* 0x00000017ff087819 */ /* 0x100fe2000001160d */
[----:B------:R-:W-:Y:S01]  /*7200*/  BSSY.RECONVERGENT B2, `(.L_x_201) ;  /* 0x0000063000027945 */ /* 0x000fe20003800200 */
[----:B------:R-:W-:Y:S02]  /*7210*/  SHF.R.U32.HI R7, RZ, 0x17, R20 ;  /* 0x00000017ff077819 */ /* 0x000fe40000011614 */
[----:B------:R-:W-:Y:S02]  /*7220*/  LOP3.LUT R18, R8, 0xff, RZ, 0xc0, !PT ;  /* 0x000000ff08127812 */ /* 0x000fe400078ec0ff */
[----:B------:R-:W-:Y:S01]  /*7230*/  LOP3.LUT R9, R7, 0xff, RZ, 0xc0, !PT ;  /* 0x000000ff07097812 */ /* 0x000fe200078ec0ff */
[----:B------:R-:W-:Y:S02]  /*7240*/  IMAD.MOV.U32 R7, RZ, RZ, R13 ;  /* 0x000000ffff077224 */ /* 0x000fe400078e000d */
[----:B------:R-:W-:Y:S01]  /*7250*/  VIADD R11, R18, 0xffffffff ;  /* 0xffffffff120b7836 */ /* 0x000fe20000000000 */
[----:B------:R-:W-:-:S04]  /*7260*/  IADD3 R10, PT, PT, R9, -0x1, RZ ;  /* 0xffffffff090a7810 */ /* 0x000fc80007ffe0ff */
        /* <DEDUP_REMOVED lines=27> */
.L_x_202:
[----:B------:R-:W-:Y:S01]  /*7420*/  LEA R10, R18, 0xc0800000, 0x17 ;  /* 0xc0800000120a7811 */ /* 0x000fe200078eb8ff */
[----:B------:R-:W-:Y:S01]  /*7430*/  VIADD R9, R9, 0xffffff81 ;  /* 0xffffff8109097836 */ /* 0x000fe20000000000 */
[----:B------:R-:W-:Y:S02]  /*7440*/  BSSY.RECONVERGENT B3, `(.L_x_207) ;  /* 0x0000035000037945 */ /* 0x000fe40003800200 */
[----:B------:R-:W-:Y:S01]  /*7450*/  IADD3 R10, PT, PT, -R10, R7, RZ ;  /* 0x000000070a0a7210 */ /* 0x000fe20007ffe1ff */
[C---:B------:R-:W-:Y:S01]  /*7460*/  IMAD R7, R9.reuse, -0x800000, R20 ;  /* 0xff80000009077824 */ /* 0x040fe200078e0214 */
[----:B------:R-:W-:Y:S02]  /*7470*/  IADD3 R9, PT, PT, R9, 0x7f, -R18 ;  /* 0x0000007f09097810 */ /* 0x000fe40007ffe812 */
[----:B------:R-:W0:Y:S01]  /*7480*/  MUFU.RCP R11, R10 ;  /* 0x0000000a000b7308 */ /* 0x000e220000001000 */
[----:B------:R-:W-:Y:S01]  /*7490*/  FADD.FTZ R12, -R10, -RZ ;  /* 0x800000ff0a0c7221 */ /* 0x000fe20000010100 */
[----:B------:R-:W-:-:S03]  /*74a0*/  IADD3 R8, PT, PT, R9, R8, RZ ;  /* 0x0000000809087210 */ /* 0x000fc60007ffe0ff */
        /* <DEDUP_REMOVED lines=20> */
[-CC-:B------:R-:W-:Y:S01]  /*75f0*/  FFMA.RZ R7, R20, R12.reuse, R17.reuse ;  /* 0x0000000c14077223 */ /* 0x180fe2000000c011 */
[----:B------:R-:W-:Y:S02]  /*7600*/  VIADD R10, R16, 0x20 ;  /* 0x00000020100a7836 */ /* 0x000fe40000000000 */
[-CC-:B------:R-:W-:Y:S01]  /*7610*/  FFMA.RM R8, R20, R12.reuse, R17.reuse ;  /* 0x0000000c14087223 */ /* 0x180fe20000004011 */
[----:B------:R-:W-:Y:S02]  /*7620*/  ISETP.NE.AND P3, PT, R16, RZ, PT ;  /* 0x000000ff1000720c */ /* 0x000fe40003f65270 */
[----:B------:R-:W-:Y:S01]  /*7630*/  LOP3.LUT R9, R7, 0x7fffff, RZ, 0xc0, !PT ;  /* 0x007fffff07097812 */ /* 0x000fe200078ec0ff */
[----:B------:R-:W-:Y:S01]  /*7640*/  FFMA.RP R7, R20, R12, R17 ;  /* 0x0000000c14077223 */ /* 0x000fe20000008011 */
[----:B------:R-:W-:Y:S02]  /*7650*/  ISETP.NE.AND P1, PT, R16, RZ, PT ;  /* 0x000000ff1000720c */ /* 0x000fe40003f25270 */
        /* <DEDUP_REMOVED lines=15> */
.L_x_209:
[----:B------:R-:W-:-:S04]  /*7750*/  LOP3.LUT R11, R11, 0x80000000, RZ, 0xc0, !PT ;  /* 0x800000000b0b7812 */ /* 0x000fc800078ec0ff */
[----:B------:R-:W-:Y:S01]  /*7760*/  LOP3.LUT R11, R11, 0x7f800000, RZ, 0xfc, !PT ;  /* 0x7f8000000b0b7812 */ /* 0x000fe200078efcff */
[----:B------:R-:W-:Y:S06]  /*7770*/  BRA `(.L_x_210) ;  /* 0x0000000000047947 */ /* 0x000fec0003800000 */
.L_x_208:
[----:B------:R-:W-:-:S07]  /*7780*/  LEA R11, R8, R11, 0x17 ;  /* 0x0000000b080b7211 */ /* 0x000fce00078eb8ff */
.L_x_210:
[----:B------:R-:W-:Y:S05]  /*7790*/  BSYNC.RECONVERGENT B3 ;  /* 0x0000000000037941 */ /* 0x000fea0003800200 */
.L_x_207:
[----:B------:R-:W-:Y:S05]  /*77a0*/  BRA `(.L_x_211) ;  /* 0x0000000000207947 */ /* 0x000fea0003800000 */
.L_x_206:
[----:B------:R-:W-:-:S04]  /*77b0*/  LOP3.LUT R7, R7, 0x80000000, R20, 0x48, !PT ;  /* 0x8000000007077812 */ /* 0x000fc800078e4814 */
[----:B------:R-:W-:Y:S01]  /*77c0*/  LOP3.LUT R11, R7, 0x7f800000, RZ, 0xfc, !PT ;  /* 0x7f800000070b7812 */ /* 0x000fe200078efcff */
[----:B------:R-:W-:Y:S06]  /*77d0*/  BRA `(.L_x_211) ;  /* 0x0000000000147947 */ /* 0x000fec0003800000 */
.L_x_205:
[----:B------:R-:W-:Y:S01]  /*77e0*/  LOP3.LUT R11, R7, 0x80000000, R20, 0x48, !PT ;  /* 0x80000000070b7812 */ /* 0x000fe200078e4814 */
[----:B------:R-:W-:Y:S06]  /*77f0*/  BRA `(.L_x_211) ;  /* 0x00000000000c7947 */ /* 0x000fec0003800000 */
.L_x_204:
[----:B------:R-:W0:Y:S01]  /*7800*/  MUFU.RSQ R11, -QNAN ;  /* 0xffc00000000b7908 */ /* 0x000e220000001400 */
[----:B------:R-:W-:Y:S05]  /*7810*/  BRA `(.L_x_211) ;  /* 0x0000000000047947 */ /* 0x000fea0003800000 */
.L_x_203:
[----:B------:R-:W-:-:S07]  /*7820*/  FADD.FTZ R11, R20, R13 ;  /* 0x0000000d140b7221 */ /* 0x000fce0000010000 */
.L_x_211:
[----:B------:R-:W-:Y:S05]  /*7830*/  BSYNC.RECONVERGENT B2 ;  /* 0x0000000000027941 */ /* 0x000fea0003800200 */
.L_x_201:
[----:B------:R-:W-:Y:S02]  /*7840*/  HFMA2 R9, -RZ, RZ, 0, 0 ;  /* 0x00000000ff097431 */ /* 0x000fe400000001ff */
[----:B------:R-:W-:-:S04]  /*7850*/  IMAD.MOV.U32 R8, RZ, RZ, R15 ;  /* 0x000000ffff087224 */ /* 0x000fc800078e000f */
[----:B0-----:R-:W-:Y:S05]  /*7860*/  RET.REL.NODEC R8 `(ve_swarm_dendritic_reservoir) ;  /* 0xffffff8408e47950 */ /* 0x001fea0003c3ffff */
.L_x_212:
        /* <DEDUP_REMOVED lines=9> */
.L_x_223:


//--------------------- .text.ve_swarm_init_reservoir --------------------------
	.section	.text.ve_swarm_init_reservoir,"ax",@progbits
	.align	128
        .global         ve_swarm_init_reservoir
        .type           ve_swarm_init_reservoir,@function
        .size           ve_swarm_init_reservoir,(.L_x_232 - ve_swarm_init_reservoir)
        .other          ve_swarm_init_reservoir,@"STO_CUDA_ENTRY STV_DEFAULT"
ve_swarm_init_reservoir:
.text.ve_swarm_init_reservoir:
[----:B------:R-:W-:Y:S01]  /*0000*/  LDC R1, c[0x0][0x37c] ;  /* 0x0000df00ff017b82 */ /* 0x000fe20000000800 */
[----:B------:R-:W0:Y:S07]  /*0010*/  S2R R3, SR_TID.X ;  /* 0x0000000000037919 */ /* 0x000e2e0000002100 */
[----:B------:R-:W0:Y:S01]  /*0020*/  S2UR UR5, SR_CTAID.X ;  /* 0x00000000000579c3 */ /* 0x000e220000002500 */
[----:B------:R-:W1:Y:S07]  /*0030*/  LDCU UR4, c[0x0][0x388] ;  /* 0x00007100ff0477ac */ /* 0x000e6e0008000800 */
[----:B------:R-:W0:Y:S01]  /*0040*/  LDC R0, c[0x0][0x360] ;  /* 0x0000d800ff007b82 */ /* 0x000e220000000800 */
[----:B-1----:R-:W-:Y:S01]  /*0050*/  USHF.L.U32 UR4, UR4, 0x5, URZ ;  /* 0x0000000504047899 */ /* 0x002fe200080006ff */
[----:B0-----:R-:W-:-:S05]  /*0060*/  IMAD R0, R0, UR5, R3 ;  /* 0x0000000500007c24 */ /* 0x001fca000f8e0203 */
[----:B------:R-:W-:-:S13]  /*0070*/  ISETP.GE.AND P0, PT, R0, UR4, PT ;  /* 0x0000000400007c0c */ /* 0x000fda000bf06270 */
[----:B------:R-:W-:Y:S05]  /*0080*/  @P0 EXIT ;  /* 0x000000000000094d */ /* 0x000fea0003800000 */
[----:B------:R-:W0:Y:S01]  /*0090*/  LDCU.64 UR4, c[0x0][0x390] ;  /* 0x00007200ff0477ac */ /* 0x000e220008000a00 */
[----:B------:R-:W-:Y:S01]  /*00a0*/  SHF.R.S32.HI R3, RZ, 0x1f, R0 ;  /* 0x0000001fff037819 */ /* 0x000fe20000011400 */
[C---:B------:R-:W-:Y:S01]  /*00b0*/  IMAD.WIDE.U32 R4, R0.reuse, -0x21131993, RZ ;  /* 0xdeece66d00047825 */ /* 0x040fe200078e00ff */
[----:B------:R-:W-:Y:S01]  /*00c0*/  BSSY.RECONVERGENT B0, `(.L_x_213) ;  /* 0x0000062000007945 */ /* 0x000fe20003800200 */
[----:B------:R-:W1:Y:S02]  /*00d0*/  LDCU.64 UR8, c[0x3][0x38] ;  /* 0x00c00700ff0877ac */ /* 0x000e640008000a00 */
[----:B------:R-:W-:Y:S01]  /*00e0*/  IMAD R7, R3, -0x21131993, RZ ;  /* 0xdeece66d03077824 */ /* 0x000fe200078e02ff */
[----:B------:R-:W2:Y:S01]  /*00f0*/  LDCU.64 UR10, c[0x0][0x358] ;  /* 0x00006b00ff0a77ac */ /* 0x000ea20008000a00 */
[----:B------:R-:W-:Y:S02]  /*0100*/  IMAD.MOV.U32 R6, RZ, RZ, 0x3fc00000 ;  /* 0x3fc00000ff067424 */ /* 0x000fe400078e00ff */
[----:B------:R-:W-:-:S04]  /*0110*/  IMAD R7, R0, 0x5, R7 ;  /* 0x0000000500077824 */ /* 0x000fc800078e0207 */
[----:B------:R-:W-:Y:S02]  /*0120*/  IMAD.IADD R2, R5, 0x1, R7 ;  /* 0x0000000105027824 */ /* 0x000fe400078e0207 */
[----:B------:R-:W-:Y:S01]  /*0130*/  IMAD.MOV.U32 R5, RZ, RZ, 0x0 ;  /* 0x00000000ff057424 */ /* 0x000fe200078e00ff */
[----:B0-----:R-:W-:Y:S01]  /*0140*/  LOP3.LUT R7, R4, UR4, RZ, 0x3c, !PT ;  /* 0x0000000404077c12 */ /* 0x001fe2000f8e3cff */
[----:B------:R-:W-:Y:S01]  /*0150*/  IMAD.MOV.U32 R4, RZ, RZ, 0xb ;  /* 0x0000000bff047424 */ /* 0x000fe200078e00ff */
[----:B------:R-:W-:Y:S01]  /*0160*/  LOP3.LUT R2, R2, UR5, RZ, 0x3c, !PT ;  /* 0x0000000502027c12 */ /* 0x000fe2000f8e3cff */
[----:B------:R-:W0:Y:S02]  /*0170*/  LDCU UR4, c[0x3][0x34] ;  /* 0x00c00680ff0477ac */ /* 0x000e240008000800 */
[----:B------:R-:W-:Y:S01]  /*0180*/  IMAD.HI.U32 R4, R7, -0x21131993, R4 ;  /* 0xdeece66d07047827 */ /* 0x000fe200078e0004 */
[----:B------:R-:W-:Y:S01]  /*0190*/  SHF.R.S32.HI R5, RZ, 0x1f, R0 ;  /* 0x0000001fff057819 */ /* 0x000fe20000011400 */
[----:B-1----:R-:W-:-:S02]  /*01a0*/  UIADD3 UR6, UPT, UPT, UR9, -0x14b, URZ ;  /* 0xfffffeb509067890 */ /* 0x002fc4000fffe0ff */
[----:B------:R-:W-:Y:S01]  /*01b0*/  IMAD R2, R2, -0x21131993, RZ ;  /* 0xdeece66d02027824 */ /* 0x000fe200078e02ff */
[----:B------:R-:W-:Y:S01]  /*01c0*/  LEA.HI R5, R5, R0, RZ, 0x5 ;  /* 0x0000000005057211 */ /* 0x000fe200078f28ff */
[----:B------:R-:W-:Y:S02]  /*01d0*/  UIADD3 UR5, UPT, UPT, UR8, -0x14b, URZ ;  /* 0xfffffeb508057890 */ /* 0x000fe4000fffe0ff */
[----:B------:R-:W-:Y:S01]  /*01e0*/  IMAD R7, R7, 0x5, R2 ;  /* 0x0000000507077824 */ /* 0x000fe200078e0202 */
[----:B------:R-:W-:Y:S01]  /*01f0*/  SHF.R.S32.HI R2, RZ, 0x5, R5 ;  /* 0x00000005ff027819 */ /* 0x000fe20000011405 */
[----:B------:R-:W-:Y:S02]  /*0200*/  IMAD.MOV.U32 R5, RZ, RZ, RZ ;  /* 0x000000ffff057224 */ /* 0x000fe400078e00ff */
[----:B------:R-:W-:Y:S01]  /*0210*/  IMAD.IADD R4, R4, 0x1, R7 ;  /* 0x0000000104047824 */ /* 0x000fe200078e0207 */
[----:B------:R-:W-:Y:S01]  /*0220*/  ISETP.NE.AND P0, PT, R2, UR6, PT ;  /* 0x0000000602007c0c */ /* 0x000fe2000bf05270 */
[----:B------:R-:W-:Y:S01]  /*0230*/  IMAD.MOV.U32 R7, RZ, RZ, 0x30000000 ;  /* 0x30000000ff077424 */ /* 0x000fe200078e00ff */
[----:B0-----:R-:W-:-:S02]  /*0240*/  UIADD3 UR4, UPT, UPT, UR4, -0x14b, URZ ;  /* 0xfffffeb504047890 */ /* 0x001fc4000fffe0ff */
[----:B------:R-:W-:Y:S02]  /*0250*/  SHF.R.U32.HI R4, RZ, 0x1, R4 ;  /* 0x00000001ff047819 */ /* 0x000fe40000011604 */
[----:B------:R-:W-:-:S04]  /*0260*/  ISETP.EQ.OR P0, PT, R2, UR5, !P0 ;  /* 0x0000000502007c0c */ /* 0x000fc8000c702670 */
[----:B------:R-:W0:Y:S01]  /*0270*/  I2F.U64 R4, R4 ;  /* 0x0000000400047312 */ /* 0x000e220000301000 */
[----:B------:R-:W-:Y:S01]  /*0280*/  ISETP.EQ.OR P0, PT, R2, UR4, P0 ;  /* 0x0000000402007c0c */ /* 0x000fe20008702670 */
[----:B0-----:R-:W-:-:S12]  /*0290*/  FFMA R7, R4, R7, -0.5 ;  /* 0xbf00000004077423 */ /* 0x001fd80000000007 */
[----:B--2---:R-:W-:Y:S05]  /*02a0*/  @P0 BRA `(.L_x_214) ;  /* 0x00000004000c0947 */ /* 0x004fea0003800000 */
        /* <DEDUP_REMOVED lines=63> */
[----:B0-----:R-:W-:-:S05]  /*06a0*/  @!P0 VIADD R5, R5, 0xfffffeb5 ;  /* 0xfffffeb505058836 */ /* 0x001fca0000000000 */
[----:B------:R-:W-:Y:S01]  /*06b0*/  @!P0 ISETP.NE.AND P1, PT, R2, R5, PT ;  /* 0x000000050200820c */ /* 0x000fe20003f25270 */
[----:B------:R-:W-:-:S05]  /*06c0*/  IMAD.MOV.U32 R2, RZ, RZ, 0x3fc00000 ;  /* 0x3fc00000ff027424 */ /* 0x000fca00078e00ff */
[----:B------:R-:W-:-:S07]  /*06d0*/  @!P0 FSEL R6, R2, 1, !P1 ;  /* 0x3f80000002068808 */ /* 0x000fce0004800000 */
.L_x_214:
[----:B------:R-:W-:Y:S05]  /*06e0*/  BSYNC.RECONVERGENT B0 ;  /* 0x0000000000007941 */ /* 0x000fea0003800200 */
.L_x_213:
[----:B------:R-:W0:Y:S01]  /*06f0*/  LDCU.64 UR4, c[0x0][0x380] ;  /* 0x00007000ff0477ac */ /* 0x000e220008000a00 */
[----:B------:R-:W-:-:S04]  /*0700*/  FMUL R7, R7, 0.10000000149011611938 ;  /* 0x3dcccccd07077820 */ /* 0x000fc80000400000 */
[----:B------:R-:W-:Y:S01]  /*0710*/  FMUL R7, R7, R6 ;  /* 0x0000000607077220 */ /* 0x000fe20000400000 */
[----:B0-----:R-:W-:-:S04]  /*0720*/  LEA R2, P0, R0, UR4, 0x2 ;  /* 0x0000000400027c11 */ /* 0x001fc8000f8010ff */
[----:B------:R-:W-:-:S05]  /*0730*/  LEA.HI.X R3, R0, UR5, R3, 0x2, P0 ;  /* 0x0000000500037c11 */ /* 0x000fca00080f1403 */
[----:B------:R-:W-:Y:S01]  /*0740*/  STG.E desc[UR10][R2.64], R7 ;  /* 0x0000000702007986 */ /* 0x000fe2000c10190a */
[----:B------:R-:W-:Y:S05]  /*0750*/  EXIT ;  /* 0x000000000000794d */ /* 0x000fea0003800000 */
.L_x_215:
        /* <DEDUP_REMOVED lines=10> */
.L_x_232:


//--------------------- .nv.global.init           --------------------------
	.section	.nv.global.init,"aw",@progbits
	.align	4
.nv.global.init:
	.type		__cudart_i2opi_f,@object
	.size		__cudart_i2opi_f,(.L_5 - __cudart_i2opi_f)
__cudart_i2opi_f:
        /*0000*/ 	.byte	0x41, 0x90, 0x43, 0x3c, 0x99, 0x95, 0x62, 0xdb, 0xc0, 0xdd, 0x34, 0xf5, 0xd1, 0x57, 0x27, 0xfc
        /*0010*/ 	.byte	0x29, 0x15, 0x44, 0x4e, 0x6e, 0x83, 0xf9, 0xa2
.L_5:


//--------------------- .nv.shared.ve_swarm_normalize_eigenvector --------------------------
	.section	.nv.shared.ve_swarm_normalize_eigenvector,"aw",@nobits
	.sectionflags	@""
	.align	16
	.zero		1024


//--------------------- .nv.shared.reserved.0     --------------------------
	.section	.nv.shared.reserved.0,"aw",@nobits
	.weak		__nv_reservedSMEM_offset_0_alias
	.size		__nv_reservedSMEM_offset_0_alias, 0, 64
	.other		__nv_reservedSMEM_offset_0_alias,@"STO_CUDA_RESERVED_SHARED STV_DEFAULT"
__nv_reservedSMEM_offset_0_alias:
	.zero		0
	.zero		64


//--------------------- .nv.shared.ve_swarm_power_iteration --------------------------
	.section	.nv.shared.ve_swarm_power_iteration,"aw",@nobits
	.sectionflags	@""
	.align	16
	.zero		1024


//--------------------- .nv.shared.ve_swarm_copy_state --------------------------
	.section	.nv.shared.ve_swarm_copy_state,"aw",@nobits
	.sectionflags	@""
	.align	16
	.zero		1024


//--------------------- .nv.shared.ve_swarm_batch_dendritic --------------------------
	.section	.nv.shared.ve_swarm_batch_dendritic,"aw",@nobits
	.sectionflags	@""
	.align	16
	.zero		1024


//--------------------- .nv.shared.ve_swarm_reservoir_readout --------------------------
	.section	.nv.shared.ve_swarm_reservoir_readout,"aw",@nobits
	.sectionflags	@""
	.align	16
	.zero		1024


//--------------------- .nv.shared.ve_swarm_aggregate_features --------------------------
	.section	.nv.shared.ve_swarm_aggregate_features,"aw",@nobits
	.sectionflags	@""
	.align	16
	.zero		1024


//--------------------- .nv.shared.ve_swarm_compute_attention --------------------------
	.section	.nv.shared.ve_swarm_compute_attention,"aw",@nobits
	.sectionflags	@""
	.align	16
	.zero		1024


//--------------------- .nv.shared.ve_swarm_dendritic_reservoir --------------------------
	.section	.nv.shared.ve_swarm_dendritic_reservoir,"aw",@nobits
	.sectionflags	@""
	.align	16
	.zero		1024


//--------------------- .nv.shared.ve_swarm_init_reservoir --------------------------
	.section	.nv.shared.ve_swarm_init_reservoir,"aw",@nobits
	.sectionflags	@""
	.align	16
	.zero		1024


//--------------------- .nv.constant0.ve_swarm_normalize_eigenvector --------------------------
	.section	.nv.constant0.ve_swarm_normalize_eigenvector,"a",@progbits
	.sectionflags	@""
	.align	4
.nv.constant0.ve_swarm_normalize_eigenvector:
	.zero		908


//--------------------- .nv.constant0.ve_swarm_power_iteration --------------------------
	.section	.nv.constant0.ve_swarm_power_iteration,"a",@progbits
	.sectionflags	@""
	.align	4
.nv.constant0.ve_swarm_power_iteration:
	.zero		940


//--------------------- .nv.constant0.ve_swarm_copy_state --------------------------
	.section	.nv.constant0.ve_swarm_copy_state,"a",@progbits
	.sectionflags	@""
	.align	4
.nv.constant0.ve_swarm_copy_state:
	.zero		916


//--------------------- .nv.constant0.ve_swarm_batch_dendritic --------------------------
	.section	.nv.constant0.ve_swarm_batch_dendritic,"a",@progbits
	.sectionflags	@""
	.align	4
.nv.constant0.ve_swarm_batch_dendritic:
	.zero		968


//--------------------- .nv.constant0.ve_swarm_reservoir_readout --------------------------
	.section	.nv.constant0.ve_swarm_reservoir_readout,"a",@progbits
	.sectionflags	@""
	.align	4
.nv.constant0.ve_swarm_reservoir_readout:
	.zero		932


//--------------------- .nv.constant0.ve_swarm_aggregate_features --------------------------
	.section	.nv.constant0.ve_swarm_aggregate_features,"a",@progbits
	.sectionflags	@""
	.align	4
.nv.constant0.ve_swarm_aggregate_features:
	.zero		924


//--------------------- .nv.constant0.ve_swarm_compute_attention --------------------------
	.section	.nv.constant0.ve_swarm_compute_attention,"a",@progbits
	.sectionflags	@""
	.align	4
.nv.constant0.ve_swarm_compute_attention:
	.zero		952


//--------------------- .nv.constant0.ve_swarm_dendritic_reservoir --------------------------
	.section	.nv.constant0.ve_swarm_dendritic_reservoir,"a",@progbits
	.sectionflags	@""
	.align	4
.nv.constant0.ve_swarm_dendritic_reservoir:
	.zero		960


//--------------------- .nv.constant0.ve_swarm_init_reservoir --------------------------
	.section	.nv.constant0.ve_swarm_init_reservoir,"a",@progbits
	.sectionflags	@""
	.align	4
.nv.constant0.ve_swarm_init_reservoir:
	.zero		920


//--------------------- SYMBOLS --------------------------

	.type		.nv.reservedSmem.offset0,@object
	.size		.nv.reservedSmem.offset0,0x4
	.type		.nv.reservedSmem.cap,@object
	.size		.nv.reservedSmem.cap,0x4
